//
// Generated by NVIDIA NVVM Compiler
//
// Compiler Build ID: CL-36424714
// Cuda compilation tools, release 13.0, V13.0.88
// Based on NVVM 20.0.0
//

.version 9.0
.target sm_100
.address_size 64

	// .globl	_Z14tree_traversalPiS_S_S_S_S_ii
.extern .func  (.param .b32 func_retval0) vprintf
(
	.param .b64 vprintf_param_0,
	.param .b64 vprintf_param_1
)
;
.extern .func  (.param .b64 func_retval0) malloc
(
	.param .b64 malloc_param_0
)
;
.extern .func free
(
	.param .b64 free_param_0
)
;
.global .align 1 .b8 _ZN34_INTERNAL_4970e09b_4_k_cu_f20237b54cuda3std3__45__cpo5beginE[1];
.global .align 1 .b8 _ZN34_INTERNAL_4970e09b_4_k_cu_f20237b54cuda3std3__45__cpo3endE[1];
.global .align 1 .b8 _ZN34_INTERNAL_4970e09b_4_k_cu_f20237b54cuda3std3__45__cpo6cbeginE[1];
.global .align 1 .b8 _ZN34_INTERNAL_4970e09b_4_k_cu_f20237b54cuda3std3__45__cpo4cendE[1];
.global .align 1 .b8 _ZN34_INTERNAL_4970e09b_4_k_cu_f20237b54cuda3std3__45__cpo6rbeginE[1];
.global .align 1 .b8 _ZN34_INTERNAL_4970e09b_4_k_cu_f20237b54cuda3std3__45__cpo4rendE[1];
.global .align 1 .b8 _ZN34_INTERNAL_4970e09b_4_k_cu_f20237b54cuda3std3__45__cpo7crbeginE[1];
.global .align 1 .b8 _ZN34_INTERNAL_4970e09b_4_k_cu_f20237b54cuda3std3__45__cpo5crendE[1];
.global .align 1 .b8 _ZN34_INTERNAL_4970e09b_4_k_cu_f20237b54cuda3std3__436_GLOBAL__N__4970e09b_4_k_cu_f20237b56ignoreE[1];
.global .align 1 .b8 _ZN34_INTERNAL_4970e09b_4_k_cu_f20237b54cuda3std3__419piecewise_constructE[1];
.global .align 1 .b8 _ZN34_INTERNAL_4970e09b_4_k_cu_f20237b54cuda3std3__48in_placeE[1];
.global .align 1 .b8 _ZN34_INTERNAL_4970e09b_4_k_cu_f20237b54cuda3std3__420unreachable_sentinelE[1];
.global .align 1 .b8 _ZN34_INTERNAL_4970e09b_4_k_cu_f20237b54cuda3std3__47nulloptE[1];
.global .align 1 .b8 _ZN34_INTERNAL_4970e09b_4_k_cu_f20237b54cuda3std3__48unexpectE[1];
.global .align 1 .b8 _ZN34_INTERNAL_4970e09b_4_k_cu_f20237b54cuda3std6ranges3__45__cpo4swapE[1];
.global .align 1 .b8 _ZN34_INTERNAL_4970e09b_4_k_cu_f20237b54cuda3std6ranges3__45__cpo9iter_moveE[1];
.global .align 1 .b8 _ZN34_INTERNAL_4970e09b_4_k_cu_f20237b54cuda3std6ranges3__45__cpo5beginE[1];
.global .align 1 .b8 _ZN34_INTERNAL_4970e09b_4_k_cu_f20237b54cuda3std6ranges3__45__cpo3endE[1];
.global .align 1 .b8 _ZN34_INTERNAL_4970e09b_4_k_cu_f20237b54cuda3std6ranges3__45__cpo6cbeginE[1];
.global .align 1 .b8 _ZN34_INTERNAL_4970e09b_4_k_cu_f20237b54cuda3std6ranges3__45__cpo4cendE[1];
.global .align 1 .b8 _ZN34_INTERNAL_4970e09b_4_k_cu_f20237b54cuda3std6ranges3__45__cpo7advanceE[1];
.global .align 1 .b8 _ZN34_INTERNAL_4970e09b_4_k_cu_f20237b54cuda3std6ranges3__45__cpo9iter_swapE[1];
.global .align 1 .b8 _ZN34_INTERNAL_4970e09b_4_k_cu_f20237b54cuda3std6ranges3__45__cpo4nextE[1];
.global .align 1 .b8 _ZN34_INTERNAL_4970e09b_4_k_cu_f20237b54cuda3std6ranges3__45__cpo4prevE[1];
.global .align 1 .b8 _ZN34_INTERNAL_4970e09b_4_k_cu_f20237b54cuda3std6ranges3__45__cpo4dataE[1];
.global .align 1 .b8 _ZN34_INTERNAL_4970e09b_4_k_cu_f20237b54cuda3std6ranges3__45__cpo5cdataE[1];
.global .align 1 .b8 _ZN34_INTERNAL_4970e09b_4_k_cu_f20237b54cuda3std6ranges3__45__cpo4sizeE[1];
.global .align 1 .b8 _ZN34_INTERNAL_4970e09b_4_k_cu_f20237b54cuda3std6ranges3__45__cpo5ssizeE[1];
.global .align 1 .b8 _ZN34_INTERNAL_4970e09b_4_k_cu_f20237b54cuda3std6ranges3__45__cpo8distanceE[1];
.global .align 1 .b8 _ZN34_INTERNAL_4970e09b_4_k_cu_f20237b56thrust24THRUST_300001_SM_1000_NS8cuda_cub3parE[1];
.global .align 1 .b8 _ZN34_INTERNAL_4970e09b_4_k_cu_f20237b56thrust24THRUST_300001_SM_1000_NS8cuda_cub10par_nosyncE[1];
.global .align 1 .b8 _ZN34_INTERNAL_4970e09b_4_k_cu_f20237b56thrust24THRUST_300001_SM_1000_NS6system6detail10sequential3seqE[1];
.global .align 1 .b8 _ZN34_INTERNAL_4970e09b_4_k_cu_f20237b56thrust24THRUST_300001_SM_1000_NS6system3cpp3parE[1];
.global .align 1 .b8 _ZN34_INTERNAL_4970e09b_4_k_cu_f20237b56thrust24THRUST_300001_SM_1000_NS12placeholders2_1E[1];
.global .align 1 .b8 _ZN34_INTERNAL_4970e09b_4_k_cu_f20237b56thrust24THRUST_300001_SM_1000_NS12placeholders2_2E[1];
.global .align 1 .b8 _ZN34_INTERNAL_4970e09b_4_k_cu_f20237b56thrust24THRUST_300001_SM_1000_NS12placeholders2_3E[1];
.global .align 1 .b8 _ZN34_INTERNAL_4970e09b_4_k_cu_f20237b56thrust24THRUST_300001_SM_1000_NS12placeholders2_4E[1];
.global .align 1 .b8 _ZN34_INTERNAL_4970e09b_4_k_cu_f20237b56thrust24THRUST_300001_SM_1000_NS12placeholders2_5E[1];
.global .align 1 .b8 _ZN34_INTERNAL_4970e09b_4_k_cu_f20237b56thrust24THRUST_300001_SM_1000_NS12placeholders2_6E[1];
.global .align 1 .b8 _ZN34_INTERNAL_4970e09b_4_k_cu_f20237b56thrust24THRUST_300001_SM_1000_NS12placeholders2_7E[1];
.global .align 1 .b8 _ZN34_INTERNAL_4970e09b_4_k_cu_f20237b56thrust24THRUST_300001_SM_1000_NS12placeholders2_8E[1];
.global .align 1 .b8 _ZN34_INTERNAL_4970e09b_4_k_cu_f20237b56thrust24THRUST_300001_SM_1000_NS12placeholders2_9E[1];
.global .align 1 .b8 _ZN34_INTERNAL_4970e09b_4_k_cu_f20237b56thrust24THRUST_300001_SM_1000_NS12placeholders3_10E[1];
.global .align 1 .b8 _ZN34_INTERNAL_4970e09b_4_k_cu_f20237b56thrust24THRUST_300001_SM_1000_NS3seqE[1];
.global .align 1 .b8 _ZN34_INTERNAL_4970e09b_4_k_cu_f20237b56thrust24THRUST_300001_SM_1000_NS6deviceE[1];
.global .align 1 .b8 $str[56] = {116, 101, 109, 112, 111, 114, 97, 114, 121, 95, 98, 117, 102, 102, 101, 114, 58, 58, 97, 108, 108, 111, 99, 97, 116, 101, 58, 32, 103, 101, 116, 95, 116, 101, 109, 112, 111, 114, 97, 114, 121, 95, 98, 117, 102, 102, 101, 114, 32, 102, 97, 105, 108, 101, 100};
.global .align 1 .b8 $str$1[4] = {37, 115, 10};

.visible .entry _Z14tree_traversalPiS_S_S_S_S_ii(
	.param .u64 .ptr .align 1 _Z14tree_traversalPiS_S_S_S_S_ii_param_0,
	.param .u64 .ptr .align 1 _Z14tree_traversalPiS_S_S_S_S_ii_param_1,
	.param .u64 .ptr .align 1 _Z14tree_traversalPiS_S_S_S_S_ii_param_2,
	.param .u64 .ptr .align 1 _Z14tree_traversalPiS_S_S_S_S_ii_param_3,
	.param .u64 .ptr .align 1 _Z14tree_traversalPiS_S_S_S_S_ii_param_4,
	.param .u64 .ptr .align 1 _Z14tree_traversalPiS_S_S_S_S_ii_param_5,
	.param .u32 _Z14tree_traversalPiS_S_S_S_S_ii_param_6,
	.param .u32 _Z14tree_traversalPiS_S_S_S_S_ii_param_7
)
{
	.reg .pred 	%p<6>;
	.reg .b32 	%r<29>;
	.reg .b64 	%rd<29>;

	ld.param.u64 	%rd8, [_Z14tree_traversalPiS_S_S_S_S_ii_param_0];
	ld.param.u64 	%rd3, [_Z14tree_traversalPiS_S_S_S_S_ii_param_1];
	ld.param.u64 	%rd4, [_Z14tree_traversalPiS_S_S_S_S_ii_param_2];
	ld.param.u64 	%rd5, [_Z14tree_traversalPiS_S_S_S_S_ii_param_3];
	ld.param.u64 	%rd6, [_Z14tree_traversalPiS_S_S_S_S_ii_param_4];
	ld.param.u64 	%rd7, [_Z14tree_traversalPiS_S_S_S_S_ii_param_5];
	ld.param.u32 	%r9, [_Z14tree_traversalPiS_S_S_S_S_ii_param_6];
	ld.param.u32 	%r10, [_Z14tree_traversalPiS_S_S_S_S_ii_param_7];
	cvta.to.global.u64 	%rd1, %rd8;
	mov.u32 	%r1, %ctaid.x;
	mov.u32 	%r11, %ntid.x;
	mov.u32 	%r12, %tid.x;
	mad.lo.s32 	%r2, %r1, %r11, %r12;
	mov.u32 	%r13, %nctaid.x;
	mul.lo.s32 	%r14, %r11, %r13;
	setp.ge.u32 	%p1, %r2, %r14;
	@%p1 bra 	$L__BB0_6;
	cvta.to.global.u64 	%rd9, %rd3;
	mad.lo.s32 	%r15, %r2, %r10, %r2;
	mul.wide.s32 	%rd10, %r15, 4;
	add.s64 	%rd2, %rd9, %rd10;
	ld.global.u32 	%r28, [%rd1];
	setp.lt.s32 	%p2, %r28, 0;
	@%p2 bra 	$L__BB0_4;
	mov.b32 	%r27, 0;
$L__BB0_3:
	mul.wide.u32 	%rd11, %r28, 4;
	add.s64 	%rd12, %rd2, %rd11;
	ld.global.u32 	%r17, [%rd12];
	setp.eq.s32 	%p3, %r17, 0;
	shl.b32 	%r18, %r27, 1;
	selp.b32 	%r19, 1, 2, %p3;
	add.s32 	%r27, %r18, %r19;
	mul.wide.s32 	%rd13, %r27, 4;
	add.s64 	%rd14, %rd1, %rd13;
	ld.global.u32 	%r28, [%rd14];
	setp.gt.s32 	%p4, %r28, -1;
	@%p4 bra 	$L__BB0_3;
$L__BB0_4:
	and.b32  	%r20, %r28, 2147483647;
	cvta.to.global.u64 	%rd15, %rd4;
	mul.wide.s32 	%rd16, %r2, 4;
	add.s64 	%rd17, %rd15, %rd16;
	st.global.u32 	[%rd17], %r20;
	mad.lo.s32 	%r21, %r9, %r1, %r20;
	cvta.to.global.u64 	%rd18, %rd7;
	mul.wide.s32 	%rd19, %r21, 4;
	add.s64 	%rd20, %rd18, %rd19;
	atom.global.add.u32 	%r22, [%rd20], 1;
	cvta.to.global.u64 	%rd21, %rd5;
	cvt.u64.u32 	%rd22, %r28;
	shl.b64 	%rd23, %rd22, 2;
	and.b64  	%rd24, %rd23, 8589934588;
	add.s64 	%rd25, %rd21, %rd24;
	ld.global.u32 	%r23, [%rd25];
	mul.wide.s32 	%rd26, %r10, 4;
	add.s64 	%rd27, %rd2, %rd26;
	ld.global.u32 	%r24, [%rd27];
	setp.ne.s32 	%p5, %r23, %r24;
	@%p5 bra 	$L__BB0_6;
	cvta.to.global.u64 	%rd28, %rd6;
	atom.global.add.u32 	%r25, [%rd28], 1;
$L__BB0_6:
	ret;

}
	// .globl	_Z16counter_increasePiS_S_ii
.visible .entry _Z16counter_increasePiS_S_ii(
	.param .u64 .ptr .align 1 _Z16counter_increasePiS_S_ii_param_0,
	.param .u64 .ptr .align 1 _Z16counter_increasePiS_S_ii_param_1,
	.param .u64 .ptr .align 1 _Z16counter_increasePiS_S_ii_param_2,
	.param .u32 _Z16counter_increasePiS_S_ii_param_3,
	.param .u32 _Z16counter_increasePiS_S_ii_param_4
)
{
	.reg .pred 	%p<2>;
	.reg .b32 	%r<33>;
	.reg .b64 	%rd<23>;

	ld.param.u64 	%rd1, [_Z16counter_increasePiS_S_ii_param_0];
	ld.param.u64 	%rd2, [_Z16counter_increasePiS_S_ii_param_1];
	ld.param.u64 	%rd3, [_Z16counter_increasePiS_S_ii_param_2];
	ld.param.u32 	%r3, [_Z16counter_increasePiS_S_ii_param_3];
	ld.param.u32 	%r4, [_Z16counter_increasePiS_S_ii_param_4];
	mov.u32 	%r5, %ctaid.y;
	mov.u32 	%r6, %ctaid.x;
	mov.u32 	%r7, %nctaid.y;
	mad.lo.s32 	%r1, %r6, %r7, %r5;
	mov.u32 	%r2, %tid.x;
	mov.u32 	%r8, %ntid.x;
	mad.lo.s32 	%r9, %r1, %r8, %r2;
	mov.u32 	%r10, %nctaid.x;
	mul.lo.s32 	%r11, %r10, %r7;
	mul.lo.s32 	%r12, %r11, %r8;
	setp.ge.u32 	%p1, %r9, %r12;
	@%p1 bra 	$L__BB1_2;
	cvta.to.global.u64 	%rd4, %rd2;
	cvta.to.global.u64 	%rd5, %rd3;
	cvta.to.global.u64 	%rd6, %rd1;
	mul.wide.s32 	%rd7, %r1, 4;
	add.s64 	%rd8, %rd4, %rd7;
	ld.global.u32 	%r13, [%rd8];
	mad.lo.s32 	%r14, %r1, %r4, %r1;
	mul.wide.s32 	%rd9, %r14, 4;
	add.s64 	%rd10, %rd5, %rd9;
	add.s32 	%r15, %r3, 2;
	mul.lo.s32 	%r16, %r4, %r15;
	mul.lo.s32 	%r17, %r16, %r13;
	shl.b32 	%r18, %r17, 1;
	mul.wide.s32 	%rd11, %r18, 4;
	add.s64 	%rd12, %rd6, %rd11;
	mul.wide.u32 	%rd13, %r2, 4;
	add.s64 	%rd14, %rd10, %rd13;
	ld.global.u32 	%r19, [%rd14];
	shl.b32 	%r20, %r2, 1;
	add.s32 	%r21, %r19, %r20;
	mul.wide.s32 	%rd15, %r4, 4;
	add.s64 	%rd16, %rd10, %rd15;
	ld.global.u32 	%r22, [%rd16];
	add.s32 	%r23, %r2, %r4;
	shl.b32 	%r24, %r23, 1;
	add.s32 	%r25, %r24, %r19;
	mul.wide.s32 	%rd17, %r25, 4;
	add.s64 	%rd18, %rd12, %rd17;
	ld.global.u32 	%r26, [%rd18];
	add.s32 	%r27, %r22, 2;
	mad.lo.s32 	%r28, %r27, %r4, %r2;
	shl.b32 	%r29, %r28, 1;
	add.s32 	%r30, %r29, %r19;
	mul.wide.s32 	%rd19, %r21, 4;
	add.s64 	%rd20, %rd12, %rd19;
	atom.global.add.u32 	%r31, [%rd20], %r26;
	mul.wide.s32 	%rd21, %r30, 4;
	add.s64 	%rd22, %rd12, %rd21;
	atom.global.add.u32 	%r32, [%rd22], %r26;
$L__BB1_2:
	ret;

}
	// .globl	_Z24compute_information_gainPiPfi
.visible .entry _Z24compute_information_gainPiPfi(
	.param .u64 .ptr .align 1 _Z24compute_information_gainPiPfi_param_0,
	.param .u64 .ptr .align 1 _Z24compute_information_gainPiPfi_param_1,
	.param .u32 _Z24compute_information_gainPiPfi_param_2
)
{
	.reg .pred 	%p<61>;
	.reg .b32 	%r<87>;
	.reg .b32 	%f<252>;
	.reg .b64 	%rd<40>;
	.reg .b64 	%fd<8>;

	ld.param.u64 	%rd11, [_Z24compute_information_gainPiPfi_param_0];
	ld.param.u64 	%rd12, [_Z24compute_information_gainPiPfi_param_1];
	ld.param.u32 	%r33, [_Z24compute_information_gainPiPfi_param_2];
	mov.u32 	%r1, %tid.x;
	mov.u32 	%r34, %nctaid.x;
	mov.u32 	%r2, %ctaid.x;
	mad.lo.s32 	%r35, %r34, %r2, %r1;
	mov.u32 	%r3, %ntid.x;
	mul.lo.s32 	%r36, %r34, %r3;
	setp.ge.u32 	%p1, %r35, %r36;
	@%p1 bra 	$L__BB2_44;
	cvta.to.global.u64 	%rd1, %rd11;
	cvta.to.global.u64 	%rd13, %rd12;
	mov.u32 	%r37, %ctaid.y;
	mov.u32 	%r38, %nctaid.y;
	add.s32 	%r39, %r33, 2;
	mad.lo.s32 	%r40, %r2, %r38, %r37;
	mul.lo.s32 	%r41, %r40, %r3;
	mul.lo.s32 	%r4, %r41, %r39;
	mul.wide.s32 	%rd14, %r4, 4;
	add.s64 	%rd2, %rd1, %rd14;
	mul.wide.u32 	%rd15, %r41, 4;
	add.s64 	%rd3, %rd13, %rd15;
	add.s32 	%r42, %r3, %r1;
	mul.wide.u32 	%rd16, %r42, 4;
	add.s64 	%rd17, %rd2, %rd16;
	ld.global.u32 	%r43, [%rd17];
	mul.wide.u32 	%rd18, %r1, 4;
	add.s64 	%rd19, %rd2, %rd18;
	ld.global.u32 	%r5, [%rd19];
	add.s64 	%rd4, %rd3, %rd18;
	mov.b32 	%r44, 2139095039;
	st.global.u32 	[%rd4], %r44;
	setp.ne.s32 	%p2, %r43, 1;
	@%p2 bra 	$L__BB2_40;
	setp.lt.s32 	%p3, %r33, 1;
	mov.f32 	%f249, 0f00000000;
	@%p3 bra 	$L__BB2_39;
	cvt.rn.f32.s32 	%f1, %r5;
	and.b32  	%r6, %r33, 3;
	setp.lt.u32 	%p4, %r33, 4;
	mov.f32 	%f249, 0f00000000;
	mov.b32 	%r86, 0;
	@%p4 bra 	$L__BB2_22;
	and.b32  	%r86, %r33, 2147483644;
	neg.s32 	%r84, %r86;
	mad.lo.s32 	%r83, %r3, 3, %r1;
	shl.b32 	%r10, %r3, 2;
	add.s32 	%r82, %r1, %r10;
	mad.lo.s32 	%r81, %r3, 5, %r1;
	shl.b32 	%r46, %r3, 1;
	add.s32 	%r47, %r1, %r46;
	mul.wide.u32 	%rd21, %r47, 4;
	add.s64 	%rd22, %rd14, %rd21;
	add.s64 	%rd38, %rd1, %rd22;
	mul.wide.u32 	%rd6, %r3, 16;
	mov.f32 	%f249, 0f00000000;
$L__BB2_5:
	.pragma "nounroll";
	setp.eq.s32 	%p5, %r5, 0;
	ld.global.u32 	%r17, [%rd38];
	setp.eq.s32 	%p6, %r17, 0;
	mov.f32 	%f231, 0f00000000;
	or.pred  	%p7, %p6, %p5;
	@%p7 bra 	$L__BB2_7;
	cvt.rn.f32.s32 	%f52, %r17;
	div.rn.f32 	%f231, %f52, %f1;
$L__BB2_7:
	abs.f32 	%f54, %f231;
	cvt.f64.f32 	%fd1, %f54;
	setp.leu.f64 	%p8, %fd1, 0d3EE4F8B588E368F1;
	mov.f32 	%f232, 0f00000000;
	@%p8 bra 	$L__BB2_9;
	setp.lt.f32 	%p9, %f231, 0f00800000;
	mul.f32 	%f55, %f231, 0f4B000000;
	selp.f32 	%f56, %f55, %f231, %p9;
	selp.f32 	%f57, 0fC1B80000, 0f00000000, %p9;
	mov.b32 	%r48, %f56;
	add.s32 	%r49, %r48, -1059760811;
	and.b32  	%r50, %r49, -8388608;
	sub.s32 	%r51, %r48, %r50;
	mov.b32 	%f58, %r51;
	cvt.rn.f32.s32 	%f59, %r50;
	fma.rn.f32 	%f60, %f59, 0f34000000, %f57;
	add.f32 	%f61, %f58, 0fBF800000;
	fma.rn.f32 	%f62, %f61, 0fBE055027, 0f3E1039F6;
	fma.rn.f32 	%f63, %f62, %f61, 0fBDF8CDCC;
	fma.rn.f32 	%f64, %f63, %f61, 0f3E0F2955;
	fma.rn.f32 	%f65, %f64, %f61, 0fBE2AD8B9;
	fma.rn.f32 	%f66, %f65, %f61, 0f3E4CED0B;
	fma.rn.f32 	%f67, %f66, %f61, 0fBE7FFF22;
	fma.rn.f32 	%f68, %f67, %f61, 0f3EAAAA78;
	fma.rn.f32 	%f69, %f68, %f61, 0fBF000000;
	mul.f32 	%f70, %f61, %f69;
	fma.rn.f32 	%f71, %f70, %f61, %f61;
	fma.rn.f32 	%f72, %f60, 0f3F317218, %f71;
	setp.gt.u32 	%p10, %r48, 2139095039;
	fma.rn.f32 	%f73, %f56, 0f7F800000, 0f7F800000;
	selp.f32 	%f74, %f73, %f72, %p10;
	setp.eq.f32 	%p11, %f56, 0f00000000;
	selp.f32 	%f232, 0fFF800000, %f74, %p11;
$L__BB2_9:
	setp.eq.s32 	%p12, %r5, 0;
	mul.f32 	%f76, %f231, %f232;
	sub.f32 	%f7, %f249, %f76;
	mul.wide.u32 	%rd23, %r83, 4;
	add.s64 	%rd24, %rd2, %rd23;
	ld.global.u32 	%r18, [%rd24];
	setp.eq.s32 	%p13, %r18, 0;
	mov.f32 	%f233, 0f00000000;
	or.pred  	%p14, %p13, %p12;
	@%p14 bra 	$L__BB2_11;
	cvt.rn.f32.s32 	%f77, %r18;
	div.rn.f32 	%f233, %f77, %f1;
$L__BB2_11:
	abs.f32 	%f79, %f233;
	cvt.f64.f32 	%fd2, %f79;
	setp.leu.f64 	%p15, %fd2, 0d3EE4F8B588E368F1;
	mov.f32 	%f234, 0f00000000;
	@%p15 bra 	$L__BB2_13;
	setp.lt.f32 	%p16, %f233, 0f00800000;
	mul.f32 	%f80, %f233, 0f4B000000;
	selp.f32 	%f81, %f80, %f233, %p16;
	selp.f32 	%f82, 0fC1B80000, 0f00000000, %p16;
	mov.b32 	%r52, %f81;
	add.s32 	%r53, %r52, -1059760811;
	and.b32  	%r54, %r53, -8388608;
	sub.s32 	%r55, %r52, %r54;
	mov.b32 	%f83, %r55;
	cvt.rn.f32.s32 	%f84, %r54;
	fma.rn.f32 	%f85, %f84, 0f34000000, %f82;
	add.f32 	%f86, %f83, 0fBF800000;
	fma.rn.f32 	%f87, %f86, 0fBE055027, 0f3E1039F6;
	fma.rn.f32 	%f88, %f87, %f86, 0fBDF8CDCC;
	fma.rn.f32 	%f89, %f88, %f86, 0f3E0F2955;
	fma.rn.f32 	%f90, %f89, %f86, 0fBE2AD8B9;
	fma.rn.f32 	%f91, %f90, %f86, 0f3E4CED0B;
	fma.rn.f32 	%f92, %f91, %f86, 0fBE7FFF22;
	fma.rn.f32 	%f93, %f92, %f86, 0f3EAAAA78;
	fma.rn.f32 	%f94, %f93, %f86, 0fBF000000;
	mul.f32 	%f95, %f86, %f94;
	fma.rn.f32 	%f96, %f95, %f86, %f86;
	fma.rn.f32 	%f97, %f85, 0f3F317218, %f96;
	setp.gt.u32 	%p17, %r52, 2139095039;
	fma.rn.f32 	%f98, %f81, 0f7F800000, 0f7F800000;
	selp.f32 	%f99, %f98, %f97, %p17;
	setp.eq.f32 	%p18, %f81, 0f00000000;
	selp.f32 	%f234, 0fFF800000, %f99, %p18;
$L__BB2_13:
	setp.eq.s32 	%p19, %r5, 0;
	mul.f32 	%f101, %f233, %f234;
	sub.f32 	%f12, %f7, %f101;
	mul.wide.u32 	%rd25, %r82, 4;
	add.s64 	%rd26, %rd2, %rd25;
	ld.global.u32 	%r19, [%rd26];
	setp.eq.s32 	%p20, %r19, 0;
	mov.f32 	%f235, 0f00000000;
	or.pred  	%p21, %p20, %p19;
	@%p21 bra 	$L__BB2_15;
	cvt.rn.f32.s32 	%f102, %r19;
	div.rn.f32 	%f235, %f102, %f1;
$L__BB2_15:
	abs.f32 	%f104, %f235;
	cvt.f64.f32 	%fd3, %f104;
	setp.leu.f64 	%p22, %fd3, 0d3EE4F8B588E368F1;
	mov.f32 	%f236, 0f00000000;
	@%p22 bra 	$L__BB2_17;
	setp.lt.f32 	%p23, %f235, 0f00800000;
	mul.f32 	%f105, %f235, 0f4B000000;
	selp.f32 	%f106, %f105, %f235, %p23;
	selp.f32 	%f107, 0fC1B80000, 0f00000000, %p23;
	mov.b32 	%r56, %f106;
	add.s32 	%r57, %r56, -1059760811;
	and.b32  	%r58, %r57, -8388608;
	sub.s32 	%r59, %r56, %r58;
	mov.b32 	%f108, %r59;
	cvt.rn.f32.s32 	%f109, %r58;
	fma.rn.f32 	%f110, %f109, 0f34000000, %f107;
	add.f32 	%f111, %f108, 0fBF800000;
	fma.rn.f32 	%f112, %f111, 0fBE055027, 0f3E1039F6;
	fma.rn.f32 	%f113, %f112, %f111, 0fBDF8CDCC;
	fma.rn.f32 	%f114, %f113, %f111, 0f3E0F2955;
	fma.rn.f32 	%f115, %f114, %f111, 0fBE2AD8B9;
	fma.rn.f32 	%f116, %f115, %f111, 0f3E4CED0B;
	fma.rn.f32 	%f117, %f116, %f111, 0fBE7FFF22;
	fma.rn.f32 	%f118, %f117, %f111, 0f3EAAAA78;
	fma.rn.f32 	%f119, %f118, %f111, 0fBF000000;
	mul.f32 	%f120, %f111, %f119;
	fma.rn.f32 	%f121, %f120, %f111, %f111;
	fma.rn.f32 	%f122, %f110, 0f3F317218, %f121;
	setp.gt.u32 	%p24, %r56, 2139095039;
	fma.rn.f32 	%f123, %f106, 0f7F800000, 0f7F800000;
	selp.f32 	%f124, %f123, %f122, %p24;
	setp.eq.f32 	%p25, %f106, 0f00000000;
	selp.f32 	%f236, 0fFF800000, %f124, %p25;
$L__BB2_17:
	setp.eq.s32 	%p26, %r5, 0;
	mul.f32 	%f126, %f235, %f236;
	sub.f32 	%f17, %f12, %f126;
	mul.wide.u32 	%rd27, %r81, 4;
	add.s64 	%rd28, %rd2, %rd27;
	ld.global.u32 	%r20, [%rd28];
	setp.eq.s32 	%p27, %r20, 0;
	mov.f32 	%f237, 0f00000000;
	or.pred  	%p28, %p27, %p26;
	@%p28 bra 	$L__BB2_19;
	cvt.rn.f32.s32 	%f127, %r20;
	div.rn.f32 	%f237, %f127, %f1;
$L__BB2_19:
	abs.f32 	%f129, %f237;
	cvt.f64.f32 	%fd4, %f129;
	setp.leu.f64 	%p29, %fd4, 0d3EE4F8B588E368F1;
	mov.f32 	%f238, 0f00000000;
	@%p29 bra 	$L__BB2_21;
	setp.lt.f32 	%p30, %f237, 0f00800000;
	mul.f32 	%f130, %f237, 0f4B000000;
	selp.f32 	%f131, %f130, %f237, %p30;
	selp.f32 	%f132, 0fC1B80000, 0f00000000, %p30;
	mov.b32 	%r60, %f131;
	add.s32 	%r61, %r60, -1059760811;
	and.b32  	%r62, %r61, -8388608;
	sub.s32 	%r63, %r60, %r62;
	mov.b32 	%f133, %r63;
	cvt.rn.f32.s32 	%f134, %r62;
	fma.rn.f32 	%f135, %f134, 0f34000000, %f132;
	add.f32 	%f136, %f133, 0fBF800000;
	fma.rn.f32 	%f137, %f136, 0fBE055027, 0f3E1039F6;
	fma.rn.f32 	%f138, %f137, %f136, 0fBDF8CDCC;
	fma.rn.f32 	%f139, %f138, %f136, 0f3E0F2955;
	fma.rn.f32 	%f140, %f139, %f136, 0fBE2AD8B9;
	fma.rn.f32 	%f141, %f140, %f136, 0f3E4CED0B;
	fma.rn.f32 	%f142, %f141, %f136, 0fBE7FFF22;
	fma.rn.f32 	%f143, %f142, %f136, 0f3EAAAA78;
	fma.rn.f32 	%f144, %f143, %f136, 0fBF000000;
	mul.f32 	%f145, %f136, %f144;
	fma.rn.f32 	%f146, %f145, %f136, %f136;
	fma.rn.f32 	%f147, %f135, 0f3F317218, %f146;
	setp.gt.u32 	%p31, %r60, 2139095039;
	fma.rn.f32 	%f148, %f131, 0f7F800000, 0f7F800000;
	selp.f32 	%f149, %f148, %f147, %p31;
	setp.eq.f32 	%p32, %f131, 0f00000000;
	selp.f32 	%f238, 0fFF800000, %f149, %p32;
$L__BB2_21:
	mul.f32 	%f150, %f237, %f238;
	sub.f32 	%f249, %f17, %f150;
	add.s32 	%r84, %r84, 4;
	add.s32 	%r83, %r83, %r10;
	add.s32 	%r82, %r82, %r10;
	add.s32 	%r81, %r81, %r10;
	add.s64 	%rd38, %rd38, %rd6;
	setp.ne.s32 	%p33, %r84, 0;
	@%p33 bra 	$L__BB2_5;
$L__BB2_22:
	setp.eq.s32 	%p34, %r6, 0;
	@%p34 bra 	$L__BB2_39;
	setp.eq.s32 	%p35, %r6, 1;
	@%p35 bra 	$L__BB2_33;
	setp.eq.s32 	%p36, %r5, 0;
	add.s32 	%r86, %r86, 2;
	mad.lo.s32 	%r27, %r86, %r3, %r1;
	mul.wide.u32 	%rd29, %r27, 4;
	add.s64 	%rd30, %rd2, %rd29;
	ld.global.u32 	%r28, [%rd30];
	setp.eq.s32 	%p37, %r28, 0;
	mov.f32 	%f241, 0f00000000;
	or.pred  	%p38, %p37, %p36;
	@%p38 bra 	$L__BB2_26;
	cvt.rn.f32.s32 	%f153, %r28;
	div.rn.f32 	%f241, %f153, %f1;
$L__BB2_26:
	abs.f32 	%f155, %f241;
	cvt.f64.f32 	%fd5, %f155;
	setp.leu.f64 	%p39, %fd5, 0d3EE4F8B588E368F1;
	mov.f32 	%f242, 0f00000000;
	@%p39 bra 	$L__BB2_28;
	setp.lt.f32 	%p40, %f241, 0f00800000;
	mul.f32 	%f156, %f241, 0f4B000000;
	selp.f32 	%f157, %f156, %f241, %p40;
	selp.f32 	%f158, 0fC1B80000, 0f00000000, %p40;
	mov.b32 	%r64, %f157;
	add.s32 	%r65, %r64, -1059760811;
	and.b32  	%r66, %r65, -8388608;
	sub.s32 	%r67, %r64, %r66;
	mov.b32 	%f159, %r67;
	cvt.rn.f32.s32 	%f160, %r66;
	fma.rn.f32 	%f161, %f160, 0f34000000, %f158;
	add.f32 	%f162, %f159, 0fBF800000;
	fma.rn.f32 	%f163, %f162, 0fBE055027, 0f3E1039F6;
	fma.rn.f32 	%f164, %f163, %f162, 0fBDF8CDCC;
	fma.rn.f32 	%f165, %f164, %f162, 0f3E0F2955;
	fma.rn.f32 	%f166, %f165, %f162, 0fBE2AD8B9;
	fma.rn.f32 	%f167, %f166, %f162, 0f3E4CED0B;
	fma.rn.f32 	%f168, %f167, %f162, 0fBE7FFF22;
	fma.rn.f32 	%f169, %f168, %f162, 0f3EAAAA78;
	fma.rn.f32 	%f170, %f169, %f162, 0fBF000000;
	mul.f32 	%f171, %f162, %f170;
	fma.rn.f32 	%f172, %f171, %f162, %f162;
	fma.rn.f32 	%f173, %f161, 0f3F317218, %f172;
	setp.gt.u32 	%p41, %r64, 2139095039;
	fma.rn.f32 	%f174, %f157, 0f7F800000, 0f7F800000;
	selp.f32 	%f175, %f174, %f173, %p41;
	setp.eq.f32 	%p42, %f157, 0f00000000;
	selp.f32 	%f242, 0fFF800000, %f175, %p42;
$L__BB2_28:
	setp.eq.s32 	%p43, %r5, 0;
	mul.f32 	%f177, %f241, %f242;
	sub.f32 	%f29, %f249, %f177;
	add.s32 	%r68, %r27, %r3;
	mul.wide.u32 	%rd31, %r68, 4;
	add.s64 	%rd32, %rd2, %rd31;
	ld.global.u32 	%r29, [%rd32];
	setp.eq.s32 	%p44, %r29, 0;
	mov.f32 	%f243, 0f00000000;
	or.pred  	%p45, %p44, %p43;
	@%p45 bra 	$L__BB2_30;
	cvt.rn.f32.s32 	%f178, %r29;
	div.rn.f32 	%f243, %f178, %f1;
$L__BB2_30:
	abs.f32 	%f180, %f243;
	cvt.f64.f32 	%fd6, %f180;
	setp.leu.f64 	%p46, %fd6, 0d3EE4F8B588E368F1;
	mov.f32 	%f244, 0f00000000;
	@%p46 bra 	$L__BB2_32;
	setp.lt.f32 	%p47, %f243, 0f00800000;
	mul.f32 	%f181, %f243, 0f4B000000;
	selp.f32 	%f182, %f181, %f243, %p47;
	selp.f32 	%f183, 0fC1B80000, 0f00000000, %p47;
	mov.b32 	%r69, %f182;
	add.s32 	%r70, %r69, -1059760811;
	and.b32  	%r71, %r70, -8388608;
	sub.s32 	%r72, %r69, %r71;
	mov.b32 	%f184, %r72;
	cvt.rn.f32.s32 	%f185, %r71;
	fma.rn.f32 	%f186, %f185, 0f34000000, %f183;
	add.f32 	%f187, %f184, 0fBF800000;
	fma.rn.f32 	%f188, %f187, 0fBE055027, 0f3E1039F6;
	fma.rn.f32 	%f189, %f188, %f187, 0fBDF8CDCC;
	fma.rn.f32 	%f190, %f189, %f187, 0f3E0F2955;
	fma.rn.f32 	%f191, %f190, %f187, 0fBE2AD8B9;
	fma.rn.f32 	%f192, %f191, %f187, 0f3E4CED0B;
	fma.rn.f32 	%f193, %f192, %f187, 0fBE7FFF22;
	fma.rn.f32 	%f194, %f193, %f187, 0f3EAAAA78;
	fma.rn.f32 	%f195, %f194, %f187, 0fBF000000;
	mul.f32 	%f196, %f187, %f195;
	fma.rn.f32 	%f197, %f196, %f187, %f187;
	fma.rn.f32 	%f198, %f186, 0f3F317218, %f197;
	setp.gt.u32 	%p48, %r69, 2139095039;
	fma.rn.f32 	%f199, %f182, 0f7F800000, 0f7F800000;
	selp.f32 	%f200, %f199, %f198, %p48;
	setp.eq.f32 	%p49, %f182, 0f00000000;
	selp.f32 	%f244, 0fFF800000, %f200, %p49;
$L__BB2_32:
	mul.f32 	%f201, %f243, %f244;
	sub.f32 	%f249, %f29, %f201;
$L__BB2_33:
	and.b32  	%r73, %r33, 1;
	setp.eq.b32 	%p50, %r73, 1;
	not.pred 	%p51, %p50;
	@%p51 bra 	$L__BB2_39;
	setp.eq.s32 	%p52, %r5, 0;
	add.s32 	%r74, %r86, 2;
	mad.lo.s32 	%r75, %r74, %r3, %r1;
	mul.wide.u32 	%rd33, %r75, 4;
	add.s64 	%rd34, %rd2, %rd33;
	ld.global.u32 	%r31, [%rd34];
	setp.eq.s32 	%p53, %r31, 0;
	mov.f32 	%f247, 0f00000000;
	or.pred  	%p54, %p53, %p52;
	@%p54 bra 	$L__BB2_36;
	cvt.rn.f32.s32 	%f203, %r31;
	div.rn.f32 	%f247, %f203, %f1;
$L__BB2_36:
	abs.f32 	%f205, %f247;
	cvt.f64.f32 	%fd7, %f205;
	setp.leu.f64 	%p55, %fd7, 0d3EE4F8B588E368F1;
	mov.f32 	%f248, 0f00000000;
	@%p55 bra 	$L__BB2_38;
	setp.lt.f32 	%p56, %f247, 0f00800000;
	mul.f32 	%f206, %f247, 0f4B000000;
	selp.f32 	%f207, %f206, %f247, %p56;
	selp.f32 	%f208, 0fC1B80000, 0f00000000, %p56;
	mov.b32 	%r76, %f207;
	add.s32 	%r77, %r76, -1059760811;
	and.b32  	%r78, %r77, -8388608;
	sub.s32 	%r79, %r76, %r78;
	mov.b32 	%f209, %r79;
	cvt.rn.f32.s32 	%f210, %r78;
	fma.rn.f32 	%f211, %f210, 0f34000000, %f208;
	add.f32 	%f212, %f209, 0fBF800000;
	fma.rn.f32 	%f213, %f212, 0fBE055027, 0f3E1039F6;
	fma.rn.f32 	%f214, %f213, %f212, 0fBDF8CDCC;
	fma.rn.f32 	%f215, %f214, %f212, 0f3E0F2955;
	fma.rn.f32 	%f216, %f215, %f212, 0fBE2AD8B9;
	fma.rn.f32 	%f217, %f216, %f212, 0f3E4CED0B;
	fma.rn.f32 	%f218, %f217, %f212, 0fBE7FFF22;
	fma.rn.f32 	%f219, %f218, %f212, 0f3EAAAA78;
	fma.rn.f32 	%f220, %f219, %f212, 0fBF000000;
	mul.f32 	%f221, %f212, %f220;
	fma.rn.f32 	%f222, %f221, %f212, %f212;
	fma.rn.f32 	%f223, %f211, 0f3F317218, %f222;
	setp.gt.u32 	%p57, %r76, 2139095039;
	fma.rn.f32 	%f224, %f207, 0f7F800000, 0f7F800000;
	selp.f32 	%f225, %f224, %f223, %p57;
	setp.eq.f32 	%p58, %f207, 0f00000000;
	selp.f32 	%f248, 0fFF800000, %f225, %p58;
$L__BB2_38:
	mul.f32 	%f226, %f247, %f248;
	sub.f32 	%f249, %f249, %f226;
$L__BB2_39:
	neg.f32 	%f227, %f249;
	st.global.f32 	[%rd4], %f227;
$L__BB2_40:
	bar.sync 	0;
	and.b32  	%r32, %r1, 1;
	setp.eq.b32 	%p59, %r32, 1;
	mov.b64 	%rd39, 0;
	mov.f32 	%f250, 0f00000000;
	mov.f32 	%f251, %f250;
	@%p59 bra 	$L__BB2_42;
	ld.global.f32 	%f250, [%rd4];
	ld.global.f32 	%f251, [%rd4+4];
	shr.u32 	%r80, %r1, 1;
	cvt.u64.u32 	%rd39, %r80;
$L__BB2_42:
	setp.ne.s32 	%p60, %r32, 0;
	bar.sync 	0;
	@%p60 bra 	$L__BB2_44;
	add.f32 	%f229, %f250, %f251;
	shl.b64 	%rd36, %rd39, 2;
	add.s64 	%rd37, %rd3, %rd36;
	st.global.f32 	[%rd37], %f229;
$L__BB2_44:
	ret;

}
	// .globl	_Z28compute_node_split_decisionsPfPiPjiffS0_
.visible .entry _Z28compute_node_split_decisionsPfPiPjiffS0_(
	.param .u64 .ptr .align 1 _Z28compute_node_split_decisionsPfPiPjiffS0__param_0,
	.param .u64 .ptr .align 1 _Z28compute_node_split_decisionsPfPiPjiffS0__param_1,
	.param .u64 .ptr .align 1 _Z28compute_node_split_decisionsPfPiPjiffS0__param_2,
	.param .u32 _Z28compute_node_split_decisionsPfPiPjiffS0__param_3,
	.param .f32 _Z28compute_node_split_decisionsPfPiPjiffS0__param_4,
	.param .f32 _Z28compute_node_split_decisionsPfPiPjiffS0__param_5,
	.param .u64 .ptr .align 1 _Z28compute_node_split_decisionsPfPiPjiffS0__param_6
)
{
	.local .align 8 .b8 	__local_depot3[8];
	.reg .b64 	%SP;
	.reg .b64 	%SPL;
	.reg .pred 	%p<76>;
	.reg .b32 	%r<123>;
	.reg .b32 	%f<62>;
	.reg .b64 	%rd<434>;
	.reg .b64 	%fd<53>;

	mov.u64 	%SPL, __local_depot3;
	cvta.local.u64 	%SP, %SPL;
	ld.param.u64 	%rd243, [_Z28compute_node_split_decisionsPfPiPjiffS0__param_0];
	ld.param.u64 	%rd244, [_Z28compute_node_split_decisionsPfPiPjiffS0__param_1];
	mov.u32 	%r1, %tid.x;
	mov.u32 	%r19, %ctaid.x;
	mov.u32 	%r20, %ntid.x;
	mul.lo.s32 	%r2, %r19, %r20;
	add.s32 	%r21, %r2, %r1;
	mov.u32 	%r22, %nctaid.x;
	mul.lo.s32 	%r23, %r22, %r20;
	setp.ge.u32 	%p3, %r21, %r23;
	@%p3 bra 	$L__BB3_89;
	ld.param.u32 	%r101, [_Z28compute_node_split_decisionsPfPiPjiffS0__param_3];
	cvta.to.global.u64 	%rd248, %rd243;
	cvta.to.global.u64 	%rd249, %rd244;
	mul.lo.s32 	%r24, %r101, %r2;
	mul.lo.s32 	%r25, %r101, %r1;
	add.s32 	%r26, %r24, %r25;
	mul.wide.s32 	%rd250, %r26, 4;
	add.s64 	%rd1, %rd249, %rd250;
	shl.b32 	%r27, %r24, 1;
	shl.b32 	%r28, %r25, 1;
	add.s32 	%r29, %r27, %r28;
	mul.wide.s32 	%rd251, %r29, 4;
	add.s64 	%rd2, %rd248, %rd251;
	add.s64 	%rd3, %rd243, %rd251;
	mul.wide.s32 	%rd4, %r101, 4;
	setp.eq.s32 	%p4, %r101, 0;
	mov.b64 	%rd332, 0;
	mov.u64 	%rd333, %rd332;
	@%p4 bra 	$L__BB3_6;
	{ // callseq 0, 0
	.param .b64 param0;
	st.param.b64 	[param0], %rd4;
	.param .b64 retval0;
	call.uni (retval0), 
	malloc, 
	(
	param0
	);
	ld.param.b64 	%rd332, [retval0];
	} // callseq 0
	setp.ne.s64 	%p5, %rd332, 0;
	@%p5 bra 	$L__BB3_4;
	add.u64 	%rd260, %SP, 0;
	add.u64 	%rd261, %SPL, 0;
	{ // callseq 4, 0
	.param .b64 param0;
	st.param.b64 	[param0], 0;
	call.uni 
	free, 
	(
	param0
	);
	} // callseq 4
	mov.u64 	%rd262, $str;
	cvta.global.u64 	%rd263, %rd262;
	st.local.u64 	[%rd261], %rd263;
	mov.u64 	%rd264, $str$1;
	cvta.global.u64 	%rd265, %rd264;
	{ // callseq 5, 0
	.param .b64 param0;
	st.param.b64 	[param0], %rd265;
	.param .b64 param1;
	st.param.b64 	[param1], %rd260;
	.param .b32 retval0;
	call.uni (retval0), 
	vprintf, 
	(
	param0, 
	param1
	);
	ld.param.b32 	%r32, [retval0];
	} // callseq 5
	// begin inline asm
	trap;
	// end inline asm
$L__BB3_4:
	{ // callseq 1, 0
	.param .b64 param0;
	st.param.b64 	[param0], %rd4;
	.param .b64 retval0;
	call.uni (retval0), 
	malloc, 
	(
	param0
	);
	ld.param.b64 	%rd333, [retval0];
	} // callseq 1
	setp.ne.s64 	%p6, %rd333, 0;
	@%p6 bra 	$L__BB3_6;
	add.u64 	%rd254, %SP, 0;
	add.u64 	%rd255, %SPL, 0;
	{ // callseq 2, 0
	.param .b64 param0;
	st.param.b64 	[param0], 0;
	call.uni 
	free, 
	(
	param0
	);
	} // callseq 2
	mov.u64 	%rd256, $str;
	cvta.global.u64 	%rd257, %rd256;
	st.local.u64 	[%rd255], %rd257;
	mov.u64 	%rd258, $str$1;
	cvta.global.u64 	%rd259, %rd258;
	{ // callseq 3, 0
	.param .b64 param0;
	st.param.b64 	[param0], %rd259;
	.param .b64 param1;
	st.param.b64 	[param1], %rd254;
	.param .b32 retval0;
	call.uni (retval0), 
	vprintf, 
	(
	param0, 
	param1
	);
	ld.param.b32 	%r30, [retval0];
	} // callseq 3
	// begin inline asm
	trap;
	// end inline asm
$L__BB3_6:
	ld.param.u32 	%r102, [_Z28compute_node_split_decisionsPfPiPjiffS0__param_3];
	setp.lt.s32 	%p7, %r102, 1;
	mov.u64 	%rd334, %rd2;
	mov.u64 	%rd335, %rd2;
	mov.u64 	%rd336, %rd1;
	mov.u64 	%rd337, %rd1;
	@%p7 bra 	$L__BB3_7;
	bra.uni 	$L__BB3_11;
$L__BB3_7:
	ld.param.u32 	%r106, [_Z28compute_node_split_decisionsPfPiPjiffS0__param_3];
	setp.lt.s32 	%p24, %r106, 33;
	@%p24 bra 	$L__BB3_77;
	mov.b64 	%rd359, 32;
	mov.pred 	%p75, 0;
$L__BB3_9:
	mov.pred 	%p1, %p75;
	@%p1 bra 	$L__BB3_45;
	mov.u64 	%rd360, %rd1;
	mov.u64 	%rd361, %rd3;
	mov.u64 	%rd369, %rd2;
	mov.u64 	%rd363, %rd332;
	mov.u64 	%rd364, %rd333;
	bra.uni 	$L__BB3_32;
$L__BB3_11:
	ld.param.u32 	%r103, [_Z28compute_node_split_decisionsPfPiPjiffS0__param_3];
	add.s64 	%rd13, %rd334, 128;
	mul.wide.s32 	%rd266, %r103, 4;
	add.s64 	%rd267, %rd2, %rd266;
	min.u64 	%rd268, %rd13, %rd267;
	add.s64 	%rd339, %rd334, 4;
	setp.eq.s64 	%p8, %rd339, %rd268;
	@%p8 bra 	$L__BB3_31;
	mov.b64 	%rd338, 0;
	mov.u64 	%rd340, %rd335;
	mov.u64 	%rd341, %rd335;
	mov.u64 	%rd342, %rd336;
	mov.u64 	%rd343, %rd337;
$L__BB3_13:
	add.s64 	%rd21, %rd340, 4;
	add.s64 	%rd22, %rd341, 4;
	add.s64 	%rd23, %rd342, 4;
	add.s64 	%rd24, %rd343, 4;
	ld.global.f32 	%f1, [%rd341+4];
	ld.global.u32 	%r3, [%rd343+4];
	ld.global.f32 	%f14, [%rd335];
	setp.lt.f32 	%p9, %f1, %f14;
	@%p9 bra 	$L__BB3_17;
	ld.global.f32 	%f61, [%rd341];
	setp.geu.f32 	%p20, %f1, %f61;
	mov.u64 	%rd357, %rd24;
	mov.u64 	%rd358, %rd22;
	@%p20 bra 	$L__BB3_16;
$L__BB3_15:
	mov.u64 	%rd56, %rd341;
	add.s64 	%rd59, %rd357, -4;
	st.global.f32 	[%rd358], %f61;
	ld.global.u32 	%r41, [%rd357+-4];
	st.global.u32 	[%rd357], %r41;
	add.s64 	%rd341, %rd56, -4;
	ld.global.f32 	%f61, [%rd56+-4];
	setp.lt.f32 	%p21, %f1, %f61;
	mov.u64 	%rd357, %rd59;
	mov.u64 	%rd358, %rd56;
	@%p21 bra 	$L__BB3_15;
$L__BB3_16:
	st.global.f32 	[%rd358], %f1;
	st.global.u32 	[%rd357], %r3;
	bra.uni 	$L__BB3_30;
$L__BB3_17:
	add.s64 	%rd344, %rd341, 8;
	and.b64  	%rd270, %rd338, 3;
	setp.eq.s64 	%p10, %rd270, 3;
	mov.u64 	%rd345, %rd339;
	mov.u64 	%rd346, %rd21;
	@%p10 bra 	$L__BB3_21;
	add.s64 	%rd345, %rd339, -4;
	ld.global.f32 	%f15, [%rd340];
	st.global.f32 	[%rd22], %f15;
	and.b64  	%rd271, %rd338, 3;
	setp.eq.s64 	%p11, %rd271, 0;
	mov.u64 	%rd344, %rd22;
	mov.u64 	%rd346, %rd340;
	@%p11 bra 	$L__BB3_21;
	add.s64 	%rd345, %rd339, -8;
	add.s64 	%rd346, %rd340, -4;
	ld.global.f32 	%f16, [%rd340+-4];
	st.global.f32 	[%rd341], %f16;
	and.b64  	%rd272, %rd338, 3;
	setp.eq.s64 	%p12, %rd272, 1;
	mov.u64 	%rd344, %rd341;
	@%p12 bra 	$L__BB3_21;
	add.s64 	%rd345, %rd339, -12;
	add.s64 	%rd346, %rd340, -8;
	add.s64 	%rd344, %rd341, -4;
	ld.global.f32 	%f17, [%rd340+-8];
	st.global.f32 	[%rd341+-4], %f17;
$L__BB3_21:
	setp.lt.u64 	%p13, %rd338, 3;
	@%p13 bra 	$L__BB3_23;
$L__BB3_22:
	ld.global.f32 	%f18, [%rd346+-4];
	st.global.f32 	[%rd344+-4], %f18;
	ld.global.f32 	%f19, [%rd346+-8];
	st.global.f32 	[%rd344+-8], %f19;
	ld.global.f32 	%f20, [%rd346+-12];
	st.global.f32 	[%rd344+-12], %f20;
	add.s64 	%rd345, %rd345, -16;
	add.s64 	%rd39, %rd346, -16;
	add.s64 	%rd40, %rd344, -16;
	ld.global.f32 	%f21, [%rd346+-16];
	st.global.f32 	[%rd344+-16], %f21;
	setp.ne.s64 	%p14, %rd334, %rd345;
	mov.u64 	%rd344, %rd40;
	mov.u64 	%rd346, %rd39;
	@%p14 bra 	$L__BB3_22;
$L__BB3_23:
	and.b64  	%rd273, %rd338, 3;
	setp.eq.s64 	%p15, %rd273, 3;
	add.s64 	%rd350, %rd343, 8;
	mov.u64 	%rd351, %rd23;
	mov.u64 	%rd352, %rd24;
	@%p15 bra 	$L__BB3_27;
	ld.global.u32 	%r34, [%rd343];
	st.global.u32 	[%rd343+4], %r34;
	and.b64  	%rd274, %rd338, 3;
	setp.eq.s64 	%p16, %rd274, 0;
	mov.u64 	%rd350, %rd24;
	mov.u64 	%rd351, %rd342;
	mov.u64 	%rd352, %rd343;
	@%p16 bra 	$L__BB3_27;
	add.s64 	%rd351, %rd342, -4;
	add.s64 	%rd352, %rd343, -4;
	ld.global.u32 	%r35, [%rd343+-4];
	st.global.u32 	[%rd343], %r35;
	and.b64  	%rd275, %rd338, 3;
	setp.eq.s64 	%p17, %rd275, 1;
	mov.u64 	%rd350, %rd343;
	@%p17 bra 	$L__BB3_27;
	add.s64 	%rd350, %rd343, -4;
	add.s64 	%rd351, %rd342, -8;
	add.s64 	%rd352, %rd343, -8;
	ld.global.u32 	%r36, [%rd343+-8];
	st.global.u32 	[%rd343+-4], %r36;
$L__BB3_27:
	@%p13 bra 	$L__BB3_29;
$L__BB3_28:
	ld.global.u32 	%r37, [%rd352+-4];
	st.global.u32 	[%rd350+-4], %r37;
	ld.global.u32 	%r38, [%rd352+-8];
	st.global.u32 	[%rd350+-8], %r38;
	ld.global.u32 	%r39, [%rd352+-12];
	st.global.u32 	[%rd350+-12], %r39;
	add.s64 	%rd351, %rd351, -16;
	add.s64 	%rd54, %rd352, -16;
	add.s64 	%rd55, %rd350, -16;
	ld.global.u32 	%r40, [%rd352+-16];
	st.global.u32 	[%rd350+-16], %r40;
	setp.ne.s64 	%p19, %rd336, %rd351;
	mov.u64 	%rd350, %rd55;
	mov.u64 	%rd352, %rd54;
	@%p19 bra 	$L__BB3_28;
$L__BB3_29:
	st.global.f32 	[%rd335], %f1;
	st.global.u32 	[%rd337], %r3;
$L__BB3_30:
	ld.param.u32 	%r104, [_Z28compute_node_split_decisionsPfPiPjiffS0__param_3];
	add.s64 	%rd339, %rd339, 4;
	mul.wide.s32 	%rd276, %r104, 4;
	add.s64 	%rd277, %rd2, %rd276;
	min.u64 	%rd278, %rd13, %rd277;
	setp.ne.s64 	%p22, %rd339, %rd278;
	add.s64 	%rd338, %rd338, 1;
	mov.u64 	%rd340, %rd21;
	mov.u64 	%rd341, %rd22;
	mov.u64 	%rd342, %rd23;
	mov.u64 	%rd343, %rd24;
	@%p22 bra 	$L__BB3_13;
$L__BB3_31:
	ld.param.u32 	%r105, [_Z28compute_node_split_decisionsPfPiPjiffS0__param_3];
	mul.wide.s32 	%rd279, %r105, 4;
	add.s64 	%rd280, %rd2, %rd279;
	setp.lt.u64 	%p23, %rd13, %rd280;
	add.s64 	%rd336, %rd336, 128;
	add.s64 	%rd337, %rd337, 128;
	add.s64 	%rd335, %rd335, 128;
	mov.u64 	%rd334, %rd13;
	@%p23 bra 	$L__BB3_11;
	bra.uni 	$L__BB3_7;
$L__BB3_32:
	ld.param.u32 	%r107, [_Z28compute_node_split_decisionsPfPiPjiffS0__param_3];
	shl.b64 	%rd282, %rd359, 2;
	add.s64 	%rd74, %rd369, %rd282;
	add.s64 	%rd75, %rd361, %rd282;
	mul.wide.s32 	%rd283, %r107, 4;
	add.s64 	%rd284, %rd2, %rd283;
	setp.lt.u64 	%p26, %rd74, %rd284;
	min.u64 	%rd367, %rd74, %rd284;
	add.s64 	%rd286, %rd3, %rd283;
	selp.b64 	%rd287, %rd75, %rd286, %p26;
	add.s64 	%rd288, %rd367, %rd282;
	min.u64 	%rd289, %rd288, %rd284;
	sub.s64 	%rd290, %rd287, %rd361;
	add.s64 	%rd372, %rd360, %rd290;
	setp.eq.s64 	%p27, %rd369, %rd367;
	setp.eq.s64 	%p28, %rd367, %rd289;
	or.pred  	%p29, %p27, %p28;
	mov.u64 	%rd379, %rd364;
	mov.u64 	%rd380, %rd363;
	mov.u64 	%rd368, %rd367;
	mov.u64 	%rd370, %rd369;
	mov.u64 	%rd371, %rd360;
	@%p29 bra 	$L__BB3_33;
	bra.uni 	$L__BB3_40;
$L__BB3_33:
	ld.param.u32 	%r109, [_Z28compute_node_split_decisionsPfPiPjiffS0__param_3];
	mul.wide.s32 	%rd294, %r109, 4;
	add.s64 	%rd295, %rd2, %rd294;
	min.u64 	%rd296, %rd74, %rd295;
	setp.eq.s64 	%p34, %rd369, %rd296;
	@%p34 bra 	$L__BB3_34;
	bra.uni 	$L__BB3_44;
$L__BB3_34:
	setp.eq.s64 	%p36, %rd367, %rd289;
	@%p36 bra 	$L__BB3_36;
$L__BB3_35:
	ld.global.f32 	%f23, [%rd368];
	st.f32 	[%rd380], %f23;
	ld.global.u32 	%r45, [%rd372];
	st.u32 	[%rd379], %r45;
	add.s64 	%rd367, %rd367, 4;
	add.s64 	%rd368, %rd368, 4;
	add.s64 	%rd372, %rd372, 4;
	add.s64 	%rd380, %rd380, 4;
	add.s64 	%rd379, %rd379, 4;
	setp.ne.s64 	%p37, %rd367, %rd289;
	@%p37 bra 	$L__BB3_35;
$L__BB3_36:
	ld.param.u32 	%r111, [_Z28compute_node_split_decisionsPfPiPjiffS0__param_3];
	shl.b64 	%rd300, %rd359, 2;
	add.s64 	%rd369, %rd74, %rd300;
	add.s64 	%rd361, %rd75, %rd300;
	shl.b64 	%rd301, %rd359, 3;
	add.s64 	%rd360, %rd360, %rd301;
	add.s64 	%rd363, %rd363, %rd301;
	add.s64 	%rd364, %rd364, %rd301;
	mul.wide.s32 	%rd302, %r111, 4;
	add.s64 	%rd303, %rd2, %rd302;
	setp.lt.u64 	%p38, %rd369, %rd303;
	@%p38 bra 	$L__BB3_32;
$L__BB3_37:
	ld.param.u32 	%r113, [_Z28compute_node_split_decisionsPfPiPjiffS0__param_3];
	shl.b64 	%rd359, %rd359, 1;
	not.pred 	%p75, %p1;
	cvt.s64.s32 	%rd193, %r113;
	setp.lt.s64 	%p53, %rd359, %rd193;
	@%p53 bra 	$L__BB3_9;
	@%p1 bra 	$L__BB3_77;
	and.b64  	%rd419, %rd193, 2147483632;
	mov.u64 	%rd420, %rd2;
	mov.u64 	%rd421, %rd332;
	bra.uni 	$L__BB3_56;
$L__BB3_40:
	ld.global.f32 	%f5, [%rd368];
	ld.global.f32 	%f6, [%rd370];
	setp.lt.f32 	%p30, %f5, %f6;
	@%p30 bra 	$L__BB3_42;
	st.f32 	[%rd380], %f6;
	ld.global.u32 	%r43, [%rd371];
	st.u32 	[%rd379], %r43;
	add.s64 	%rd369, %rd369, 4;
	add.s64 	%rd370, %rd370, 4;
	add.s64 	%rd371, %rd371, 4;
	bra.uni 	$L__BB3_43;
$L__BB3_42:
	st.f32 	[%rd380], %f5;
	ld.global.u32 	%r42, [%rd372];
	st.u32 	[%rd379], %r42;
	add.s64 	%rd367, %rd367, 4;
	add.s64 	%rd368, %rd368, 4;
	add.s64 	%rd372, %rd372, 4;
$L__BB3_43:
	ld.param.u32 	%r108, [_Z28compute_node_split_decisionsPfPiPjiffS0__param_3];
	add.s64 	%rd380, %rd380, 4;
	add.s64 	%rd379, %rd379, 4;
	mul.wide.s32 	%rd291, %r108, 4;
	add.s64 	%rd292, %rd2, %rd291;
	min.u64 	%rd293, %rd74, %rd292;
	setp.ne.s64 	%p31, %rd369, %rd293;
	setp.ne.s64 	%p32, %rd367, %rd289;
	and.pred  	%p33, %p31, %p32;
	@%p33 bra 	$L__BB3_40;
	bra.uni 	$L__BB3_33;
$L__BB3_44:
	ld.param.u32 	%r110, [_Z28compute_node_split_decisionsPfPiPjiffS0__param_3];
	ld.global.f32 	%f22, [%rd370];
	st.f32 	[%rd380], %f22;
	ld.global.u32 	%r44, [%rd371];
	st.u32 	[%rd379], %r44;
	add.s64 	%rd369, %rd369, 4;
	add.s64 	%rd370, %rd370, 4;
	add.s64 	%rd371, %rd371, 4;
	add.s64 	%rd380, %rd380, 4;
	add.s64 	%rd379, %rd379, 4;
	mul.wide.s32 	%rd297, %r110, 4;
	add.s64 	%rd298, %rd2, %rd297;
	min.u64 	%rd299, %rd74, %rd298;
	setp.eq.s64 	%p35, %rd369, %rd299;
	@%p35 bra 	$L__BB3_34;
	bra.uni 	$L__BB3_44;
$L__BB3_45:
	shl.b64 	%rd306, %rd359, 2;
	mov.u64 	%rd399, %rd332;
	mov.u64 	%rd390, %rd1;
	mov.u64 	%rd391, %rd2;
	mov.u64 	%rd393, %rd333;
$L__BB3_46:
	ld.param.u32 	%r112, [_Z28compute_node_split_decisionsPfPiPjiffS0__param_3];
	cvt.s64.s32 	%rd142, %r112;
	mul.wide.s32 	%rd304, %r112, 4;
	add.s64 	%rd305, %rd332, %rd304;
	add.s64 	%rd143, %rd399, %rd306;
	sub.s64 	%rd307, %rd143, %rd305;
	setp.lt.s64 	%p39, %rd307, 0;
	selp.b64 	%rd308, %rd143, %rd305, %p39;
	add.s64 	%rd309, %rd308, %rd306;
	sub.s64 	%rd310, %rd309, %rd305;
	setp.lt.s64 	%p40, %rd310, 0;
	selp.b64 	%rd311, %rd309, %rd305, %p40;
	sub.s64 	%rd312, %rd308, %rd399;
	add.s64 	%rd396, %rd393, %rd312;
	setp.eq.s64 	%p41, %rd399, %rd308;
	setp.eq.s64 	%p42, %rd308, %rd311;
	or.pred  	%p43, %p41, %p42;
	mov.u64 	%rd404, %rd390;
	mov.u64 	%rd405, %rd391;
	mov.u64 	%rd397, %rd393;
	mov.u64 	%rd398, %rd308;
	@%p43 bra 	$L__BB3_47;
	bra.uni 	$L__BB3_51;
$L__BB3_47:
	setp.eq.s64 	%p48, %rd399, %rd308;
	@%p48 bra 	$L__BB3_48;
	bra.uni 	$L__BB3_55;
$L__BB3_48:
	setp.eq.s64 	%p50, %rd398, %rd311;
	@%p50 bra 	$L__BB3_50;
$L__BB3_49:
	ld.f32 	%f25, [%rd398];
	st.global.f32 	[%rd405], %f25;
	ld.u32 	%r49, [%rd396];
	st.global.u32 	[%rd404], %r49;
	add.s64 	%rd398, %rd398, 4;
	add.s64 	%rd396, %rd396, 4;
	add.s64 	%rd405, %rd405, 4;
	add.s64 	%rd404, %rd404, 4;
	setp.ne.s64 	%p51, %rd398, %rd311;
	@%p51 bra 	$L__BB3_49;
$L__BB3_50:
	shl.b64 	%rd313, %rd142, 2;
	add.s64 	%rd314, %rd332, %rd313;
	shl.b64 	%rd315, %rd359, 2;
	add.s64 	%rd399, %rd143, %rd315;
	shl.b64 	%rd316, %rd359, 3;
	add.s64 	%rd393, %rd393, %rd316;
	add.s64 	%rd391, %rd391, %rd316;
	add.s64 	%rd390, %rd390, %rd316;
	sub.s64 	%rd317, %rd399, %rd314;
	setp.lt.s64 	%p52, %rd317, 0;
	@%p52 bra 	$L__BB3_46;
	bra.uni 	$L__BB3_37;
$L__BB3_51:
	ld.f32 	%f7, [%rd398];
	ld.f32 	%f8, [%rd399];
	setp.lt.f32 	%p44, %f7, %f8;
	@%p44 bra 	$L__BB3_53;
	st.global.f32 	[%rd405], %f8;
	ld.u32 	%r47, [%rd397];
	st.global.u32 	[%rd404], %r47;
	add.s64 	%rd399, %rd399, 4;
	add.s64 	%rd397, %rd397, 4;
	bra.uni 	$L__BB3_54;
$L__BB3_53:
	st.global.f32 	[%rd405], %f7;
	ld.u32 	%r46, [%rd396];
	st.global.u32 	[%rd404], %r46;
	add.s64 	%rd398, %rd398, 4;
	add.s64 	%rd396, %rd396, 4;
$L__BB3_54:
	add.s64 	%rd405, %rd405, 4;
	add.s64 	%rd404, %rd404, 4;
	setp.eq.s64 	%p45, %rd399, %rd308;
	setp.eq.s64 	%p46, %rd398, %rd311;
	or.pred  	%p47, %p45, %p46;
	@%p47 bra 	$L__BB3_47;
	bra.uni 	$L__BB3_51;
$L__BB3_55:
	ld.f32 	%f24, [%rd399];
	st.global.f32 	[%rd405], %f24;
	ld.u32 	%r48, [%rd397];
	st.global.u32 	[%rd404], %r48;
	add.s64 	%rd399, %rd399, 4;
	add.s64 	%rd397, %rd397, 4;
	add.s64 	%rd405, %rd405, 4;
	add.s64 	%rd404, %rd404, 4;
	setp.eq.s64 	%p49, %rd399, %rd308;
	@%p49 bra 	$L__BB3_48;
	bra.uni 	$L__BB3_55;
$L__BB3_56:
	.pragma "nounroll";
	ld.f32 	%f26, [%rd421];
	st.global.f32 	[%rd420], %f26;
	ld.f32 	%f27, [%rd421+4];
	st.global.f32 	[%rd420+4], %f27;
	ld.f32 	%f28, [%rd421+8];
	st.global.f32 	[%rd420+8], %f28;
	ld.f32 	%f29, [%rd421+12];
	st.global.f32 	[%rd420+12], %f29;
	ld.f32 	%f30, [%rd421+16];
	st.global.f32 	[%rd420+16], %f30;
	ld.f32 	%f31, [%rd421+20];
	st.global.f32 	[%rd420+20], %f31;
	ld.f32 	%f32, [%rd421+24];
	st.global.f32 	[%rd420+24], %f32;
	ld.f32 	%f33, [%rd421+28];
	st.global.f32 	[%rd420+28], %f33;
	ld.f32 	%f34, [%rd421+32];
	st.global.f32 	[%rd420+32], %f34;
	ld.f32 	%f35, [%rd421+36];
	st.global.f32 	[%rd420+36], %f35;
	ld.f32 	%f36, [%rd421+40];
	st.global.f32 	[%rd420+40], %f36;
	ld.f32 	%f37, [%rd421+44];
	st.global.f32 	[%rd420+44], %f37;
	ld.f32 	%f38, [%rd421+48];
	st.global.f32 	[%rd420+48], %f38;
	ld.f32 	%f39, [%rd421+52];
	st.global.f32 	[%rd420+52], %f39;
	ld.f32 	%f40, [%rd421+56];
	st.global.f32 	[%rd420+56], %f40;
	ld.f32 	%f41, [%rd421+60];
	st.global.f32 	[%rd420+60], %f41;
	add.s64 	%rd421, %rd421, 64;
	add.s64 	%rd420, %rd420, 64;
	add.s64 	%rd419, %rd419, -16;
	setp.eq.s64 	%p54, %rd419, 0;
	@%p54 bra 	$L__BB3_57;
	bra.uni 	$L__BB3_56;
$L__BB3_57:
	ld.param.u32 	%r114, [_Z28compute_node_split_decisionsPfPiPjiffS0__param_3];
	and.b32  	%r50, %r114, 15;
	setp.eq.s32 	%p55, %r50, 0;
	@%p55 bra 	$L__BB3_66;
	and.b64  	%rd318, %rd193, 15;
	add.s64 	%rd319, %rd318, -1;
	setp.lt.u64 	%p56, %rd319, 7;
	@%p56 bra 	$L__BB3_60;
	ld.f32 	%f42, [%rd421];
	st.global.f32 	[%rd420], %f42;
	ld.f32 	%f43, [%rd421+4];
	st.global.f32 	[%rd420+4], %f43;
	ld.f32 	%f44, [%rd421+8];
	st.global.f32 	[%rd420+8], %f44;
	ld.f32 	%f45, [%rd421+12];
	st.global.f32 	[%rd420+12], %f45;
	ld.f32 	%f46, [%rd421+16];
	st.global.f32 	[%rd420+16], %f46;
	ld.f32 	%f47, [%rd421+20];
	st.global.f32 	[%rd420+20], %f47;
	ld.f32 	%f48, [%rd421+24];
	st.global.f32 	[%rd420+24], %f48;
	ld.f32 	%f49, [%rd421+28];
	st.global.f32 	[%rd420+28], %f49;
	add.s64 	%rd421, %rd421, 32;
	add.s64 	%rd420, %rd420, 32;
$L__BB3_60:
	ld.param.u32 	%r115, [_Z28compute_node_split_decisionsPfPiPjiffS0__param_3];
	and.b32  	%r51, %r115, 7;
	setp.eq.s32 	%p57, %r51, 0;
	@%p57 bra 	$L__BB3_66;
	and.b64  	%rd320, %rd193, 7;
	add.s64 	%rd321, %rd320, -1;
	setp.lt.u64 	%p58, %rd321, 3;
	@%p58 bra 	$L__BB3_63;
	ld.f32 	%f50, [%rd421];
	st.global.f32 	[%rd420], %f50;
	ld.f32 	%f51, [%rd421+4];
	st.global.f32 	[%rd420+4], %f51;
	ld.f32 	%f52, [%rd421+8];
	st.global.f32 	[%rd420+8], %f52;
	ld.f32 	%f53, [%rd421+12];
	st.global.f32 	[%rd420+12], %f53;
	add.s64 	%rd421, %rd421, 16;
	add.s64 	%rd420, %rd420, 16;
$L__BB3_63:
	ld.param.u32 	%r116, [_Z28compute_node_split_decisionsPfPiPjiffS0__param_3];
	and.b32  	%r52, %r116, 3;
	setp.eq.s32 	%p59, %r52, 0;
	@%p59 bra 	$L__BB3_66;
	and.b64  	%rd416, %rd193, 3;
$L__BB3_65:
	.pragma "nounroll";
	ld.f32 	%f54, [%rd421];
	st.global.f32 	[%rd420], %f54;
	add.s64 	%rd421, %rd421, 4;
	add.s64 	%rd420, %rd420, 4;
	add.s64 	%rd416, %rd416, -1;
	setp.ne.s64 	%p60, %rd416, 0;
	@%p60 bra 	$L__BB3_65;
$L__BB3_66:
	min.s64 	%rd322, %rd193, 1;
	max.s64 	%rd210, %rd193, 1;
	sub.s64 	%rd323, %rd193, %rd322;
	and.b64  	%rd211, %rd210, 15;
	setp.lt.u64 	%p61, %rd323, 15;
	mov.u64 	%rd425, %rd1;
	mov.u64 	%rd426, %rd333;
	@%p61 bra 	$L__BB3_69;
	and.b64  	%rd422, %rd210, 2147483632;
	mov.u64 	%rd425, %rd1;
	mov.u64 	%rd426, %rd333;
$L__BB3_68:
	.pragma "nounroll";
	ld.u32 	%r53, [%rd426];
	st.global.u32 	[%rd425], %r53;
	ld.u32 	%r54, [%rd426+4];
	st.global.u32 	[%rd425+4], %r54;
	ld.u32 	%r55, [%rd426+8];
	st.global.u32 	[%rd425+8], %r55;
	ld.u32 	%r56, [%rd426+12];
	st.global.u32 	[%rd425+12], %r56;
	ld.u32 	%r57, [%rd426+16];
	st.global.u32 	[%rd425+16], %r57;
	ld.u32 	%r58, [%rd426+20];
	st.global.u32 	[%rd425+20], %r58;
	ld.u32 	%r59, [%rd426+24];
	st.global.u32 	[%rd425+24], %r59;
	ld.u32 	%r60, [%rd426+28];
	st.global.u32 	[%rd425+28], %r60;
	ld.u32 	%r61, [%rd426+32];
	st.global.u32 	[%rd425+32], %r61;
	ld.u32 	%r62, [%rd426+36];
	st.global.u32 	[%rd425+36], %r62;
	ld.u32 	%r63, [%rd426+40];
	st.global.u32 	[%rd425+40], %r63;
	ld.u32 	%r64, [%rd426+44];
	st.global.u32 	[%rd425+44], %r64;
	ld.u32 	%r65, [%rd426+48];
	st.global.u32 	[%rd425+48], %r65;
	ld.u32 	%r66, [%rd426+52];
	st.global.u32 	[%rd425+52], %r66;
	ld.u32 	%r67, [%rd426+56];
	st.global.u32 	[%rd425+56], %r67;
	ld.u32 	%r68, [%rd426+60];
	st.global.u32 	[%rd425+60], %r68;
	add.s64 	%rd426, %rd426, 64;
	add.s64 	%rd425, %rd425, 64;
	add.s64 	%rd422, %rd422, -16;
	setp.ne.s64 	%p62, %rd422, 0;
	@%p62 bra 	$L__BB3_68;
$L__BB3_69:
	setp.eq.s64 	%p63, %rd211, 0;
	@%p63 bra 	$L__BB3_77;
	and.b64  	%rd227, %rd210, 7;
	setp.lt.u64 	%p64, %rd211, 8;
	@%p64 bra 	$L__BB3_72;
	ld.u32 	%r69, [%rd426];
	st.global.u32 	[%rd425], %r69;
	ld.u32 	%r70, [%rd426+4];
	st.global.u32 	[%rd425+4], %r70;
	ld.u32 	%r71, [%rd426+8];
	st.global.u32 	[%rd425+8], %r71;
	ld.u32 	%r72, [%rd426+12];
	st.global.u32 	[%rd425+12], %r72;
	ld.u32 	%r73, [%rd426+16];
	st.global.u32 	[%rd425+16], %r73;
	ld.u32 	%r74, [%rd426+20];
	st.global.u32 	[%rd425+20], %r74;
	ld.u32 	%r75, [%rd426+24];
	st.global.u32 	[%rd425+24], %r75;
	ld.u32 	%r76, [%rd426+28];
	st.global.u32 	[%rd425+28], %r76;
	add.s64 	%rd426, %rd426, 32;
	add.s64 	%rd425, %rd425, 32;
$L__BB3_72:
	setp.eq.s64 	%p65, %rd227, 0;
	@%p65 bra 	$L__BB3_77;
	and.b64  	%rd431, %rd210, 3;
	setp.lt.u64 	%p66, %rd227, 4;
	@%p66 bra 	$L__BB3_75;
	ld.u32 	%r77, [%rd426];
	st.global.u32 	[%rd425], %r77;
	ld.u32 	%r78, [%rd426+4];
	st.global.u32 	[%rd425+4], %r78;
	ld.u32 	%r79, [%rd426+8];
	st.global.u32 	[%rd425+8], %r79;
	ld.u32 	%r80, [%rd426+12];
	st.global.u32 	[%rd425+12], %r80;
	add.s64 	%rd426, %rd426, 16;
	add.s64 	%rd425, %rd425, 16;
$L__BB3_75:
	setp.eq.s64 	%p67, %rd431, 0;
	@%p67 bra 	$L__BB3_77;
$L__BB3_76:
	.pragma "nounroll";
	ld.u32 	%r81, [%rd426];
	st.global.u32 	[%rd425], %r81;
	add.s64 	%rd426, %rd426, 4;
	add.s64 	%rd425, %rd425, 4;
	add.s64 	%rd431, %rd431, -1;
	setp.ne.s64 	%p68, %rd431, 0;
	@%p68 bra 	$L__BB3_76;
$L__BB3_77:
	ld.param.u32 	%r117, [_Z28compute_node_split_decisionsPfPiPjiffS0__param_3];
	setp.eq.s32 	%p69, %r117, 0;
	@%p69 bra 	$L__BB3_79;
	{ // callseq 6, 0
	.param .b64 param0;
	st.param.b64 	[param0], %rd333;
	call.uni 
	free, 
	(
	param0
	);
	} // callseq 6
	{ // callseq 7, 0
	.param .b64 param0;
	st.param.b64 	[param0], %rd332;
	call.uni 
	free, 
	(
	param0
	);
	} // callseq 7
$L__BB3_79:
	ld.param.u64 	%rd331, [_Z28compute_node_split_decisionsPfPiPjiffS0__param_6];
	ld.param.f32 	%f60, [_Z28compute_node_split_decisionsPfPiPjiffS0__param_5];
	ld.param.f32 	%f59, [_Z28compute_node_split_decisionsPfPiPjiffS0__param_4];
	ld.global.f32 	%f9, [%rd2];
	ld.global.f32 	%f10, [%rd2+4];
	mov.u32 	%r83, %ctaid.x;
	mov.u32 	%r84, %ntid.x;
	mov.u32 	%r85, %tid.x;
	mad.lo.s32 	%r4, %r83, %r84, %r85;
	cvta.to.global.u64 	%rd324, %rd331;
	mul.wide.s32 	%rd325, %r4, 4;
	add.s64 	%rd326, %rd324, %rd325;
	ld.global.u32 	%r5, [%rd326];
	mul.f32 	%f11, %f59, %f59;
	cvt.f64.f32 	%fd10, %f60;
	rcp.rn.f64 	%fd50, %fd10;
	{
	.reg .b32 %temp; 
	mov.b64 	{%temp, %r118}, %fd50;
	}
	{
	.reg .b32 %temp; 
	mov.b64 	{%r119, %temp}, %fd50;
	}
	setp.gt.s32 	%p70, %r118, 1048575;
	mov.b32 	%r120, -1023;
	@%p70 bra 	$L__BB3_81;
	mul.f64 	%fd50, %fd50, 0d4350000000000000;
	{
	.reg .b32 %temp; 
	mov.b64 	{%temp, %r118}, %fd50;
	}
	{
	.reg .b32 %temp; 
	mov.b64 	{%r119, %temp}, %fd50;
	}
	mov.b32 	%r120, -1077;
$L__BB3_81:
	add.s32 	%r87, %r118, -1;
	setp.gt.u32 	%p71, %r87, 2146435070;
	@%p71 bra 	$L__BB3_85;
	shr.u32 	%r90, %r118, 20;
	add.s32 	%r121, %r120, %r90;
	and.b32  	%r91, %r118, 1048575;
	or.b32  	%r92, %r91, 1072693248;
	mov.b64 	%fd51, {%r119, %r92};
	setp.lt.u32 	%p73, %r92, 1073127583;
	@%p73 bra 	$L__BB3_84;
	{
	.reg .b32 %temp; 
	mov.b64 	{%r93, %temp}, %fd51;
	}
	{
	.reg .b32 %temp; 
	mov.b64 	{%temp, %r94}, %fd51;
	}
	add.s32 	%r95, %r94, -1048576;
	mov.b64 	%fd51, {%r93, %r95};
	add.s32 	%r121, %r121, 1;
$L__BB3_84:
	add.f64 	%fd12, %fd51, 0dBFF0000000000000;
	add.f64 	%fd13, %fd51, 0d3FF0000000000000;
	rcp.approx.ftz.f64 	%fd14, %fd13;
	neg.f64 	%fd15, %fd13;
	fma.rn.f64 	%fd16, %fd15, %fd14, 0d3FF0000000000000;
	fma.rn.f64 	%fd17, %fd16, %fd16, %fd16;
	fma.rn.f64 	%fd18, %fd17, %fd14, %fd14;
	mul.f64 	%fd19, %fd12, %fd18;
	fma.rn.f64 	%fd20, %fd12, %fd18, %fd19;
	mul.f64 	%fd21, %fd20, %fd20;
	fma.rn.f64 	%fd22, %fd21, 0d3EB1380B3AE80F1E, 0d3ED0EE258B7A8B04;
	fma.rn.f64 	%fd23, %fd22, %fd21, 0d3EF3B2669F02676F;
	fma.rn.f64 	%fd24, %fd23, %fd21, 0d3F1745CBA9AB0956;
	fma.rn.f64 	%fd25, %fd24, %fd21, 0d3F3C71C72D1B5154;
	fma.rn.f64 	%fd26, %fd25, %fd21, 0d3F624924923BE72D;
	fma.rn.f64 	%fd27, %fd26, %fd21, 0d3F8999999999A3C4;
	fma.rn.f64 	%fd28, %fd27, %fd21, 0d3FB5555555555554;
	sub.f64 	%fd29, %fd12, %fd20;
	add.f64 	%fd30, %fd29, %fd29;
	neg.f64 	%fd31, %fd20;
	fma.rn.f64 	%fd32, %fd31, %fd12, %fd30;
	mul.f64 	%fd33, %fd18, %fd32;
	mul.f64 	%fd34, %fd21, %fd28;
	fma.rn.f64 	%fd35, %fd34, %fd20, %fd33;
	xor.b32  	%r96, %r121, -2147483648;
	mov.b32 	%r97, 1127219200;
	mov.b64 	%fd36, {%r96, %r97};
	mov.b32 	%r98, -2147483648;
	mov.b64 	%fd37, {%r98, %r97};
	sub.f64 	%fd38, %fd36, %fd37;
	fma.rn.f64 	%fd39, %fd38, 0d3FE62E42FEFA39EF, %fd20;
	fma.rn.f64 	%fd40, %fd38, 0dBFE62E42FEFA39EF, %fd39;
	sub.f64 	%fd41, %fd40, %fd20;
	sub.f64 	%fd42, %fd35, %fd41;
	fma.rn.f64 	%fd43, %fd38, 0d3C7ABC9E3B39803F, %fd42;
	add.f64 	%fd52, %fd39, %fd43;
	bra.uni 	$L__BB3_86;
$L__BB3_85:
	fma.rn.f64 	%fd11, %fd50, 0d7FF0000000000000, 0d7FF0000000000000;
	{
	.reg .b32 %temp; 
	mov.b64 	{%temp, %r88}, %fd50;
	}
	and.b32  	%r89, %r88, 2147483647;
	setp.eq.s32 	%p72, %r89, 0;
	selp.f64 	%fd52, 0dFFF0000000000000, %fd11, %p72;
$L__BB3_86:
	cvt.f64.f32 	%fd44, %f11;
	mul.f64 	%fd45, %fd52, %fd44;
	cvt.rn.f32.s32 	%f55, %r5;
	cvt.f64.f32 	%fd46, %f55;
	add.f64 	%fd47, %fd46, %fd46;
	div.rn.f64 	%fd48, %fd45, %fd47;
	sqrt.rn.f64 	%fd49, %fd48;
	cvt.rn.f32.f64 	%f56, %fd49;
	sub.f32 	%f57, %f9, %f10;
	abs.f32 	%f58, %f57;
	setp.leu.f32 	%p74, %f58, %f56;
	mov.b32 	%r122, 0;
	@%p74 bra 	$L__BB3_88;
	ld.global.u32 	%r100, [%rd1];
	or.b32  	%r122, %r100, -2147483648;
$L__BB3_88:
	ld.param.u64 	%rd330, [_Z28compute_node_split_decisionsPfPiPjiffS0__param_2];
	cvta.to.global.u64 	%rd327, %rd330;
	add.s64 	%rd329, %rd327, %rd325;
	st.global.u32 	[%rd329], %r122;
$L__BB3_89:
	ret;

}
	// .globl	_Z10node_splitPiPjS_S_S_S_S_S_iiiii
.visible .entry _Z10node_splitPiPjS_S_S_S_S_S_iiiii(
	.param .u64 .ptr .align 1 _Z10node_splitPiPjS_S_S_S_S_S_iiiii_param_0,
	.param .u64 .ptr .align 1 _Z10node_splitPiPjS_S_S_S_S_S_iiiii_param_1,
	.param .u64 .ptr .align 1 _Z10node_splitPiPjS_S_S_S_S_S_iiiii_param_2,
	.param .u64 .ptr .align 1 _Z10node_splitPiPjS_S_S_S_S_S_iiiii_param_3,
	.param .u64 .ptr .align 1 _Z10node_splitPiPjS_S_S_S_S_S_iiiii_param_4,
	.param .u64 .ptr .align 1 _Z10node_splitPiPjS_S_S_S_S_S_iiiii_param_5,
	.param .u64 .ptr .align 1 _Z10node_splitPiPjS_S_S_S_S_S_iiiii_param_6,
	.param .u64 .ptr .align 1 _Z10node_splitPiPjS_S_S_S_S_S_iiiii_param_7,
	.param .u32 _Z10node_splitPiPjS_S_S_S_S_S_iiiii_param_8,
	.param .u32 _Z10node_splitPiPjS_S_S_S_S_S_iiiii_param_9,
	.param .u32 _Z10node_splitPiPjS_S_S_S_S_S_iiiii_param_10,
	.param .u32 _Z10node_splitPiPjS_S_S_S_S_S_iiiii_param_11,
	.param .u32 _Z10node_splitPiPjS_S_S_S_S_S_iiiii_param_12
)
{
	.reg .pred 	%p<41>;
	.reg .b32 	%r<179>;
	.reg .b64 	%rd<145>;

	ld.param.u64 	%rd31, [_Z10node_splitPiPjS_S_S_S_S_S_iiiii_param_0];
	ld.param.u64 	%rd32, [_Z10node_splitPiPjS_S_S_S_S_S_iiiii_param_1];
	ld.param.u64 	%rd33, [_Z10node_splitPiPjS_S_S_S_S_S_iiiii_param_2];
	ld.param.u64 	%rd34, [_Z10node_splitPiPjS_S_S_S_S_S_iiiii_param_3];
	ld.param.u64 	%rd37, [_Z10node_splitPiPjS_S_S_S_S_S_iiiii_param_4];
	ld.param.u64 	%rd38, [_Z10node_splitPiPjS_S_S_S_S_S_iiiii_param_5];
	ld.param.u64 	%rd35, [_Z10node_splitPiPjS_S_S_S_S_S_iiiii_param_6];
	ld.param.u64 	%rd36, [_Z10node_splitPiPjS_S_S_S_S_S_iiiii_param_7];
	ld.param.u32 	%r62, [_Z10node_splitPiPjS_S_S_S_S_S_iiiii_param_8];
	ld.param.u32 	%r63, [_Z10node_splitPiPjS_S_S_S_S_S_iiiii_param_9];
	ld.param.u32 	%r64, [_Z10node_splitPiPjS_S_S_S_S_S_iiiii_param_10];
	ld.param.u32 	%r65, [_Z10node_splitPiPjS_S_S_S_S_S_iiiii_param_11];
	cvta.to.global.u64 	%rd1, %rd34;
	cvta.to.global.u64 	%rd2, %rd37;
	cvta.to.global.u64 	%rd3, %rd38;
	cvta.to.global.u64 	%rd4, %rd32;
	mov.u32 	%r1, %tid.x;
	mov.u32 	%r67, %ntid.x;
	setp.ge.u32 	%p1, %r1, %r67;
	@%p1 bra 	$L__BB4_57;
	cvta.to.global.u64 	%rd39, %rd35;
	cvta.to.global.u64 	%rd40, %rd36;
	cvta.to.global.u64 	%rd41, %rd31;
	cvta.to.global.u64 	%rd5, %rd33;
	mul.wide.u32 	%rd42, %r1, 4;
	add.s64 	%rd6, %rd39, %rd42;
	ld.global.u32 	%r177, [%rd6];
	add.s64 	%rd7, %rd40, %rd42;
	ld.global.u32 	%r178, [%rd7];
	mul.lo.s32 	%r68, %r63, %r1;
	mul.wide.s32 	%rd43, %r68, 4;
	add.s64 	%rd8, %rd41, %rd43;
	mul.lo.s32 	%r69, %r64, %r1;
	cvt.s64.s32 	%rd9, %r69;
	mul.lo.s32 	%r4, %r69, %r62;
	setp.lt.s32 	%p2, %r64, 1;
	@%p2 bra 	$L__BB4_56;
	ld.param.u32 	%r149, [_Z10node_splitPiPjS_S_S_S_S_S_iiiii_param_12];
	mul.wide.s32 	%rd44, %r4, 4;
	add.s64 	%rd10, %rd5, %rd44;
	shl.b32 	%r5, %r65, 2;
	setp.gt.s32 	%p3, %r149, -2;
	shl.b32 	%r6, %r65, 1;
	@%p3 bra 	$L__BB4_8;
	mov.b32 	%r172, 0;
	mul.wide.s32 	%rd66, %r6, 4;
$L__BB4_4:
	cvt.u64.u32 	%rd45, %r172;
	add.s64 	%rd30, %rd45, %rd9;
	shl.b64 	%rd46, %rd30, 2;
	add.s64 	%rd47, %rd4, %rd46;
	ld.global.u32 	%r54, [%rd47];
	setp.eq.s32 	%p4, %r177, %r63;
	@%p4 bra 	$L__BB4_57;
	setp.gt.s32 	%p5, %r54, -1;
	@%p5 bra 	$L__BB4_7;
	cvt.u32.u64 	%r71, %rd9;
	add.s32 	%r72, %r172, %r71;
	mul.wide.u32 	%rd48, %r72, 4;
	add.s64 	%rd49, %rd3, %rd48;
	mov.b32 	%r73, 0;
	st.global.u32 	[%rd49], %r73;
	and.b32  	%r74, %r54, 2147483647;
	add.s64 	%rd51, %rd2, %rd46;
	ld.global.u32 	%r75, [%rd51];
	mul.wide.s32 	%rd52, %r75, 4;
	add.s64 	%rd53, %rd8, %rd52;
	ld.global.u32 	%r76, [%rd53];
	shl.b32 	%r77, %r75, 1;
	or.b32  	%r78, %r77, 1;
	add.s32 	%r79, %r77, 2;
	st.global.u32 	[%rd53], %r74;
	add.s64 	%rd54, %rd53, %rd52;
	st.global.u32 	[%rd54+4], %r76;
	or.b32  	%r80, %r178, -2147483648;
	st.global.u32 	[%rd54+8], %r80;
	cvt.u64.u32 	%rd55, %r76;
	shl.b64 	%rd56, %rd55, 2;
	and.b64  	%rd57, %rd56, 8589934588;
	add.s64 	%rd58, %rd2, %rd57;
	st.global.u32 	[%rd58], %r78;
	mul.wide.s32 	%rd59, %r178, 4;
	add.s64 	%rd60, %rd2, %rd59;
	st.global.u32 	[%rd60], %r79;
	shl.b32 	%r81, %r54, 1;
	add.s32 	%r82, %r5, %r81;
	cvt.s64.s32 	%rd61, %r82;
	mul.lo.s32 	%r83, %r172, %r62;
	cvt.s64.s32 	%rd62, %r83;
	add.s64 	%rd63, %rd62, %rd61;
	shl.b64 	%rd64, %rd63, 2;
	add.s64 	%rd65, %rd10, %rd64;
	ld.global.u32 	%r84, [%rd65];
	add.s64 	%rd67, %rd65, %rd66;
	ld.global.u32 	%r85, [%rd67];
	setp.ge.s32 	%p6, %r84, %r85;
	setp.lt.s32 	%p7, %r84, %r85;
	selp.u32 	%r86, 1, 0, %p7;
	selp.u32 	%r87, 1, 0, %p6;
	add.s64 	%rd68, %rd1, %rd57;
	st.global.u32 	[%rd68], %r86;
	add.s64 	%rd69, %rd1, %rd59;
	st.global.u32 	[%rd69], %r87;
	add.s32 	%r177, %r177, 2;
	add.s32 	%r178, %r178, 1;
$L__BB4_7:
	add.s32 	%r172, %r172, 1;
	setp.ne.s32 	%p8, %r172, %r64;
	@%p8 bra 	$L__BB4_4;
	bra.uni 	$L__BB4_56;
$L__BB4_8:
	setp.gt.s32 	%p9, %r65, 0;
	@%p9 bra 	$L__BB4_14;
	mov.b32 	%r167, 0;
	mul.wide.s32 	%rd91, %r6, 4;
$L__BB4_10:
	cvt.u64.u32 	%rd70, %r167;
	add.s64 	%rd29, %rd70, %rd9;
	shl.b64 	%rd71, %rd29, 2;
	add.s64 	%rd72, %rd4, %rd71;
	ld.global.u32 	%r45, [%rd72];
	setp.eq.s32 	%p10, %r177, %r63;
	@%p10 bra 	$L__BB4_57;
	setp.gt.s32 	%p11, %r45, -1;
	@%p11 bra 	$L__BB4_13;
	cvt.u32.u64 	%r89, %rd9;
	add.s32 	%r90, %r167, %r89;
	mul.wide.u32 	%rd73, %r90, 4;
	add.s64 	%rd74, %rd3, %rd73;
	mov.b32 	%r91, 0;
	st.global.u32 	[%rd74], %r91;
	and.b32  	%r92, %r45, 2147483647;
	add.s64 	%rd76, %rd2, %rd71;
	ld.global.u32 	%r93, [%rd76];
	mul.wide.s32 	%rd77, %r93, 4;
	add.s64 	%rd78, %rd8, %rd77;
	ld.global.u32 	%r94, [%rd78];
	shl.b32 	%r95, %r93, 1;
	or.b32  	%r96, %r95, 1;
	add.s32 	%r97, %r95, 2;
	st.global.u32 	[%rd78], %r92;
	add.s64 	%rd79, %rd78, %rd77;
	st.global.u32 	[%rd79+4], %r94;
	or.b32  	%r98, %r178, -2147483648;
	st.global.u32 	[%rd79+8], %r98;
	cvt.u64.u32 	%rd80, %r94;
	shl.b64 	%rd81, %rd80, 2;
	and.b64  	%rd82, %rd81, 8589934588;
	add.s64 	%rd83, %rd2, %rd82;
	st.global.u32 	[%rd83], %r96;
	mul.wide.s32 	%rd84, %r178, 4;
	add.s64 	%rd85, %rd2, %rd84;
	st.global.u32 	[%rd85], %r97;
	shl.b32 	%r99, %r45, 1;
	add.s32 	%r100, %r5, %r99;
	cvt.s64.s32 	%rd86, %r100;
	mul.lo.s32 	%r101, %r167, %r62;
	cvt.s64.s32 	%rd87, %r101;
	add.s64 	%rd88, %rd87, %rd86;
	shl.b64 	%rd89, %rd88, 2;
	add.s64 	%rd90, %rd10, %rd89;
	ld.global.u32 	%r102, [%rd90];
	add.s64 	%rd92, %rd90, %rd91;
	ld.global.u32 	%r103, [%rd92];
	setp.ge.s32 	%p12, %r102, %r103;
	setp.lt.s32 	%p13, %r102, %r103;
	selp.u32 	%r104, 1, 0, %p13;
	selp.u32 	%r105, 1, 0, %p12;
	add.s64 	%rd93, %rd1, %rd82;
	st.global.u32 	[%rd93], %r104;
	add.s64 	%rd94, %rd1, %rd84;
	st.global.u32 	[%rd94], %r105;
	add.s32 	%r177, %r177, 2;
	add.s32 	%r178, %r178, 1;
$L__BB4_13:
	add.s32 	%r167, %r167, 1;
	setp.eq.s32 	%p14, %r167, %r64;
	@%p14 bra 	$L__BB4_56;
	bra.uni 	$L__BB4_10;
$L__BB4_14:
	max.s32 	%r107, %r6, 1;
	and.b32  	%r7, %r107, 7;
	and.b32  	%r8, %r107, 3;
	and.b32  	%r9, %r107, 2147483640;
	and.b32  	%r10, %r107, 1;
	and.b32  	%r11, %r107, 2147483644;
	neg.s32 	%r12, %r9;
	add.s64 	%rd96, %rd44, %rd5;
	add.s64 	%rd11, %rd96, 16;
	mov.b32 	%r153, 0;
$L__BB4_15:
	ld.param.u64 	%rd141, [_Z10node_splitPiPjS_S_S_S_S_S_iiiii_param_1];
	cvt.u64.u32 	%rd97, %r153;
	add.s64 	%rd12, %rd97, %rd9;
	cvta.to.global.u64 	%rd98, %rd141;
	shl.b64 	%rd99, %rd12, 2;
	add.s64 	%rd100, %rd98, %rd99;
	ld.global.u32 	%r16, [%rd100];
	setp.eq.s32 	%p15, %r177, %r63;
	@%p15 bra 	$L__BB4_57;
	setp.gt.s32 	%p16, %r16, -1;
	@%p16 bra 	$L__BB4_55;
	ld.param.u64 	%rd142, [_Z10node_splitPiPjS_S_S_S_S_S_iiiii_param_3];
	mul.lo.s32 	%r109, %r153, %r62;
	mul.wide.s32 	%rd101, %r109, 4;
	add.s64 	%rd13, %rd10, %rd101;
	cvt.u32.u64 	%r110, %rd9;
	add.s32 	%r111, %r153, %r110;
	mul.wide.u32 	%rd102, %r111, 4;
	add.s64 	%rd103, %rd3, %rd102;
	mov.b32 	%r158, 0;
	st.global.u32 	[%rd103], %r158;
	and.b32  	%r112, %r16, 2147483647;
	add.s64 	%rd105, %rd2, %rd99;
	ld.global.u32 	%r113, [%rd105];
	mul.wide.s32 	%rd106, %r113, 4;
	add.s64 	%rd107, %rd8, %rd106;
	ld.global.u32 	%r114, [%rd107];
	shl.b32 	%r115, %r113, 1;
	or.b32  	%r116, %r115, 1;
	add.s32 	%r117, %r115, 2;
	st.global.u32 	[%rd107], %r112;
	add.s64 	%rd108, %rd107, %rd106;
	st.global.u32 	[%rd108+4], %r114;
	or.b32  	%r118, %r178, -2147483648;
	st.global.u32 	[%rd108+8], %r118;
	cvt.u64.u32 	%rd109, %r114;
	shl.b64 	%rd110, %rd109, 2;
	and.b64  	%rd111, %rd110, 8589934588;
	add.s64 	%rd112, %rd2, %rd111;
	st.global.u32 	[%rd112], %r116;
	mul.wide.s32 	%rd113, %r178, 4;
	add.s64 	%rd114, %rd2, %rd113;
	st.global.u32 	[%rd114], %r117;
	shl.b32 	%r17, %r16, 1;
	add.s32 	%r119, %r5, %r17;
	mul.wide.u32 	%rd115, %r119, 4;
	add.s64 	%rd116, %rd13, %rd115;
	ld.global.u32 	%r120, [%rd116];
	add.s32 	%r121, %r119, %r6;
	mul.wide.u32 	%rd117, %r121, 4;
	add.s64 	%rd118, %rd13, %rd117;
	ld.global.u32 	%r122, [%rd118];
	setp.ge.s32 	%p17, %r120, %r122;
	setp.lt.s32 	%p18, %r120, %r122;
	selp.u32 	%r123, 1, 0, %p18;
	selp.u32 	%r124, 1, 0, %p17;
	cvta.to.global.u64 	%rd119, %rd142;
	add.s64 	%rd120, %rd119, %rd111;
	st.global.u32 	[%rd120], %r123;
	add.s64 	%rd121, %rd119, %rd113;
	st.global.u32 	[%rd121], %r124;
$L__BB4_18:
	mov.u32 	%r21, %r158;
	mul.lo.s32 	%r125, %r21, %r6;
	cvt.u64.u32 	%rd14, %r125;
	mul.wide.u32 	%rd122, %r125, 4;
	add.s64 	%rd15, %rd13, %rd122;
	mul.lo.s32 	%r126, %r178, %r62;
	cvt.s64.s32 	%rd123, %r126;
	add.s64 	%rd16, %rd14, %rd123;
	shl.b64 	%rd124, %rd16, 2;
	add.s64 	%rd17, %rd10, %rd124;
	setp.eq.s32 	%p19, %r21, 1;
	@%p19 bra 	$L__BB4_19;
	bra.uni 	$L__BB4_42;
$L__BB4_19:
	setp.lt.s32 	%p27, %r6, 4;
	mul.wide.u32 	%rd138, %r17, 4;
	add.s64 	%rd24, %rd15, %rd138;
	mov.b32 	%r162, 0;
	@%p27 bra 	$L__BB4_31;
	mov.b32 	%r160, 0;
$L__BB4_21:
	setp.ne.s32 	%p28, %r160, %r17;
	@%p28 bra 	$L__BB4_23;
	mov.b32 	%r136, 0;
	st.global.u32 	[%rd24], %r136;
$L__BB4_23:
	setp.eq.s32 	%p29, %r160, %r17;
	mul.wide.u32 	%rd139, %r160, 4;
	add.s64 	%rd22, %rd15, %rd139;
	ld.global.u32 	%r137, [%rd22];
	add.s64 	%rd23, %rd17, %rd139;
	st.global.u32 	[%rd23], %r137;
	@%p29 bra 	$L__BB4_25;
	ld.global.u32 	%r161, [%rd22+4];
	bra.uni 	$L__BB4_26;
$L__BB4_25:
	mov.b32 	%r161, 0;
	st.global.u32 	[%rd22+4], %r161;
$L__BB4_26:
	st.global.u32 	[%rd23+4], %r161;
	add.s32 	%r27, %r160, 2;
	setp.ne.s32 	%p30, %r27, %r17;
	@%p30 bra 	$L__BB4_28;
	mov.b32 	%r139, 0;
	st.global.u32 	[%rd24], %r139;
$L__BB4_28:
	ld.global.u32 	%r140, [%rd22+8];
	st.global.u32 	[%rd23+8], %r140;
	@%p30 bra 	$L__BB4_30;
	mov.b32 	%r141, 0;
	st.global.u32 	[%rd24+4], %r141;
$L__BB4_30:
	ld.global.u32 	%r142, [%rd22+12];
	st.global.u32 	[%rd23+12], %r142;
	add.s32 	%r160, %r160, 4;
	setp.eq.s32 	%p32, %r160, %r11;
	mov.u32 	%r162, %r11;
	@%p32 bra 	$L__BB4_31;
	bra.uni 	$L__BB4_21;
$L__BB4_31:
	setp.eq.s32 	%p33, %r8, 0;
	@%p33 bra 	$L__BB4_53;
	setp.ne.s32 	%p34, %r162, %r17;
	@%p34 bra 	$L__BB4_34;
	mov.b32 	%r143, 0;
	st.global.u32 	[%rd24], %r143;
$L__BB4_34:
	setp.eq.s32 	%p35, %r8, 1;
	mul.wide.u32 	%rd140, %r162, 4;
	add.s64 	%rd25, %rd15, %rd140;
	ld.global.u32 	%r144, [%rd25];
	add.s64 	%rd26, %rd17, %rd140;
	st.global.u32 	[%rd26], %r144;
	@%p35 bra 	$L__BB4_53;
	setp.eq.s32 	%p36, %r162, %r17;
	@%p36 bra 	$L__BB4_37;
	ld.global.u32 	%r163, [%rd25+4];
	bra.uni 	$L__BB4_38;
$L__BB4_37:
	mov.b32 	%r163, 0;
	st.global.u32 	[%rd25+4], %r163;
$L__BB4_38:
	setp.eq.s32 	%p37, %r8, 2;
	st.global.u32 	[%rd26+4], %r163;
	@%p37 bra 	$L__BB4_53;
	add.s32 	%r146, %r162, 2;
	setp.eq.s32 	%p38, %r146, %r17;
	@%p38 bra 	$L__BB4_41;
	ld.global.u32 	%r33, [%rd25+8];
	st.global.u32 	[%rd26+8], %r33;
	bra.uni 	$L__BB4_53;
$L__BB4_41:
	mov.b32 	%r147, 0;
	st.global.u32 	[%rd25+8], %r147;
	st.global.u32 	[%rd26+8], %r147;
	bra.uni 	$L__BB4_53;
$L__BB4_42:
	setp.lt.s32 	%p20, %r6, 8;
	mov.b32 	%r165, 0;
	@%p20 bra 	$L__BB4_45;
	shl.b64 	%rd125, %rd14, 2;
	mul.lo.s32 	%r128, %r153, %r62;
	mul.wide.s32 	%rd126, %r128, 4;
	add.s64 	%rd127, %rd11, %rd126;
	add.s64 	%rd144, %rd127, %rd125;
	add.s64 	%rd143, %rd11, %rd124;
	mov.u32 	%r159, %r12;
$L__BB4_44:
	.pragma "nounroll";
	mov.b32 	%r129, 0;
	st.global.u32 	[%rd144+-16], %r129;
	st.global.u32 	[%rd143+-16], %r129;
	st.global.u32 	[%rd144+-12], %r129;
	st.global.u32 	[%rd143+-12], %r129;
	st.global.u32 	[%rd144+-8], %r129;
	st.global.u32 	[%rd143+-8], %r129;
	st.global.u32 	[%rd144+-4], %r129;
	st.global.u32 	[%rd143+-4], %r129;
	st.global.u32 	[%rd144], %r129;
	st.global.u32 	[%rd143], %r129;
	st.global.u32 	[%rd144+4], %r129;
	st.global.u32 	[%rd143+4], %r129;
	st.global.u32 	[%rd144+8], %r129;
	st.global.u32 	[%rd143+8], %r129;
	st.global.u32 	[%rd144+12], %r129;
	st.global.u32 	[%rd143+12], %r129;
	add.s32 	%r159, %r159, 8;
	add.s64 	%rd144, %rd144, 32;
	add.s64 	%rd143, %rd143, 32;
	setp.eq.s32 	%p21, %r159, 0;
	mov.u32 	%r165, %r9;
	@%p21 bra 	$L__BB4_45;
	bra.uni 	$L__BB4_44;
$L__BB4_45:
	setp.eq.s32 	%p22, %r7, 0;
	@%p22 bra 	$L__BB4_53;
	add.s32 	%r130, %r7, -1;
	setp.lt.u32 	%p23, %r130, 3;
	@%p23 bra 	$L__BB4_48;
	mul.wide.u32 	%rd129, %r165, 4;
	add.s64 	%rd130, %rd15, %rd129;
	mov.b32 	%r131, 0;
	st.global.u32 	[%rd130], %r131;
	add.s64 	%rd131, %rd17, %rd129;
	st.global.u32 	[%rd131], %r131;
	st.global.u32 	[%rd130+4], %r131;
	st.global.u32 	[%rd131+4], %r131;
	st.global.u32 	[%rd130+8], %r131;
	st.global.u32 	[%rd131+8], %r131;
	st.global.u32 	[%rd130+12], %r131;
	st.global.u32 	[%rd131+12], %r131;
	add.s32 	%r165, %r165, 4;
$L__BB4_48:
	setp.eq.s32 	%p24, %r8, 0;
	@%p24 bra 	$L__BB4_53;
	setp.eq.s32 	%p25, %r8, 1;
	@%p25 bra 	$L__BB4_51;
	mul.wide.u32 	%rd132, %r165, 4;
	add.s64 	%rd133, %rd15, %rd132;
	mov.b32 	%r132, 0;
	st.global.u32 	[%rd133], %r132;
	add.s64 	%rd134, %rd17, %rd132;
	st.global.u32 	[%rd134], %r132;
	st.global.u32 	[%rd133+4], %r132;
	st.global.u32 	[%rd134+4], %r132;
	add.s32 	%r165, %r165, 2;
$L__BB4_51:
	setp.eq.s32 	%p26, %r10, 0;
	@%p26 bra 	$L__BB4_53;
	mul.wide.u32 	%rd135, %r165, 4;
	add.s64 	%rd136, %rd15, %rd135;
	mov.b32 	%r133, 0;
	st.global.u32 	[%rd136], %r133;
	add.s64 	%rd137, %rd17, %rd135;
	st.global.u32 	[%rd137], %r133;
$L__BB4_53:
	ld.param.u32 	%r150, [_Z10node_splitPiPjS_S_S_S_S_S_iiiii_param_12];
	add.s32 	%r158, %r21, 1;
	add.s32 	%r148, %r150, 1;
	setp.eq.s32 	%p39, %r21, %r148;
	@%p39 bra 	$L__BB4_54;
	bra.uni 	$L__BB4_18;
$L__BB4_54:
	add.s32 	%r177, %r177, 2;
	add.s32 	%r178, %r178, 1;
$L__BB4_55:
	add.s32 	%r153, %r153, 1;
	setp.eq.s32 	%p40, %r153, %r64;
	@%p40 bra 	$L__BB4_56;
	bra.uni 	$L__BB4_15;
$L__BB4_56:
	st.global.u32 	[%rd6], %r177;
	st.global.u32 	[%rd7], %r178;
$L__BB4_57:
	ret;

}
	// .globl	_ZN3cub18CUB_300001_SM_10006detail11EmptyKernelIvEEvv
.visible .entry _ZN3cub18CUB_300001_SM_10006detail11EmptyKernelIvEEvv()
{


	ret;

}


// ===== COMPILED SASS (sm_100) =====

	.target	sm_100

	.elftype	@"ET_EXEC"


//--------------------- .note.nv.tkinfo           --------------------------
	.section	.note.nv.tkinfo,"",@"SHT_NOTE"
	.sectionflags	@"SHF_NOTE_NV_TKINFO"
	.tkinfo
        /*0018*/ 	.word	0x00000002
        /*0030*/ 	.string	""
        /*0030*/ 	.string	"ptxas"
        /*0030*/ 	.string	"Cuda compilation tools, release 13.0, V13.0.88"
        /*0030*/ 	.string	"Build cuda_13.0.r13.0/compiler.36424714_0"
        /*0030*/ 	.string	"-arch sm_100 -m 64 "



//--------------------- .note.nv.cuinfo           --------------------------
	.section	.note.nv.cuinfo,"",@"SHT_NOTE"
	.sectionflags	@"SHF_NOTE_NV_CUINFO"
        /*0018*/ 	.short	0x0002
        /*001a*/ 	.short	0x0064
        /*001c*/ 	.short	0x0082
	.zero		2


//--------------------- .nv.info                  --------------------------
	.section	.nv.info,"",@"SHT_CUDA_INFO"
	.align	4


	//----- nvinfo : EIATTR_REGCOUNT
	.align		4
        /*0000*/ 	.byte	0x04, 0x2f
        /*0002*/ 	.short	(.L_48 - .L_47)
	.align		4
.L_47:
        /*0004*/ 	.word	index@(_Z14tree_traversalPiS_S_S_S_S_ii)
        /*0008*/ 	.word	0x00000016


	//----- nvinfo : EIATTR_FRAME_SIZE
	.align		4
.L_48:
        /*000c*/ 	.byte	0x04, 0x11
        /*000e*/ 	.short	(.L_50 - .L_49)
	.align		4
.L_49:
        /*0010*/ 	.word	index@(_Z14tree_traversalPiS_S_S_S_S_ii)
        /*0014*/ 	.word	0x00000000


	//----- nvinfo : EIATTR_REGCOUNT
	.align		4
.L_50:
        /*0018*/ 	.byte	0x04, 0x2f
        /*001a*/ 	.short	(.L_52 - .L_51)
	.align		4
.L_51:
        /*001c*/ 	.word	index@(_Z16counter_increasePiS_S_ii)
        /*0020*/ 	.word	0x00000012


	//----- nvinfo : EIATTR_FRAME_SIZE
	.align		4
.L_52:
        /*0024*/ 	.byte	0x04, 0x11
        /*0026*/ 	.short	(.L_54 - .L_53)
	.align		4
.L_53:
        /*0028*/ 	.word	index@(_Z16counter_increasePiS_S_ii)
        /*002c*/ 	.word	0x00000000


	//----- nvinfo : EIATTR_REGCOUNT
	.align		4
.L_54:
        /*0030*/ 	.byte	0x04, 0x2f
        /*0032*/ 	.short	(.L_56 - .L_55)
	.align		4
.L_55:
        /*0034*/ 	.word	index@(_Z24compute_information_gainPiPfi)
        /*0038*/ 	.word	0x0000001b


	//----- nvinfo : EIATTR_FRAME_SIZE
	.align		4
.L_56:
        /*003c*/ 	.byte	0x04, 0x11
        /*003e*/ 	.short	(.L_58 - .L_57)
	.align		4
.L_57:
        /*0040*/ 	.word	index@($__internal_3_$__cuda_sm3x_div_rn_noftz_f32_slowpath)
        /*0044*/ 	.word	0x00000000


	//----- nvinfo : EIATTR_FRAME_SIZE
	.align		4
.L_58:
        /*0048*/ 	.byte	0x04, 0x11
        /*004a*/ 	.short	(.L_60 - .L_59)
	.align		4
.L_59:
        /*004c*/ 	.word	index@(_Z24compute_information_gainPiPfi)
        /*0050*/ 	.word	0x00000000


	//----- nvinfo : EIATTR_REGCOUNT
	.align		4
.L_60:
        /*0054*/ 	.byte	0x04, 0x2f
        /*0056*/ 	.short	(.L_62 - .L_61)
	.align		4
.L_61:
        /*0058*/ 	.word	index@(_Z28compute_node_split_decisionsPfPiPjiffS0_)
        /*005c*/ 	.word	0x00000038


	//----- nvinfo : EIATTR_FRAME_SIZE
	.align		4
.L_62:
        /*0060*/ 	.byte	0x04, 0x11
        /*0062*/ 	.short	(.L_64 - .L_63)
	.align		4
.L_63:
        /*0064*/ 	.word	index@($__internal_2_$__cuda_sm20_dsqrt_rn_f64_mediumpath_v1)
        /*0068*/ 	.word	0x00000008


	//----- nvinfo : EIATTR_FRAME_SIZE
	.align		4
.L_64:
        /*006c*/ 	.byte	0x04, 0x11
        /*006e*/ 	.short	(.L_66 - .L_65)
	.align		4
.L_65:
        /*0070*/ 	.word	index@($__internal_1_$__cuda_sm20_div_rn_f64_full)
        /*0074*/ 	.word	0x00000008


	//----- nvinfo : EIATTR_FRAME_SIZE
	.align		4
.L_66:
        /*0078*/ 	.byte	0x04, 0x11
        /*007a*/ 	.short	(.L_68 - .L_67)
	.align		4
.L_67:
        /*007c*/ 	.word	index@($__internal_0_$__cuda_sm20_dblrcp_rn_slowpath_v3)
        /*0080*/ 	.word	0x00000008


	//----- nvinfo : EIATTR_FRAME_SIZE
	.align		4
.L_68:
        /*0084*/ 	.byte	0x04, 0x11
        /*0086*/ 	.short	(.L_70 - .L_69)
	.align		4
.L_69:
        /*0088*/ 	.word	index@(_Z28compute_node_split_decisionsPfPiPjiffS0_)
        /*008c*/ 	.word	0x00000008


	//----- nvinfo : EIATTR_REGCOUNT
	.align		4
.L_70:
        /*0090*/ 	.byte	0x04, 0x2f
        /*0092*/ 	.short	(.L_72 - .L_71)
	.align		4
.L_71:
        /*0094*/ 	.word	index@(_Z10node_splitPiPjS_S_S_S_S_S_iiiii)
        /*0098*/ 	.word	0x00000028


	//----- nvinfo : EIATTR_FRAME_SIZE
	.align		4
.L_72:
        /*009c*/ 	.byte	0x04, 0x11
        /*009e*/ 	.short	(.L_74 - .L_73)
	.align		4
.L_73:
        /*00a0*/ 	.word	index@(_Z10node_splitPiPjS_S_S_S_S_S_iiiii)
        /*00a4*/ 	.word	0x00000000


	//----- nvinfo : EIATTR_REGCOUNT
	.align		4
.L_74:
        /*00a8*/ 	.byte	0x04, 0x2f
        /*00aa*/ 	.short	(.L_76 - .L_75)
	.align		4
.L_75:
        /*00ac*/ 	.word	index@(_ZN3cub18CUB_300001_SM_10006detail11EmptyKernelIvEEvv)
        /*00b0*/ 	.word	0x00000004


	//----- nvinfo : EIATTR_FRAME_SIZE
	.align		4
.L_76:
        /*00b4*/ 	.byte	0x04, 0x11
        /*00b6*/ 	.short	(.L_78 - .L_77)
	.align		4
.L_77:
        /*00b8*/ 	.word	index@(_ZN3cub18CUB_300001_SM_10006detail11EmptyKernelIvEEvv)
        /*00bc*/ 	.word	0x00000000


	//----- nvinfo : EIATTR_MIN_STACK_SIZE
	.align		4
.L_78:
        /*00c0*/ 	.byte	0x04, 0x12
        /*00c2*/ 	.short	(.L_80 - .L_79)
	.align		4
.L_79:
        /*00c4*/ 	.word	index@(_ZN3cub18CUB_300001_SM_10006detail11EmptyKernelIvEEvv)
        /*00c8*/ 	.word	0x00000000


	//----- nvinfo : EIATTR_MIN_STACK_SIZE
	.align		4
.L_80:
        /*00cc*/ 	.byte	0x04, 0x12
        /*00ce*/ 	.short	(.L_82 - .L_81)
	.align		4
.L_81:
        /*00d0*/ 	.word	index@(_Z10node_splitPiPjS_S_S_S_S_S_iiiii)
        /*00d4*/ 	.word	0x00000000


	//----- nvinfo : EIATTR_MIN_STACK_SIZE
	.align		4
.L_82:
        /*00d8*/ 	.byte	0x04, 0x12
        /*00da*/ 	.short	(.L_84 - .L_83)
	.align		4
.L_83:
        /*00dc*/ 	.word	index@(_Z28compute_node_split_decisionsPfPiPjiffS0_)
        /*00e0*/ 	.word	0x00000008


	//----- nvinfo : EIATTR_MIN_STACK_SIZE
	.align		4
.L_84:
        /*00e4*/ 	.byte	0x04, 0x12
        /*00e6*/ 	.short	(.L_86 - .L_85)
	.align		4
.L_85:
        /*00e8*/ 	.word	index@(_Z24compute_information_gainPiPfi)
        /*00ec*/ 	.word	0x00000000


	//----- nvinfo : EIATTR_MIN_STACK_SIZE
	.align		4
.L_86:
        /*00f0*/ 	.byte	0x04, 0x12
        /*00f2*/ 	.short	(.L_88 - .L_87)
	.align		4
.L_87:
        /*00f4*/ 	.word	index@(_Z16counter_increasePiS_S_ii)
        /*00f8*/ 	.word	0x00000000


	//----- nvinfo : EIATTR_MIN_STACK_SIZE
	.align		4
.L_88:
        /*00fc*/ 	.byte	0x04, 0x12
        /*00fe*/ 	.short	(.L_90 - .L_89)
	.align		4
.L_89:
        /*0100*/ 	.word	index@(_Z14tree_traversalPiS_S_S_S_S_ii)
        /*0104*/ 	.word	0x00000000
.L_90:


//--------------------- .nv.compat                --------------------------
	.section	.nv.compat,"",@"SHT_CUDA_COMPAT_INFO"
	.align	4
        /*0000*/ 	.byte	0x02, 0x09, 0x00, 0x00, 0x02, 0x02, 0x01, 0x00, 0x02, 0x05, 0x05, 0x00, 0x03, 0x07, 0x01, 0x01
        /*0010*/ 	.byte	0x02, 0x03, 0x00, 0x00, 0x02, 0x06, 0x01, 0x00, 0x04, 0x0b, 0x08, 0x00, 0x01, 0x00, 0x00, 0x00
        /*0020*/ 	.byte	0x00, 0x00, 0x00, 0x00


//--------------------- .nv.info._ZN3cub18CUB_300001_SM_10006detail11EmptyKernelIvEEvv --------------------------
	.section	.nv.info._ZN3cub18CUB_300001_SM_10006detail11EmptyKernelIvEEvv,"",@"SHT_CUDA_INFO"
	.sectionflags	@""
	.align	4


	//----- nvinfo : EIATTR_CUDA_API_VERSION
	.align		4
        /*0000*/ 	.byte	0x04, 0x37
        /*0002*/ 	.short	(.L_92 - .L_91)
.L_91:
        /*0004*/ 	.word	0x00000082


	//----- nvinfo : EIATTR_SPARSE_MMA_MASK
	.align		4
.L_92:
        /*0008*/ 	.byte	0x03, 0x50
        /*000a*/ 	.short	0x0000


	//----- nvinfo : EIATTR_MAXREG_COUNT
	.align		4
        /*000c*/ 	.byte	0x03, 0x1b
        /*000e*/ 	.short	0x00ff


	//----- nvinfo : EIATTR_MERCURY_ISA_VERSION
	.align		4
        /*0010*/ 	.byte	0x03, 0x5f
        /*0012*/ 	.short	0x0101


	//----- nvinfo : EIATTR_VRC_CTA_INIT_COUNT
	.align		4
        /*0014*/ 	.byte	0x02, 0x4a
	.zero		1
	.zero		1


	//----- nvinfo : EIATTR_EXIT_INSTR_OFFSETS
	.align		4
        /*0018*/ 	.byte	0x04, 0x1c
        /*001a*/ 	.short	(.L_94 - .L_93)


	//   ....[0]....
.L_93:
        /*001c*/ 	.word	0x00000010


	//----- nvinfo : EIATTR_SW_WAR
	.align		4
.L_94:
        /*0020*/ 	.byte	0x04, 0x36
        /*0022*/ 	.short	(.L_96 - .L_95)
.L_95:
        /*0024*/ 	.word	0x00000008
.L_96:


//--------------------- .nv.info._Z10node_splitPiPjS_S_S_S_S_S_iiiii --------------------------
	.section	.nv.info._Z10node_splitPiPjS_S_S_S_S_S_iiiii,"",@"SHT_CUDA_INFO"
	.sectionflags	@""
	.align	4


	//----- nvinfo : EIATTR_CUDA_API_VERSION
	.align		4
        /*0000*/ 	.byte	0x04, 0x37
        /*0002*/ 	.short	(.L_98 - .L_97)
.L_97:
        /*0004*/ 	.word	0x00000082


	//----- nvinfo : EIATTR_KPARAM_INFO
	.align		4
.L_98:
        /*0008*/ 	.byte	0x04, 0x17
        /*000a*/ 	.short	(.L_100 - .L_99)
.L_99:
        /*000c*/ 	.word	0x00000000
        /*0010*/ 	.short	0x000c
        /*0012*/ 	.short	0x0050
        /*0014*/ 	.byte	0x00, 0xf0, 0x11, 0x00


	//----- nvinfo : EIATTR_KPARAM_INFO
	.align		4
.L_100:
        /*0018*/ 	.byte	0x04, 0x17
        /*001a*/ 	.short	(.L_102 - .L_101)
.L_101:
        /*001c*/ 	.word	0x00000000
        /*0020*/ 	.short	0x000b
        /*0022*/ 	.short	0x004c
        /*0024*/ 	.byte	0x00, 0xf0, 0x11, 0x00


	//----- nvinfo : EIATTR_KPARAM_INFO
	.align		4
.L_102:
        /*0028*/ 	.byte	0x04, 0x17
        /*002a*/ 	.short	(.L_104 - .L_103)
.L_103:
        /*002c*/ 	.word	0x00000000
        /*0030*/ 	.short	0x000a
        /*0032*/ 	.short	0x0048
        /*0034*/ 	.byte	0x00, 0xf0, 0x11, 0x00


	//----- nvinfo : EIATTR_KPARAM_INFO
	.align		4
.L_104:
        /*0038*/ 	.byte	0x04, 0x17
        /*003a*/ 	.short	(.L_106 - .L_105)
.L_105:
        /*003c*/ 	.word	0x00000000
        /*0040*/ 	.short	0x0009
        /*0042*/ 	.short	0x0044
        /*0044*/ 	.byte	0x00, 0xf0, 0x11, 0x00


	//----- nvinfo : EIATTR_KPARAM_INFO
	.align		4
.L_106:
        /*0048*/ 	.byte	0x04, 0x17
        /*004a*/ 	.short	(.L_108 - .L_107)
.L_107:
        /*004c*/ 	.word	0x00000000
        /*0050*/ 	.short	0x0008
        /*0052*/ 	.short	0x0040
        /*0054*/ 	.byte	0x00, 0xf0, 0x11, 0x00


	//----- nvinfo : EIATTR_KPARAM_INFO
	.align		4
.L_108:
        /*0058*/ 	.byte	0x04, 0x17
        /*005a*/ 	.short	(.L_110 - .L_109)
.L_109:
        /*005c*/ 	.word	0x00000000
        /*0060*/ 	.short	0x0007
        /*0062*/ 	.short	0x0038
        /*0064*/ 	.byte	0x00, 0xf5, 0x21, 0x00


	//----- nvinfo : EIATTR_KPARAM_INFO
	.align		4
.L_110:
        /*0068*/ 	.byte	0x04, 0x17
        /*006a*/ 	.short	(.L_112 - .L_111)
.L_111:
        /*006c*/ 	.word	0x00000000
        /*0070*/ 	.short	0x0006
        /*0072*/ 	.short	0x0030
        /*0074*/ 	.byte	0x00, 0xf5, 0x21, 0x00


	//----- nvinfo : EIATTR_KPARAM_INFO
	.align		4
.L_112:
        /*0078*/ 	.byte	0x04, 0x17
        /*007a*/ 	.short	(.L_114 - .L_113)
.L_113:
        /*007c*/ 	.word	0x00000000
        /*0080*/ 	.short	0x0005
        /*0082*/ 	.short	0x0028
        /*0084*/ 	.byte	0x00, 0xf5, 0x21, 0x00


	//----- nvinfo : EIATTR_KPARAM_INFO
	.align		4
.L_114:
        /*0088*/ 	.byte	0x04, 0x17
        /*008a*/ 	.short	(.L_116 - .L_115)
.L_115:
        /*008c*/ 	.word	0x00000000
        /*0090*/ 	.short	0x0004
        /*0092*/ 	.short	0x0020
        /*0094*/ 	.byte	0x00, 0xf5, 0x21, 0x00


	//----- nvinfo : EIATTR_KPARAM_INFO
	.align		4
.L_116:
        /*0098*/ 	.byte	0x04, 0x17
        /*009a*/ 	.short	(.L_118 - .L_117)
.L_117:
        /*009c*/ 	.word	0x00000000
        /*00a0*/ 	.short	0x0003
        /*00a2*/ 	.short	0x0018
        /*00a4*/ 	.byte	0x00, 0xf5, 0x21, 0x00


	//----- nvinfo : EIATTR_KPARAM_INFO
	.align		4
.L_118:
        /*00a8*/ 	.byte	0x04, 0x17
        /*00aa*/ 	.short	(.L_120 - .L_119)
.L_119:
        /*00ac*/ 	.word	0x00000000
        /*00b0*/ 	.short	0x0002
        /*00b2*/ 	.short	0x0010
        /*00b4*/ 	.byte	0x00, 0xf5, 0x21, 0x00


	//----- nvinfo : EIATTR_KPARAM_INFO
	.align		4
.L_120:
        /*00b8*/ 	.byte	0x04, 0x17
        /*00ba*/ 	.short	(.L_122 - .L_121)
.L_121:
        /*00bc*/ 	.word	0x00000000
        /*00c0*/ 	.short	0x0001
        /*00c2*/ 	.short	0x0008
        /*00c4*/ 	.byte	0x00, 0xf5, 0x21, 0x00


	//----- nvinfo : EIATTR_KPARAM_INFO
	.align		4
.L_122:
        /*00c8*/ 	.byte	0x04, 0x17
        /*00ca*/ 	.short	(.L_124 - .L_123)
.L_123:
        /*00cc*/ 	.word	0x00000000
        /*00d0*/ 	.short	0x0000
        /*00d2*/ 	.short	0x0000
        /*00d4*/ 	.byte	0x00, 0xf5, 0x21, 0x00


	//----- nvinfo : EIATTR_SPARSE_MMA_MASK
	.align		4
.L_124:
        /*00d8*/ 	.byte	0x03, 0x50
        /*00da*/ 	.short	0x0000


	//----- nvinfo : EIATTR_MAXREG_COUNT
	.align		4
        /*00dc*/ 	.byte	0x03, 0x1b
        /*00de*/ 	.short	0x00ff


	//----- nvinfo : EIATTR_MERCURY_ISA_VERSION
	.align		4
        /*00e0*/ 	.byte	0x03, 0x5f
        /*00e2*/ 	.short	0x0101


	//----- nvinfo : EIATTR_VRC_CTA_INIT_COUNT
	.align		4
        /*00e4*/ 	.byte	0x02, 0x4a
	.zero		1
	.zero		1


	//----- nvinfo : EIATTR_EXIT_INSTR_OFFSETS
	.align		4
        /*00e8*/ 	.byte	0x04, 0x1c
        /*00ea*/ 	.short	(.L_126 - .L_125)


	//   ....[0]....
.L_125:
        /*00ec*/ 	.word	0x00000040


	//   ....[1]....
        /*00f0*/ 	.word	0x00000300


	//   ....[2]....
        /*00f4*/ 	.word	0x00000710


	//   ....[3]....
        /*00f8*/ 	.word	0x00000bd0


	//   ....[4]....
        /*00fc*/ 	.word	0x00000d10


	//   ....[5]....
        /*0100*/ 	.word	0x00002560


	//----- nvinfo : EIATTR_CRS_STACK_SIZE
	.align		4
.L_126:
        /*0104*/ 	.byte	0x04, 0x1e
        /*0106*/ 	.short	(.L_128 - .L_127)
.L_127:
        /*0108*/ 	.word	0x00000000


	//----- nvinfo : EIATTR_CBANK_PARAM_SIZE
	.align		4
.L_128:
        /*010c*/ 	.byte	0x03, 0x19
        /*010e*/ 	.short	0x0054


	//----- nvinfo : EIATTR_PARAM_CBANK
	.align		4
        /*0110*/ 	.byte	0x04, 0x0a
        /*0112*/ 	.short	(.L_130 - .L_129)
	.align		4
.L_129:
        /*0114*/ 	.word	index@(.nv.constant0._Z10node_splitPiPjS_S_S_S_S_S_iiiii)
        /*0118*/ 	.short	0x0380
        /*011a*/ 	.short	0x0054


	//----- nvinfo : EIATTR_SW_WAR
	.align		4
.L_130:
        /*011c*/ 	.byte	0x04, 0x36
        /*011e*/ 	.short	(.L_132 - .L_131)
.L_131:
        /*0120*/ 	.word	0x00000008
.L_132:


//--------------------- .nv.info._Z28compute_node_split_decisionsPfPiPjiffS0_ --------------------------
	.section	.nv.info._Z28compute_node_split_decisionsPfPiPjiffS0_,"",@"SHT_CUDA_INFO"
	.sectionflags	@""
	.align	4


	//----- nvinfo : EIATTR_CUDA_API_VERSION
	.align		4
        /*0000*/ 	.byte	0x04, 0x37
        /*0002*/ 	.short	(.L_134 - .L_133)
.L_133:
        /*0004*/ 	.word	0x00000082


	//----- nvinfo : EIATTR_KPARAM_INFO
	.align		4
.L_134:
        /*0008*/ 	.byte	0x04, 0x17
        /*000a*/ 	.short	(.L_136 - .L_135)
.L_135:
        /*000c*/ 	.word	0x00000000
        /*0010*/ 	.short	0x0006
        /*0012*/ 	.short	0x0028
        /*0014*/ 	.byte	0x00, 0xf5, 0x21, 0x00


	//----- nvinfo : EIATTR_KPARAM_INFO
	.align		4
.L_136:
        /*0018*/ 	.byte	0x04, 0x17
        /*001a*/ 	.short	(.L_138 - .L_137)
.L_137:
        /*001c*/ 	.word	0x00000000
        /*0020*/ 	.short	0x0005
        /*0022*/ 	.short	0x0020
        /*0024*/ 	.byte	0x00, 0xf0, 0x11, 0x00


	//----- nvinfo : EIATTR_KPARAM_INFO
	.align		4
.L_138:
        /*0028*/ 	.byte	0x04, 0x17
        /*002a*/ 	.short	(.L_140 - .L_139)
.L_139:
        /*002c*/ 	.word	0x00000000
        /*0030*/ 	.short	0x0004
        /*0032*/ 	.short	0x001c
        /*0034*/ 	.byte	0x00, 0xf0, 0x11, 0x00


	//----- nvinfo : EIATTR_KPARAM_INFO
	.align		4
.L_140:
        /*0038*/ 	.byte	0x04, 0x17
        /*003a*/ 	.short	(.L_142 - .L_141)
.L_141:
        /*003c*/ 	.word	0x00000000
        /*0040*/ 	.short	0x0003
        /*0042*/ 	.short	0x0018
        /*0044*/ 	.byte	0x00, 0xf0, 0x11, 0x00


	//----- nvinfo : EIATTR_KPARAM_INFO
	.align		4
.L_142:
        /*0048*/ 	.byte	0x04, 0x17
        /*004a*/ 	.short	(.L_144 - .L_143)
.L_143:
        /*004c*/ 	.word	0x00000000
        /*0050*/ 	.short	0x0002
        /*0052*/ 	.short	0x0010
        /*0054*/ 	.byte	0x00, 0xf5, 0x21, 0x00


	//----- nvinfo : EIATTR_KPARAM_INFO
	.align		4
.L_144:
        /*0058*/ 	.byte	0x04, 0x17
        /*005a*/ 	.short	(.L_146 - .L_145)
.L_145:
        /*005c*/ 	.word	0x00000000
        /*0060*/ 	.short	0x0001
        /*0062*/ 	.short	0x0008
        /*0064*/ 	.byte	0x00, 0xf5, 0x21, 0x00


	//----- nvinfo : EIATTR_KPARAM_INFO
	.align		4
.L_146:
        /*0068*/ 	.byte	0x04, 0x17
        /*006a*/ 	.short	(.L_148 - .L_147)
.L_147:
        /*006c*/ 	.word	0x00000000
        /*0070*/ 	.short	0x0000
        /*0072*/ 	.short	0x0000
        /*0074*/ 	.byte	0x00, 0xf5, 0x21, 0x00


	//----- nvinfo : EIATTR_SPARSE_MMA_MASK
	.align		4
.L_148:
        /*0078*/ 	.byte	0x03, 0x50
        /*007a*/ 	.short	0x0000


	//----- nvinfo : EIATTR_MAXREG_COUNT
	.align		4
        /*007c*/ 	.byte	0x03, 0x1b
        /*007e*/ 	.short	0x00ff


	//----- nvinfo : EIATTR_EXTERNS
	.align		4
        /*0080*/ 	.byte	0x04, 0x0f
        /*0082*/ 	.short	(.L_150 - .L_149)


	//   ....[0]....
	.align		4
.L_149:
        /*0084*/ 	.word	index@(vprintf)


	//   ....[1]....
	.align		4
        /*0088*/ 	.word	index@(malloc)


	//   ....[2]....
	.align		4
        /*008c*/ 	.word	index@(free)


	//----- nvinfo : EIATTR_MERCURY_ISA_VERSION
	.align		4
.L_150:
        /*0090*/ 	.byte	0x03, 0x5f
        /*0092*/ 	.short	0x0101


	//----- nvinfo : EIATTR_VRC_CTA_INIT_COUNT
	.align		4
        /*0094*/ 	.byte	0x02, 0x4a
	.zero		1
	.zero		1


	//----- nvinfo : EIATTR_SYSCALL_OFFSETS
	.align		4
        /*0098*/ 	.byte	0x04, 0x46
        /*009a*/ 	.short	(.L_152 - .L_151)


	//   ....[0]....
.L_151:
        /*009c*/ 	.word	0x00000230


	//   ....[1]....
        /*00a0*/ 	.word	0x000002d0


	//   ....[2]....
        /*00a4*/ 	.word	0x00000380


	//   ....[3]....
        /*00a8*/ 	.word	0x000003f0


	//   ....[4]....
        /*00ac*/ 	.word	0x00000490


	//   ....[5]....
        /*00b0*/ 	.word	0x00000540


	//   ....[6]....
        /*00b4*/ 	.word	0x000049e0


	//   ....[7]....
        /*00b8*/ 	.word	0x00004a30


	//----- nvinfo : EIATTR_EXIT_INSTR_OFFSETS
	.align		4
.L_152:
        /*00bc*/ 	.byte	0x04, 0x1c
        /*00be*/ 	.short	(.L_154 - .L_153)


	//   ....[0]....
.L_153:
        /*00c0*/ 	.word	0x000000e0


	//   ....[1]....
        /*00c4*/ 	.word	0x000054f0


	//----- nvinfo : EIATTR_CRS_STACK_SIZE
	.align		4
.L_154:
        /*00c8*/ 	.byte	0x04, 0x1e
        /*00ca*/ 	.short	(.L_156 - .L_155)
.L_155:
        /*00cc*/ 	.word	0x00000000


	//----- nvinfo : EIATTR_CBANK_PARAM_SIZE
	.align		4
.L_156:
        /*00d0*/ 	.byte	0x03, 0x19
        /*00d2*/ 	.short	0x0030


	//----- nvinfo : EIATTR_PARAM_CBANK
	.align		4
        /*00d4*/ 	.byte	0x04, 0x0a
        /*00d6*/ 	.short	(.L_158 - .L_157)
	.align		4
.L_157:
        /*00d8*/ 	.word	index@(.nv.constant0._Z28compute_node_split_decisionsPfPiPjiffS0_)
        /*00dc*/ 	.short	0x0380
        /*00de*/ 	.short	0x0030


	//----- nvinfo : EIATTR_SW_WAR
	.align		4
.L_158:
        /*00e0*/ 	.byte	0x04, 0x36
        /*00e2*/ 	.short	(.L_160 - .L_159)
.L_159:
        /*00e4*/ 	.word	0x00000008
.L_160:


//--------------------- .nv.info._Z24compute_information_gainPiPfi --------------------------
	.section	.nv.info._Z24compute_information_gainPiPfi,"",@"SHT_CUDA_INFO"
	.sectionflags	@""
	.align	4


	//----- nvinfo : EIATTR_CUDA_API_VERSION
	.align		4
        /*0000*/ 	.byte	0x04, 0x37
        /*0002*/ 	.short	(.L_162 - .L_161)
.L_161:
        /*0004*/ 	.word	0x00000082


	//----- nvinfo : EIATTR_KPARAM_INFO
	.align		4
.L_162:
        /*0008*/ 	.byte	0x04, 0x17
        /*000a*/ 	.short	(.L_164 - .L_163)
.L_163:
        /*000c*/ 	.word	0x00000000
        /*0010*/ 	.short	0x0002
        /*0012*/ 	.short	0x0010
        /*0014*/ 	.byte	0x00, 0xf0, 0x11, 0x00


	//----- nvinfo : EIATTR_KPARAM_INFO
	.align		4
.L_164:
        /*0018*/ 	.byte	0x04, 0x17
        /*001a*/ 	.short	(.L_166 - .L_165)
.L_165:
        /*001c*/ 	.word	0x00000000
        /*0020*/ 	.short	0x0001
        /*0022*/ 	.short	0x0008
        /*0024*/ 	.byte	0x00, 0xf5, 0x21, 0x00


	//----- nvinfo : EIATTR_KPARAM_INFO
	.align		4
.L_166:
        /*0028*/ 	.byte	0x04, 0x17
        /*002a*/ 	.short	(.L_168 - .L_167)
.L_167:
        /*002c*/ 	.word	0x00000000
        /*0030*/ 	.short	0x0000
        /*0032*/ 	.short	0x0000
        /*0034*/ 	.byte	0x00, 0xf5, 0x21, 0x00


	//----- nvinfo : EIATTR_SPARSE_MMA_MASK
	.align		4
.L_168:
        /*0038*/ 	.byte	0x03, 0x50
        /*003a*/ 	.short	0x0000


	//----- nvinfo : EIATTR_MAXREG_COUNT
	.align		4
        /*003c*/ 	.byte	0x03, 0x1b
        /*003e*/ 	.short	0x00ff


	//----- nvinfo : EIATTR_NUM_BARRIERS
	.align		4
        /*0040*/ 	.byte	0x02, 0x4c
        /*0042*/ 	.byte	0x01
	.zero		1


	//----- nvinfo : EIATTR_MERCURY_ISA_VERSION
	.align		4
        /*0044*/ 	.byte	0x03, 0x5f
        /*0046*/ 	.short	0x0101


	//----- nvinfo : EIATTR_VRC_CTA_INIT_COUNT
	.align		4
        /*0048*/ 	.byte	0x02, 0x4a
	.zero		1
	.zero		1


	//----- nvinfo : EIATTR_EXIT_INSTR_OFFSETS
	.align		4
        /*004c*/ 	.byte	0x04, 0x1c
        /*004e*/ 	.short	(.L_170 - .L_169)


	//   ....[0]....
.L_169:
        /*0050*/ 	.word	0x00000090


	//   ....[1]....
        /*0054*/ 	.word	0x00002070


	//   ....[2]....
        /*0058*/ 	.word	0x000020c0


	//----- nvinfo : EIATTR_CRS_STACK_SIZE
	.align		4
.L_170:
        /*005c*/ 	.byte	0x04, 0x1e
        /*005e*/ 	.short	(.L_172 - .L_171)
.L_171:
        /*0060*/ 	.word	0x00000000


	//----- nvinfo : EIATTR_CBANK_PARAM_SIZE
	.align		4
.L_172:
        /*0064*/ 	.byte	0x03, 0x19
        /*0066*/ 	.short	0x0014


	//----- nvinfo : EIATTR_PARAM_CBANK
	.align		4
        /*0068*/ 	.byte	0x04, 0x0a
        /*006a*/ 	.short	(.L_174 - .L_173)
	.align		4
.L_173:
        /*006c*/ 	.word	index@(.nv.constant0._Z24compute_information_gainPiPfi)
        /*0070*/ 	.short	0x0380
        /*0072*/ 	.short	0x0014


	//----- nvinfo : EIATTR_SW_WAR
	.align		4
.L_174:
        /*0074*/ 	.byte	0x04, 0x36
        /*0076*/ 	.short	(.L_176 - .L_175)
.L_175:
        /*0078*/ 	.word	0x00000008
.L_176:


//--------------------- .nv.info._Z16counter_increasePiS_S_ii --------------------------
	.section	.nv.info._Z16counter_increasePiS_S_ii,"",@"SHT_CUDA_INFO"
	.sectionflags	@""
	.align	4


	//----- nvinfo : EIATTR_CUDA_API_VERSION
	.align		4
        /*0000*/ 	.byte	0x04, 0x37
        /*0002*/ 	.short	(.L_178 - .L_177)
.L_177:
        /*0004*/ 	.word	0x00000082


	//----- nvinfo : EIATTR_KPARAM_INFO
	.align		4
.L_178:
        /*0008*/ 	.byte	0x04, 0x17
        /*000a*/ 	.short	(.L_180 - .L_179)
.L_179:
        /*000c*/ 	.word	0x00000000
        /*0010*/ 	.short	0x0004
        /*0012*/ 	.short	0x001c
        /*0014*/ 	.byte	0x00, 0xf0, 0x11, 0x00


	//----- nvinfo : EIATTR_KPARAM_INFO
	.align		4
.L_180:
        /*0018*/ 	.byte	0x04, 0x17
        /*001a*/ 	.short	(.L_182 - .L_181)
.L_181:
        /*001c*/ 	.word	0x00000000
        /*0020*/ 	.short	0x0003
        /*0022*/ 	.short	0x0018
        /*0024*/ 	.byte	0x00, 0xf0, 0x11, 0x00


	//----- nvinfo : EIATTR_KPARAM_INFO
	.align		4
.L_182:
        /*0028*/ 	.byte	0x04, 0x17
        /*002a*/ 	.short	(.L_184 - .L_183)
.L_183:
        /*002c*/ 	.word	0x00000000
        /*0030*/ 	.short	0x0002
        /*0032*/ 	.short	0x0010
        /*0034*/ 	.byte	0x00, 0xf5, 0x21, 0x00


	//----- nvinfo : EIATTR_KPARAM_INFO
	.align		4
.L_184:
        /*0038*/ 	.byte	0x04, 0x17
        /*003a*/ 	.short	(.L_186 - .L_185)
.L_185:
        /*003c*/ 	.word	0x00000000
        /*0040*/ 	.short	0x0001
        /*0042*/ 	.short	0x0008
        /*0044*/ 	.byte	0x00, 0xf5, 0x21, 0x00


	//----- nvinfo : EIATTR_KPARAM_INFO
	.align		4
.L_186:
        /*0048*/ 	.byte	0x04, 0x17
        /*004a*/ 	.short	(.L_188 - .L_187)
.L_187:
        /*004c*/ 	.word	0x00000000
        /*0050*/ 	.short	0x0000
        /*0052*/ 	.short	0x0000
        /*0054*/ 	.byte	0x00, 0xf5, 0x21, 0x00


	//----- nvinfo : EIATTR_SPARSE_MMA_MASK
	.align		4
.L_188:
        /*0058*/ 	.byte	0x03, 0x50
        /*005a*/ 	.short	0x0000


	//----- nvinfo : EIATTR_MAXREG_COUNT
	.align		4
        /*005c*/ 	.byte	0x03, 0x1b
        /*005e*/ 	.short	0x00ff


	//----- nvinfo : EIATTR_MERCURY_ISA_VERSION
	.align		4
        /*0060*/ 	.byte	0x03, 0x5f
        /*0062*/ 	.short	0x0101


	//----- nvinfo : EIATTR_VRC_CTA_INIT_COUNT
	.align		4
        /*0064*/ 	.byte	0x02, 0x4a
	.zero		1
	.zero		1


	//----- nvinfo : EIATTR_EXIT_INSTR_OFFSETS
	.align		4
        /*0068*/ 	.byte	0x04, 0x1c
        /*006a*/ 	.short	(.L_190 - .L_189)


	//   ....[0]....
.L_189:
        /*006c*/ 	.word	0x000000c0


	//   ....[1]....
        /*0070*/ 	.word	0x000002b0


	//----- nvinfo : EIATTR_CBANK_PARAM_SIZE
	.align		4
.L_190:
        /*0074*/ 	.byte	0x03, 0x19
        /*0076*/ 	.short	0x0020


	//----- nvinfo : EIATTR_PARAM_CBANK
	.align		4
        /*0078*/ 	.byte	0x04, 0x0a
        /*007a*/ 	.short	(.L_192 - .L_191)
	.align		4
.L_191:
        /*007c*/ 	.word	index@(.nv.constant0._Z16counter_increasePiS_S_ii)
        /*0080*/ 	.short	0x0380
        /*0082*/ 	.short	0x0020


	//----- nvinfo : EIATTR_SW_WAR
	.align		4
.L_192:
        /*0084*/ 	.byte	0x04, 0x36
        /*0086*/ 	.short	(.L_194 - .L_193)
.L_193:
        /*0088*/ 	.word	0x00000008
.L_194:


//--------------------- .nv.info._Z14tree_traversalPiS_S_S_S_S_ii --------------------------
	.section	.nv.info._Z14tree_traversalPiS_S_S_S_S_ii,"",@"SHT_CUDA_INFO"
	.sectionflags	@""
	.align	4


	//----- nvinfo : EIATTR_CUDA_API_VERSION
	.align		4
        /*0000*/ 	.byte	0x04, 0x37
        /*0002*/ 	.short	(.L_196 - .L_195)
.L_195:
        /*0004*/ 	.word	0x00000082


	//----- nvinfo : EIATTR_KPARAM_INFO
	.align		4
.L_196:
        /*0008*/ 	.byte	0x04, 0x17
        /*000a*/ 	.short	(.L_198 - .L_197)
.L_197:
        /*000c*/ 	.word	0x00000000
        /*0010*/ 	.short	0x0007
        /*0012*/ 	.short	0x0034
        /*0014*/ 	.byte	0x00, 0xf0, 0x11, 0x00


	//----- nvinfo : EIATTR_KPARAM_INFO
	.align		4
.L_198:
        /*0018*/ 	.byte	0x04, 0x17
        /*001a*/ 	.short	(.L_200 - .L_199)
.L_199:
        /*001c*/ 	.word	0x00000000
        /*0020*/ 	.short	0x0006
        /*0022*/ 	.short	0x0030
        /*0024*/ 	.byte	0x00, 0xf0, 0x11, 0x00


	//----- nvinfo : EIATTR_KPARAM_INFO
	.align		4
.L_200:
        /*0028*/ 	.byte	0x04, 0x17
        /*002a*/ 	.short	(.L_202 - .L_201)
.L_201:
        /*002c*/ 	.word	0x00000000
        /*0030*/ 	.short	0x0005
        /*0032*/ 	.short	0x0028
        /*0034*/ 	.byte	0x00, 0xf5, 0x21, 0x00


	//----- nvinfo : EIATTR_KPARAM_INFO
	.align		4
.L_202:
        /*0038*/ 	.byte	0x04, 0x17
        /*003a*/ 	.short	(.L_204 - .L_203)
.L_203:
        /*003c*/ 	.word	0x00000000
        /*0040*/ 	.short	0x0004
        /*0042*/ 	.short	0x0020
        /*0044*/ 	.byte	0x00, 0xf5, 0x21, 0x00


	//----- nvinfo : EIATTR_KPARAM_INFO
	.align		4
.L_204:
        /*0048*/ 	.byte	0x04, 0x17
        /*004a*/ 	.short	(.L_206 - .L_205)
.L_205:
        /*004c*/ 	.word	0x00000000
        /*0050*/ 	.short	0x0003
        /*0052*/ 	.short	0x0018
        /*0054*/ 	.byte	0x00, 0xf5, 0x21, 0x00


	//----- nvinfo : EIATTR_KPARAM_INFO
	.align		4
.L_206:
        /*0058*/ 	.byte	0x04, 0x17
        /*005a*/ 	.short	(.L_208 - .L_207)
.L_207:
        /*005c*/ 	.word	0x00000000
        /*0060*/ 	.short	0x0002
        /*0062*/ 	.short	0x0010
        /*0064*/ 	.byte	0x00, 0xf5, 0x21, 0x00


	//----- nvinfo : EIATTR_KPARAM_INFO
	.align		4
.L_208:
        /*0068*/ 	.byte	0x04, 0x17
        /*006a*/ 	.short	(.L_210 - .L_209)
.L_209:
        /*006c*/ 	.word	0x00000000
        /*0070*/ 	.short	0x0001
        /*0072*/ 	.short	0x0008
        /*0074*/ 	.byte	0x00, 0xf5, 0x21, 0x00


	//----- nvinfo : EIATTR_KPARAM_INFO
	.align		4
.L_210:
        /*0078*/ 	.byte	0x04, 0x17
        /*007a*/ 	.short	(.L_212 - .L_211)
.L_211:
        /*007c*/ 	.word	0x00000000
        /*0080*/ 	.short	0x0000
        /*0082*/ 	.short	0x0000
        /*0084*/ 	.byte	0x00, 0xf5, 0x21, 0x00


	//----- nvinfo : EIATTR_SPARSE_MMA_MASK
	.align		4
.L_212:
        /*0088*/ 	.byte	0x03, 0x50
        /*008a*/ 	.short	0x0000


	//----- nvinfo : EIATTR_MAXREG_COUNT
	.align		4
        /*008c*/ 	.byte	0x03, 0x1b
        /*008e*/ 	.short	0x00ff


	//----- nvinfo : EIATTR_MERCURY_ISA_VERSION
	.align		4
        /*0090*/ 	.byte	0x03, 0x5f
        /*0092*/ 	.short	0x0101


	//----- nvinfo : EIATTR_INT_WARP_WIDE_INSTR_OFFSETS
	.align		4
        /*0094*/ 	.byte	0x04, 0x31
        /*0096*/ 	.short	(.L_214 - .L_213)


	//   ....[0]....
.L_213:
        /*0098*/ 	.word	0x00000380


	//----- nvinfo : EIATTR_VRC_CTA_INIT_COUNT
	.align		4
.L_214:
        /*009c*/ 	.byte	0x02, 0x4a
	.zero		1
	.zero		1


	//----- nvinfo : EIATTR_EXIT_INSTR_OFFSETS
	.align		4
        /*00a0*/ 	.byte	0x04, 0x1c
        /*00a2*/ 	.short	(.L_216 - .L_215)


	//   ....[0]....
.L_215:
        /*00a4*/ 	.word	0x00000080


	//   ....[1]....
        /*00a8*/ 	.word	0x00000350


	//   ....[2]....
        /*00ac*/ 	.word	0x000003d0


	//----- nvinfo : EIATTR_CRS_STACK_SIZE
	.align		4
.L_216:
        /*00b0*/ 	.byte	0x04, 0x1e
        /*00b2*/ 	.short	(.L_218 - .L_217)
.L_217:
        /*00b4*/ 	.word	0x00000000


	//----- nvinfo : EIATTR_CBANK_PARAM_SIZE
	.align		4
.L_218:
        /*00b8*/ 	.byte	0x03, 0x19
        /*00ba*/ 	.short	0x0038


	//----- nvinfo : EIATTR_PARAM_CBANK
	.align		4
        /*00bc*/ 	.byte	0x04, 0x0a
        /*00be*/ 	.short	(.L_220 - .L_219)
	.align		4
.L_219:
        /*00c0*/ 	.word	index@(.nv.constant0._Z14tree_traversalPiS_S_S_S_S_ii)
        /*00c4*/ 	.short	0x0380
        /*00c6*/ 	.short	0x0038


	//----- nvinfo : EIATTR_SW_WAR
	.align		4
.L_220:
        /*00c8*/ 	.byte	0x04, 0x36
        /*00ca*/ 	.short	(.L_222 - .L_221)
.L_221:
        /*00cc*/ 	.word	0x00000008
.L_222:


//--------------------- .nv.callgraph             --------------------------
	.section	.nv.callgraph,"",@"SHT_CUDA_CALLGRAPH"
	.align	4
	.sectionentsize	8
	.align		4
        /*0000*/ 	.word	0x00000000
	.align		4
        /*0004*/ 	.word	0xffffffff
	.align		4
        /*0008*/ 	.word	index@(_Z28compute_node_split_decisionsPfPiPjiffS0_)
	.align		4
        /*000c*/ 	.word	index@(vprintf)
	.align		4
        /*0010*/ 	.word	index@(_Z28compute_node_split_decisionsPfPiPjiffS0_)
	.align		4
        /*0014*/ 	.word	index@(free)
	.align		4
        /*0018*/ 	.word	index@(_Z28compute_node_split_decisionsPfPiPjiffS0_)
	.align		4
        /*001c*/ 	.word	index@(malloc)
	.align		4
        /*0020*/ 	.word	0x00000000
	.align		4
        /*0024*/ 	.word	0xfffffffe
	.align		4
        /*0028*/ 	.word	0x00000000
	.align		4
        /*002c*/ 	.word	0xfffffffd
	.align		4
        /*0030*/ 	.word	0x00000000
	.align		4
        /*0034*/ 	.word	0xfffffffc


//--------------------- .nv.constant4             --------------------------
	.section	.nv.constant4,"a",@progbits
	.align	8
	.align		8
.nv.constant4:
        /*0000*/ 	.dword	_ZN34_INTERNAL_4970e09b_4_k_cu_f20237b54cuda3std3__45__cpo5beginE
	.align		8
        /*0008*/ 	.dword	_ZN34_INTERNAL_4970e09b_4_k_cu_f20237b54cuda3std3__45__cpo3endE
	.align		8
        /*0010*/ 	.dword	_ZN34_INTERNAL_4970e09b_4_k_cu_f20237b54cuda3std3__45__cpo6cbeginE
	.align		8
        /*0018*/ 	.dword	_ZN34_INTERNAL_4970e09b_4_k_cu_f20237b54cuda3std3__45__cpo4cendE
	.align		8
        /*0020*/ 	.dword	_ZN34_INTERNAL_4970e09b_4_k_cu_f20237b54cuda3std3__45__cpo6rbeginE
	.align		8
        /*0028*/ 	.dword	_ZN34_INTERNAL_4970e09b_4_k_cu_f20237b54cuda3std3__45__cpo4rendE
	.align		8
        /*0030*/ 	.dword	_ZN34_INTERNAL_4970e09b_4_k_cu_f20237b54cuda3std3__45__cpo7crbeginE
	.align		8
        /*0038*/ 	.dword	_ZN34_INTERNAL_4970e09b_4_k_cu_f20237b54cuda3std3__45__cpo5crendE
	.align		8
        /*0040*/ 	.dword	_ZN34_INTERNAL_4970e09b_4_k_cu_f20237b54cuda3std3__436_GLOBAL__N__4970e09b_4_k_cu_f20237b56ignoreE
	.align		8
        /*0048*/ 	.dword	_ZN34_INTERNAL_4970e09b_4_k_cu_f20237b54cuda3std3__419piecewise_constructE
	.align		8
        /*0050*/ 	.dword	_ZN34_INTERNAL_4970e09b_4_k_cu_f20237b54cuda3std3__48in_placeE
	.align		8
        /*0058*/ 	.dword	_ZN34_INTERNAL_4970e09b_4_k_cu_f20237b54cuda3std3__420unreachable_sentinelE
	.align		8
        /*0060*/ 	.dword	_ZN34_INTERNAL_4970e09b_4_k_cu_f20237b54cuda3std3__47nulloptE
	.align		8
        /*0068*/ 	.dword	_ZN34_INTERNAL_4970e09b_4_k_cu_f20237b54cuda3std3__48unexpectE
	.align		8
        /*0070*/ 	.dword	_ZN34_INTERNAL_4970e09b_4_k_cu_f20237b54cuda3std6ranges3__45__cpo4swapE
	.align		8
        /*0078*/ 	.dword	_ZN34_INTERNAL_4970e09b_4_k_cu_f20237b54cuda3std6ranges3__45__cpo9iter_moveE
	.align		8
        /*0080*/ 	.dword	_ZN34_INTERNAL_4970e09b_4_k_cu_f20237b54cuda3std6ranges3__45__cpo5beginE
	.align		8
        /*0088*/ 	.dword	_ZN34_INTERNAL_4970e09b_4_k_cu_f20237b54cuda3std6ranges3__45__cpo3endE
	.align		8
        /*0090*/ 	.dword	_ZN34_INTERNAL_4970e09b_4_k_cu_f20237b54cuda3std6ranges3__45__cpo6cbeginE
	.align		8
        /*0098*/ 	.dword	_ZN34_INTERNAL_4970e09b_4_k_cu_f20237b54cuda3std6ranges3__45__cpo4cendE
	.align		8
        /*00a0*/ 	.dword	_ZN34_INTERNAL_4970e09b_4_k_cu_f20237b54cuda3std6ranges3__45__cpo7advanceE
	.align		8
        /*00a8*/ 	.dword	_ZN34_INTERNAL_4970e09b_4_k_cu_f20237b54cuda3std6ranges3__45__cpo9iter_swapE
	.align		8
        /*00b0*/ 	.dword	_ZN34_INTERNAL_4970e09b_4_k_cu_f20237b54cuda3std6ranges3__45__cpo4nextE
	.align		8
        /*00b8*/ 	.dword	_ZN34_INTERNAL_4970e09b_4_k_cu_f20237b54cuda3std6ranges3__45__cpo4prevE
	.align		8
        /*00c0*/ 	.dword	_ZN34_INTERNAL_4970e09b_4_k_cu_f20237b54cuda3std6ranges3__45__cpo4dataE
	.align		8
        /*00c8*/ 	.dword	_ZN34_INTERNAL_4970e09b_4_k_cu_f20237b54cuda3std6ranges3__45__cpo5cdataE
	.align		8
        /*00d0*/ 	.dword	_ZN34_INTERNAL_4970e09b_4_k_cu_f20237b54cuda3std6ranges3__45__cpo4sizeE
	.align		8
        /*00d8*/ 	.dword	_ZN34_INTERNAL_4970e09b_4_k_cu_f20237b54cuda3std6ranges3__45__cpo5ssizeE
	.align		8
        /*00e0*/ 	.dword	_ZN34_INTERNAL_4970e09b_4_k_cu_f20237b54cuda3std6ranges3__45__cpo8distanceE
	.align		8
        /*00e8*/ 	.dword	_ZN34_INTERNAL_4970e09b_4_k_cu_f20237b56thrust24THRUST_300001_SM_1000_NS8cuda_cub3parE
	.align		8
        /*00f0*/ 	.dword	_ZN34_INTERNAL_4970e09b_4_k_cu_f20237b56thrust24THRUST_300001_SM_1000_NS8cuda_cub10par_nosyncE
	.align		8
        /*00f8*/ 	.dword	_ZN34_INTERNAL_4970e09b_4_k_cu_f20237b56thrust24THRUST_300001_SM_1000_NS6system6detail10sequential3seqE
	.align		8
        /*0100*/ 	.dword	_ZN34_INTERNAL_4970e09b_4_k_cu_f20237b56thrust24THRUST_300001_SM_1000_NS6system3cpp3parE
	.align		8
        /*0108*/ 	.dword	_ZN34_INTERNAL_4970e09b_4_k_cu_f20237b56thrust24THRUST_300001_SM_1000_NS12placeholders2_1E
	.align		8
        /*0110*/ 	.dword	_ZN34_INTERNAL_4970e09b_4_k_cu_f20237b56thrust24THRUST_300001_SM_1000_NS12placeholders2_2E
	.align		8
        /*0118*/ 	.dword	_ZN34_INTERNAL_4970e09b_4_k_cu_f20237b56thrust24THRUST_300001_SM_1000_NS12placeholders2_3E
	.align		8
        /*0120*/ 	.dword	_ZN34_INTERNAL_4970e09b_4_k_cu_f20237b56thrust24THRUST_300001_SM_1000_NS12placeholders2_4E
	.align		8
        /*0128*/ 	.dword	_ZN34_INTERNAL_4970e09b_4_k_cu_f20237b56thrust24THRUST_300001_SM_1000_NS12placeholders2_5E
	.align		8
        /*0130*/ 	.dword	_ZN34_INTERNAL_4970e09b_4_k_cu_f20237b56thrust24THRUST_300001_SM_1000_NS12placeholders2_6E
	.align		8
        /*0138*/ 	.dword	_ZN34_INTERNAL_4970e09b_4_k_cu_f20237b56thrust24THRUST_300001_SM_1000_NS12placeholders2_7E
	.align		8
        /*0140*/ 	.dword	_ZN34_INTERNAL_4970e09b_4_k_cu_f20237b56thrust24THRUST_300001_SM_1000_NS12placeholders2_8E
	.align		8
        /*0148*/ 	.dword	_ZN34_INTERNAL_4970e09b_4_k_cu_f20237b56thrust24THRUST_300001_SM_1000_NS12placeholders2_9E
	.align		8
        /*0150*/ 	.dword	_ZN34_INTERNAL_4970e09b_4_k_cu_f20237b56thrust24THRUST_300001_SM_1000_NS12placeholders3_10E
	.align		8
        /*0158*/ 	.dword	_ZN34_INTERNAL_4970e09b_4_k_cu_f20237b56thrust24THRUST_300001_SM_1000_NS3seqE
	.align		8
        /*0160*/ 	.dword	_ZN34_INTERNAL_4970e09b_4_k_cu_f20237b56thrust24THRUST_300001_SM_1000_NS6deviceE
	.align		8
        /*0168*/ 	.dword	$str
	.align		8
        /*0170*/ 	.dword	$str$1
	.align		8
        /*0178*/ 	.dword	vprintf
	.align		8
        /*0180*/ 	.dword	malloc
	.align		8
        /*0188*/ 	.dword	free


//--------------------- .text._ZN3cub18CUB_300001_SM_10006detail11EmptyKernelIvEEvv --------------------------
	.section	.text._ZN3cub18CUB_300001_SM_10006detail11EmptyKernelIvEEvv,"ax",@progbits
	.align	128
        .global         _ZN3cub18CUB_300001_SM_10006detail11EmptyKernelIvEEvv
        .type           _ZN3cub18CUB_300001_SM_10006detail11EmptyKernelIvEEvv,@function
        .size           _ZN3cub18CUB_300001_SM_10006detail11EmptyKernelIvEEvv,(.L_x_224 - _ZN3cub18CUB_300001_SM_10006detail11EmptyKernelIvEEvv)
        .other          _ZN3cub18CUB_300001_SM_10006detail11EmptyKernelIvEEvv,@"STO_CUDA_ENTRY STV_DEFAULT"
_ZN3cub18CUB_300001_SM_10006detail11EmptyKernelIvEEvv:
.text._ZN3cub18CUB_300001_SM_10006detail11EmptyKernelIvEEvv:
[----:B------:R-:W-:Y:S01]  /*0000*/  LDC R1, c[0x0][0x37c] ;  /* 0x0000df00ff017b82 */ /* 0x000fe20000000800 */
[----:B------:R-:W-:Y:S05]  /*0010*/  EXIT ;  /* 0x000000000000794d */ /* 0x000fea0003800000 */
.L_x_0:
[----:B------:R-:W-:-:S00]  /*0020*/  BRA `(.L_x_0) ;  /* 0xfffffffc00fc7947 */ /* 0x000fc0000383ffff */
[----:B------:R-:W-:-:S00]  /*0030*/  NOP ;  /* 0x0000000000007918 */ /* 0x000fc00000000000 */
        /* <DEDUP_REMOVED lines=12> */
.L_x_224:


//--------------------- .text._Z10node_splitPiPjS_S_S_S_S_S_iiiii --------------------------
	.section	.text._Z10node_splitPiPjS_S_S_S_S_S_iiiii,"ax",@progbits
	.align	128
        .global         _Z10node_splitPiPjS_S_S_S_S_S_iiiii
        .type           _Z10node_splitPiPjS_S_S_S_S_S_iiiii,@function
        .size           _Z10node_splitPiPjS_S_S_S_S_S_iiiii,(.L_x_225 - _Z10node_splitPiPjS_S_S_S_S_S_iiiii)
        .other          _Z10node_splitPiPjS_S_S_S_S_S_iiiii,@"STO_CUDA_ENTRY STV_DEFAULT"
_Z10node_splitPiPjS_S_S_S_S_S_iiiii:
.text._Z10node_splitPiPjS_S_S_S_S_S_iiiii:
[----:B------:R-:W-:Y:S01]  /*0000*/  LDC R1, c[0x0][0x37c] ;  /* 0x0000df00ff017b82 */ /* 0x000fe20000000800 */
[----:B------:R-:W0:Y:S01]  /*0010*/  S2R R9, SR_TID.X ;  /* 0x0000000000097919 */ /* 0x000e220000002100 */
[----:B------:R-:W0:Y:S02]  /*0020*/  LDCU UR4, c[0x0][0x360] ;  /* 0x00006c00ff0477ac */ /* 0x000e240008000800 */
[----:B0-----:R-:W-:-:S13]  /*0030*/  ISETP.GE.U32.AND P0, PT, R9, UR4, PT ;  /* 0x0000000409007c0c */ /* 0x001fda000bf06070 */
[----:B------:R-:W-:Y:S05]  /*0040*/  @P0 EXIT ;  /* 0x000000000000094d */ /* 0x000fea0003800000 */
[----:B------:R-:W0:Y:S01]  /*0050*/  LDC.64 R2, c[0x0][0x3b0] ;  /* 0x0000ec00ff027b82 */ /* 0x000e220000000a00 */
[----:B------:R-:W1:Y:S01]  /*0060*/  LDCU.64 UR6, c[0x0][0x358] ;  /* 0x00006b00ff0677ac */ /* 0x000e620008000a00 */
[----:B------:R-:W2:Y:S06]  /*0070*/  LDCU UR4, c[0x0][0x3c8] ;  /* 0x00007900ff0477ac */ /* 0x000eac0008000800 */
[----:B------:R-:W3:Y:S01]  /*0080*/  LDC.64 R4, c[0x0][0x3b8] ;  /* 0x0000ee00ff047b82 */ /* 0x000ee20000000a00 */
[----:B------:R-:W4:Y:S07]  /*0090*/  LDCU.64 UR8, c[0x0][0x3c0] ;  /* 0x00007800ff0877ac */ /* 0x000f2e0008000a00 */
[----:B------:R-:W4:Y:S01]  /*00a0*/  LDC.64 R22, c[0x0][0x380] ;  /* 0x0000e000ff167b82 */ /* 0x000f220000000a00 */
[----:B0-----:R-:W-:-:S05]  /*00b0*/  IMAD.WIDE.U32 R2, R9, 0x4, R2 ;  /* 0x0000000409027825 */ /* 0x001fca00078e0002 */
[----:B-1----:R0:W5:Y:S01]  /*00c0*/  LDG.E R35, desc[UR6][R2.64] ;  /* 0x0000000602237981 */ /* 0x002162000c1e1900 */
[----:B---3--:R-:W-:-:S05]  /*00d0*/  IMAD.WIDE.U32 R4, R9, 0x4, R4 ;  /* 0x0000000409047825 */ /* 0x008fca00078e0004 */
[----:B------:R0:W5:Y:S01]  /*00e0*/  LDG.E R34, desc[UR6][R4.64] ;  /* 0x0000000604227981 */ /* 0x000162000c1e1900 */
[----:B--2---:R-:W-:Y:S01]  /*00f0*/  UISETP.GE.AND UP0, UPT, UR4, 0x1, UPT ;  /* 0x000000010400788c */ /* 0x004fe2000bf06270 */
[C---:B----4-:R-:W-:Y:S01]  /*0100*/  IMAD R7, R9.reuse, UR9, RZ ;  /* 0x0000000909077c24 */ /* 0x050fe2000f8e02ff */
[----:B------:R-:W-:Y:S01]  /*0110*/  BSSY.RECONVERGENT B0, `(.L_x_1) ;  /* 0x000023d000007945 */ /* 0x000fe20003800200 */
[----:B------:R-:W-:Y:S02]  /*0120*/  IMAD R32, R9, UR4, RZ ;  /* 0x0000000409207c24 */ /* 0x000fe4000f8e02ff */
[----:B------:R-:W-:-:S04]  /*0130*/  IMAD.WIDE R22, R7, 0x4, R22 ;  /* 0x0000000407167825 */ /* 0x000fc800078e0216 */
[----:B0-----:R-:W-:Y:S05]  /*0140*/  BRA.U !UP0, `(.L_x_2) ;  /* 0x0000002108e47547 */ /* 0x001fea000b800000 */
[----:B------:R-:W0:Y:S01]  /*0150*/  LDCU UR4, c[0x0][0x3d0] ;  /* 0x00007a00ff0477ac */ /* 0x000e220008000800 */
[----:B------:R-:W1:Y:S01]  /*0160*/  LDC.64 R20, c[0x0][0x390] ;  /* 0x0000e400ff147b82 */ /* 0x000e620000000a00 */
[----:B------:R-:W-:-:S07]  /*0170*/  IMAD R3, R32, UR8, RZ ;  /* 0x0000000820037c24 */ /* 0x000fce000f8e02ff */
[----:B------:R-:W2:Y:S01]  /*0180*/  LDC R2, c[0x0][0x3cc] ;  /* 0x0000f300ff027b82 */ /* 0x000ea20000000800 */
[----:B0-----:R-:W-:Y:S01]  /*0190*/  UISETP.GT.AND UP0, UPT, UR4, -0x2, UPT ;  /* 0xfffffffe0400788c */ /* 0x001fe2000bf04270 */
[----:B-1----:R-:W-:Y:S01]  /*01a0*/  IMAD.WIDE R20, R3, 0x4, R20 ;  /* 0x0000000403147825 */ /* 0x002fe200078e0214 */
[----:B------:R-:W-:-:S03]  /*01b0*/  SHF.R.S32.HI R3, RZ, 0x1f, R32 ;  /* 0x0000001fff037819 */ /* 0x000fc60000011420 */
[C---:B--2---:R-:W-:Y:S02]  /*01c0*/  IMAD.SHL.U32 R0, R2.reuse, 0x4, RZ ;  /* 0x0000000402007824 */ /* 0x044fe400078e00ff */
[----:B------:R-:W-:Y:S02]  /*01d0*/  IMAD.SHL.U32 R33, R2, 0x2, RZ ;  /* 0x0000000202217824 */ /* 0x000fe400078e00ff */
[----:B------:R-:W-:Y:S05]  /*01e0*/  BRA.U UP0, `(.L_x_3) ;  /* 0x0000000500287547 */ /* 0x000fea000b800000 */
[----:B------:R-:W0:Y:S01]  /*01f0*/  LDC.64 R6, c[0x0][0x398] ;  /* 0x0000e600ff067b82 */ /* 0x000e220000000a00 */
[----:B------:R-:W1:Y:S01]  /*0200*/  LDCU UR16, c[0x0][0x3c0] ;  /* 0x00007800ff1077ac */ /* 0x000e620008000800 */
[----:B------:R-:W2:Y:S06]  /*0210*/  LDCU UR17, c[0x0][0x3c8] ;  /* 0x00007900ff1177ac */ /* 0x000eac0008000800 */
[----:B------:R-:W3:Y:S01]  /*0220*/  LDC.64 R8, c[0x0][0x3a0] ;  /* 0x0000e800ff087b82 */ /* 0x000ee20000000a00 */
[----:B------:R-:W4:Y:S01]  /*0230*/  LDCU UR9, c[0x0][0x3c4] ;  /* 0x00007880ff0977ac */ /* 0x000f220008000800 */
[----:B------:R-:W0:Y:S06]  /*0240*/  LDCU.64 UR10, c[0x0][0x388] ;  /* 0x00007100ff0a77ac */ /* 0x000e2c0008000a00 */
[----:B------:R-:W0:Y:S01]  /*0250*/  LDC.64 R4, c[0x0][0x3a8] ;  /* 0x0000ea00ff047b82 */ /* 0x000e220000000a00 */
[----:B------:R-:W0:Y:S01]  /*0260*/  LDCU.64 UR12, c[0x0][0x3a0] ;  /* 0x00007400ff0c77ac */ /* 0x000e220008000a00 */
[----:B------:R-:W0:Y:S01]  /*0270*/  LDCU.64 UR14, c[0x0][0x398] ;  /* 0x00007300ff0e77ac */ /* 0x000e220008000a00 */
[----:B-1----:R-:W-:-:S05]  /*0280*/  UMOV UR4, URZ ;  /* 0x000000ff00047c82 */ /* 0x002fca0008000000 */
.L_x_6:
[----:B------:R-:W-:-:S05]  /*0290*/  IADD3 R2, P0, PT, R32, UR4, RZ ;  /* 0x0000000420027c10 */ /* 0x000fca000ff1e0ff */
[----:B------:R-:W-:Y:S02]  /*02a0*/  IMAD.X R11, RZ, RZ, R3, P0 ;  /* 0x000000ffff0b7224 */ /* 0x000fe400000e0603 */
[----:B-1----:R-:W-:-:S03]  /*02b0*/  IMAD.SHL.U32 R14, R2, 0x4, RZ ;  /* 0x00000004020e7824 */ /* 0x002fc600078e00ff */
[----:B------:R-:W-:Y:S02]  /*02c0*/  SHF.L.U64.HI R2, R2, 0x2, R11 ;  /* 0x0000000202027819 */ /* 0x000fe4000001020b */
[----:B0-----:R-:W-:-:S04]  /*02d0*/  IADD3 R10, P0, PT, R14, UR10, RZ ;  /* 0x0000000a0e0a7c10 */ /* 0x001fc8000ff1e0ff */
[----:B------:R-:W-:Y:S02]  /*02e0*/  IADD3.X R11, PT, PT, R2, UR11, RZ, P0, !PT ;  /* 0x0000000b020b7c10 */ /* 0x000fe400087fe4ff */
[----:B----45:R-:W-:-:S13]  /*02f0*/  ISETP.NE.AND P0, PT, R35, UR9, PT ;  /* 0x0000000923007c0c */ /* 0x030fda000bf05270 */
[----:B--2---:R-:W-:Y:S05]  /*0300*/  @!P0 EXIT ;  /* 0x000000000000894d */ /* 0x004fea0003800000 */
[----:B------:R-:W2:Y:S01]  /*0310*/  LDG.E R25, desc[UR6][R10.64] ;  /* 0x000000060a197981 */ /* 0x000ea2000c1e1900 */
[----:B------:R-:W-:Y:S01]  /*0320*/  BSSY.RECONVERGENT B1, `(.L_x_4) ;  /* 0x0000032000017945 */ /* 0x000fe20003800200 */
[----:B--2---:R-:W-:-:S13]  /*0330*/  ISETP.GT.AND P0, PT, R25, -0x1, PT ;  /* 0xffffffff1900780c */ /* 0x004fda0003f04270 */
[----:B------:R-:W-:Y:S05]  /*0340*/  @P0 BRA `(.L_x_5) ;  /* 0x0000000000bc0947 */ /* 0x000fea0003800000 */
[----:B------:R-:W-:Y:S01]  /*0350*/  VIADD R13, R32, UR4 ;  /* 0x00000004200d7c36 */ /* 0x000fe20008000000 */
[----:B------:R-:W-:-:S03]  /*0360*/  IADD3 R14, P0, PT, R14, UR12, RZ ;  /* 0x0000000c0e0e7c10 */ /* 0x000fc6000ff1e0ff */
[----:B------:R-:W-:Y:S01]  /*0370*/  IMAD.WIDE.U32 R12, R13, 0x4, R4 ;  /* 0x000000040d0c7825 */ /* 0x000fe200078e0004 */
[----:B------:R-:W-:-:S04]  /*0380*/  IADD3.X R15, PT, PT, R2, UR13, RZ, P0, !PT ;  /* 0x0000000d020f7c10 */ /* 0x000fc800087fe4ff */
[----:B------:R0:W-:Y:S04]  /*0390*/  STG.E desc[UR6][R12.64], RZ ;  /* 0x000000ff0c007986 */ /* 0x0001e8000c101906 */
[----:B------:R-:W2:Y:S01]  /*03a0*/  LDG.E R15, desc[UR6][R14.64] ;  /* 0x000000060e0f7981 */ /* 0x000ea2000c1e1900 */
[----:B------:R-:W-:Y:S01]  /*03b0*/  UIMAD UR5, UR4, UR16, URZ ;  /* 0x00000010040572a4 */ /* 0x000fe2000f8e02ff */
[----:B------:R-:W-:-:S03]  /*03c0*/  IMAD R2, R25, 0x2, R0 ;  /* 0x0000000219027824 */ /* 0x000fc600078e0200 */
[----:B------:R-:W-:Y:S01]  /*03d0*/  USHF.R.S32.HI UR8, URZ, 0x1f, UR5 ;  /* 0x0000001fff087899 */ /* 0x000fe20008011405 */
[----:B--2---:R-:W-:-:S05]  /*03e0*/  IMAD.WIDE R18, R15, 0x4, R22 ;  /* 0x000000040f127825 */ /* 0x004fca00078e0216 */
[----:B------:R1:W2:Y:S01]  /*03f0*/  LDG.E R27, desc[UR6][R18.64] ;  /* 0x00000006121b7981 */ /* 0x0002a2000c1e1900 */
[C---:B------:R-:W-:Y:S01]  /*0400*/  IADD3 R11, P0, PT, R2.reuse, UR5, RZ ;  /* 0x00000005020b7c10 */ /* 0x040fe2000ff1e0ff */
[----:B------:R-:W-:Y:S01]  /*0410*/  IMAD.SHL.U32 R24, R15, 0x2, RZ ;  /* 0x000000020f187824 */ /* 0x000fe200078e00ff */
[----:B------:R-:W-:Y:S01]  /*0420*/  LOP3.LUT R25, R25, 0x7fffffff, RZ, 0xc0, !PT ;  /* 0x7fffffff19197812 */ /* 0x000fe200078ec0ff */
[----:B0-----:R-:W-:Y:S01]  /*0430*/  IMAD.WIDE R12, R15, 0x4, R18 ;  /* 0x000000040f0c7825 */ /* 0x001fe200078e0212 */
[----:B------:R-:W-:Y:S02]  /*0440*/  LEA.HI.X.SX32 R2, R2, UR8, 0x1, P0 ;  /* 0x0000000802027c11 */ /* 0x000fe400080f0eff */
[C---:B------:R-:W-:Y:S01]  /*0450*/  LEA R10, P0, R11.reuse, R20, 0x2 ;  /* 0x000000140b0a7211 */ /* 0x040fe200078010ff */
[----:B------:R1:W-:Y:S01]  /*0460*/  STG.E desc[UR6][R18.64], R25 ;  /* 0x0000001912007986 */ /* 0x0003e2000c101906 */
[----:B------:R-:W-:Y:S01]  /*0470*/  LOP3.LUT R37, R34, 0x80000000, RZ, 0xfc, !PT ;  /* 0x8000000022257812 */ /* 0x000fe200078efcff */
[----:B------:R-:W-:Y:S01]  /*0480*/  VIADD R29, R24, 0x1 ;  /* 0x00000001181d7836 */ /* 0x000fe20000000000 */
[----:B------:R-:W-:Y:S01]  /*0490*/  LEA.HI.X R11, R11, R21, R2, 0x2, P0 ;  /* 0x000000150b0b7211 */ /* 0x000fe200000f1402 */
[----:B---3--:R-:W-:-:S02]  /*04a0*/  IMAD.WIDE R16, R34, 0x4, R8 ;  /* 0x0000000422107825 */ /* 0x008fc400078e0208 */
[----:B------:R-:W-:Y:S02]  /*04b0*/  STG.E desc[UR6][R12.64+0x8], R37 ;  /* 0x000008250c007986 */ /* 0x000fe4000c101906 */
[----:B------:R-:W-:Y:S02]  /*04c0*/  VIADD R31, R24, 0x2 ;  /* 0x00000002181f7836 */ /* 0x000fe40000000000 */
[----:B-1----:R-:W-:-:S04]  /*04d0*/  IMAD.WIDE R18, R33, 0x4, R10 ;  /* 0x0000000421127825 */ /* 0x002fc800078e020a */
[----:B--2---:R-:W-:Y:S01]  /*04e0*/  IMAD.SHL.U32 R2, R27, 0x4, RZ ;  /* 0x000000041b027824 */ /* 0x004fe200078e00ff */
[----:B------:R-:W-:Y:S01]  /*04f0*/  SHF.R.U32.HI R14, RZ, 0x1e, R27 ;  /* 0x0000001eff0e7819 */ /* 0x000fe2000001161b */
[----:B------:R0:W-:Y:S03]  /*0500*/  STG.E desc[UR6][R12.64+0x4], R27 ;  /* 0x0000041b0c007986 */ /* 0x0001e6000c101906 */
[----:B------:R-:W-:Y:S02]  /*0510*/  LOP3.LUT R26, R2, 0xfffffffc, RZ, 0xc0, !PT ;  /* 0xfffffffc021a7812 */ /* 0x000fe400078ec0ff */
[----:B------:R-:W-:Y:S02]  /*0520*/  LOP3.LUT R2, R14, 0x1, RZ, 0xc0, !PT ;  /* 0x000000010e027812 */ /* 0x000fe400078ec0ff */
[----:B------:R-:W-:-:S04]  /*0530*/  IADD3 R14, P0, PT, R26, UR12, RZ ;  /* 0x0000000c1a0e7c10 */ /* 0x000fc8000ff1e0ff */
[----:B------:R-:W-:-:S05]  /*0540*/  IADD3.X R15, PT, PT, R2, UR13, RZ, P0, !PT ;  /* 0x0000000d020f7c10 */ /* 0x000fca00087fe4ff */
[----:B------:R1:W-:Y:S04]  /*0550*/  STG.E desc[UR6][R14.64], R29 ;  /* 0x0000001d0e007986 */ /* 0x0003e8000c101906 */
[----:B------:R1:W-:Y:S04]  /*0560*/  STG.E desc[UR6][R16.64], R31 ;  /* 0x0000001f10007986 */ /* 0x0003e8000c101906 */
[----:B------:R-:W2:Y:S04]  /*0570*/  LDG.E R10, desc[UR6][R10.64] ;  /* 0x000000060a0a7981 */ /* 0x000ea8000c1e1900 */
[----:B------:R-:W2:Y:S01]  /*0580*/  LDG.E R19, desc[UR6][R18.64] ;  /* 0x0000000612137981 */ /* 0x000ea2000c1e1900 */
[----:B------:R-:W-:Y:S01]  /*0590*/  IADD3 R24, P2, PT, R26, UR14, RZ ;  /* 0x0000000e1a187c10 */ /* 0x000fe2000ff5e0ff */
[----:B0-----:R-:W-:-:S03]  /*05a0*/  IMAD.WIDE R12, R34, 0x4, R6 ;  /* 0x00000004220c7825 */ /* 0x001fc600078e0206 */
[----:B------:R-:W-:Y:S01]  /*05b0*/  IADD3.X R25, PT, PT, R2, UR15, RZ, P2, !PT ;  /* 0x0000000f02197c10 */ /* 0x000fe200097fe4ff */
[----:B------:R-:W-:Y:S02]  /*05c0*/  VIADD R35, R35, 0x2 ;  /* 0x0000000223237836 */ /* 0x000fe40000000000 */
[----:B------:R-:W-:Y:S01]  /*05d0*/  VIADD R34, R34, 0x1 ;  /* 0x0000000122227836 */ /* 0x000fe20000000000 */
[CC--:B--2---:R-:W-:Y:S02]  /*05e0*/  ISETP.GE.AND P1, PT, R10.reuse, R19.reuse, PT ;  /* 0x000000130a00720c */ /* 0x0c4fe40003f26270 */
[----:B------:R-:W-:Y:S02]  /*05f0*/  ISETP.GE.AND P0, PT, R10, R19, PT ;  /* 0x000000130a00720c */ /* 0x000fe40003f06270 */
[----:B------:R-:W-:Y:S02]  /*0600*/  SEL R27, RZ, 0x1, P1 ;  /* 0x00000001ff1b7807 */ /* 0x000fe40000800000 */
[----:B------:R-:W-:-:S03]  /*0610*/  SEL R37, RZ, 0x1, !P0 ;  /* 0x00000001ff257807 */ /* 0x000fc60004000000 */
[----:B------:R1:W-:Y:S04]  /*0620*/  STG.E desc[UR6][R24.64], R27 ;  /* 0x0000001b18007986 */ /* 0x0003e8000c101906 */
[----:B------:R1:W-:Y:S02]  /*0630*/  STG.E desc[UR6][R12.64], R37 ;  /* 0x000000250c007986 */ /* 0x0003e4000c101906 */
.L_x_5:
[----:B------:R-:W-:Y:S05]  /*0640*/  BSYNC.RECONVERGENT B1 ;  /* 0x0000000000017941 */ /* 0x000fea0003800200 */
.L_x_4:
[----:B------:R-:W-:-:S04]  /*0650*/  UIADD3 UR4, UPT, UPT, UR4, 0x1, URZ ;  /* 0x0000000104047890 */ /* 0x000fc8000fffe0ff */
[----:B------:R-:W-:-:S09]  /*0660*/  UISETP.NE.AND UP0, UPT, UR4, UR17, UPT ;  /* 0x000000110400728c */ /* 0x000fd2000bf05270 */
[----:B------:R-:W-:Y:S05]  /*0670*/  BRA.U UP0, `(.L_x_6) ;  /* 0xfffffffd00047547 */ /* 0x000fea000b83ffff */
[----:B------:R-:W-:Y:S05]  /*0680*/  BRA `(.L_x_2) ;  /* 0x0000001c00947947 */ /* 0x000fea0003800000 */
.L_x_3:
[----:B------:R-:W-:-:S13]  /*0690*/  ISETP.GT.AND P0, PT, R2, RZ, PT ;  /* 0x000000ff0200720c */ /* 0x000fda0003f04270 */
[----:B------:R-:W-:Y:S05]  /*06a0*/  @P0 BRA `(.L_x_7) ;  /* 0x00000004004c0947 */ /* 0x000fea0003800000 */
[----:B------:R-:W0:Y:S01]  /*06b0*/  LDCU.64 UR4, c[0x0][0x388] ;  /* 0x00007100ff0477ac */ /* 0x000e220008000a00 */
[----:B-----5:R-:W-:Y:S01]  /*06c0*/  ISETP.NE.AND P1, PT, R35, UR9, PT ;  /* 0x0000000923007c0c */ /* 0x020fe2000bf25270 */
[C---:B------:R-:W-:Y:S01]  /*06d0*/  IMAD.SHL.U32 R12, R32.reuse, 0x4, RZ ;  /* 0x00000004200c7824 */ /* 0x040fe200078e00ff */
[----:B------:R-:W-:-:S04]  /*06e0*/  SHF.L.U64.HI R13, R32, 0x2, R3 ;  /* 0x00000002200d7819 */ /* 0x000fc80000010203 */
[----:B0-----:R-:W-:-:S04]  /*06f0*/  IADD3 R10, P0, PT, R12, UR4, RZ ;  /* 0x000000040c0a7c10 */ /* 0x001fc8000ff1e0ff */
[----:B------:R-:W-:-:S03]  /*0700*/  IADD3.X R11, PT, PT, R13, UR5, RZ, P0, !PT ;  /* 0x000000050d0b7c10 */ /* 0x000fc600087fe4ff */
[----:B------:R-:W-:Y:S06]  /*0710*/  @!P1 EXIT ;  /* 0x000000000000994d */ /* 0x000fec0003800000 */
[----:B------:R0:W5:Y:S01]  /*0720*/  LDG.E R11, desc[UR6][R10.64] ;  /* 0x000000060a0b7981 */ /* 0x000162000c1e1900 */
[----:B------:R-:W1:Y:S01]  /*0730*/  LDC.64 R4, c[0x0][0x398] ;  /* 0x0000e600ff047b82 */ /* 0x000e620000000a00 */
[----:B------:R-:W-:Y:S01]  /*0740*/  IMAD.MOV.U32 R19, RZ, RZ, RZ ;  /* 0x000000ffff137224 */ /* 0x000fe200078e00ff */
[----:B------:R-:W2:Y:S01]  /*0750*/  LDCU UR8, c[0x0][0x3c0] ;  /* 0x00007800ff0877ac */ /* 0x000ea20008000800 */
[----:B------:R-:W3:Y:S05]  /*0760*/  LDCU UR9, c[0x0][0x3c8] ;  /* 0x00007900ff0977ac */ /* 0x000eea0008000800 */
[----:B------:R-:W4:Y:S01]  /*0770*/  LDC.64 R6, c[0x0][0x3a0] ;  /* 0x0000e800ff067b82 */ /* 0x000f220000000a00 */
[----:B------:R-:W0:Y:S01]  /*0780*/  LDCU UR14, c[0x0][0x3c4] ;  /* 0x00007880ff0e77ac */ /* 0x000e220008000800 */
[----:B------:R-:W0:Y:S06]  /*0790*/  LDCU.64 UR12, c[0x0][0x388] ;  /* 0x00007100ff0c77ac */ /* 0x000e2c0008000a00 */
[----:B------:R-:W0:Y:S01]  /*07a0*/  LDC.64 R8, c[0x0][0x3a8] ;  /* 0x0000ea00ff087b82 */ /* 0x000e220000000a00 */
[----:B------:R-:W0:Y:S01]  /*07b0*/  LDCU.64 UR4, c[0x0][0x3a0] ;  /* 0x00007400ff0477ac */ /* 0x000e220008000a00 */
[----:B------:R-:W0:Y:S02]  /*07c0*/  LDCU.64 UR10, c[0x0][0x398] ;  /* 0x00007300ff0a77ac */ /* 0x000e240008000a00 */
.L_x_10:
[----:B-----5:R-:W-:Y:S01]  /*07d0*/  ISETP.GT.AND P1, PT, R11, -0x1, PT ;  /* 0xffffffff0b00780c */ /* 0x020fe20003f24270 */
[----:B------:R-:W-:Y:S01]  /*07e0*/  VIADD R2, R19, 0x1 ;  /* 0x0000000113027836 */ /* 0x000fe20000000000 */
[----:B------:R-:W-:Y:S04]  /*07f0*/  BSSY.RECONVERGENT B1, `(.L_x_8) ;  /* 0x0000032000017945 */ /* 0x000fe80003800200 */
[----:B---3--:R-:W-:-:S07]  /*0800*/  ISETP.NE.AND P0, PT, R2, UR9, PT ;  /* 0x0000000902007c0c */ /* 0x008fce000bf05270 */
[----:B------:R-:W-:Y:S06]  /*0810*/  @P1 BRA `(.L_x_9) ;  /* 0x0000000000bc1947 */ /* 0x000fec0003800000 */
[----:B------:R-:W-:Y:S01]  /*0820*/  IMAD.IADD R15, R32, 0x1, R19 ;  /* 0x00000001200f7824 */ /* 0x000fe200078e0213 */
[----:B0-----:R-:W-:-:S03]  /*0830*/  IADD3 R12, P1, PT, R12, UR4, RZ ;  /* 0x000000040c0c7c10 */ /* 0x001fc6000ff3e0ff */
[----:B------:R-:W-:Y:S01]  /*0840*/  IMAD.WIDE.U32 R14, R15, 0x4, R8 ;  /* 0x000000040f0e7825 */ /* 0x000fe200078e0008 */
[----:B------:R-:W-:-:S04]  /*0850*/  IADD3.X R13, PT, PT, R13, UR5, RZ, P1, !PT ;  /* 0x000000050d0d7c10 */ /* 0x000fc80008ffe4ff */
[----:B------:R0:W-:Y:S04]  /*0860*/  STG.E desc[UR6][R14.64], RZ ;  /* 0x000000ff0e007986 */ /* 0x0001e8000c101906 */
[----:B------:R-:W3:Y:S01]  /*0870*/  LDG.E R13, desc[UR6][R12.64] ;  /* 0x000000060c0d7981 */ /* 0x000ee2000c1e1900 */
[----:B--2---:R-:W-:Y:S02]  /*0880*/  IMAD R19, R19, UR8, RZ ;  /* 0x0000000813137c24 */ /* 0x004fe4000f8e02ff */
[----:B---3--:R-:W-:-:S05]  /*0890*/  IMAD.WIDE R16, R13, 0x4, R22 ;  /* 0x000000040d107825 */ /* 0x008fca00078e0216 */
[----:B------:R2:W3:Y:S01]  /*08a0*/  LDG.E R27, desc[UR6][R16.64] ;  /* 0x00000006101b7981 */ /* 0x0004e2000c1e1900 */
[----:B------:R-:W-:Y:S01]  /*08b0*/  IMAD R10, R11, 0x2, R0 ;  /* 0x000000020b0a7824 */ /* 0x000fe200078e0200 */
[----:B------:R-:W-:Y:S01]  /*08c0*/  SHF.R.S32.HI R25, RZ, 0x1f, R19 ;  /* 0x0000001fff197819 */ /* 0x000fe20000011413 */
[C---:B------:R-:W-:Y:S01]  /*08d0*/  IMAD.SHL.U32 R28, R13.reuse, 0x2, RZ ;  /* 0x000000020d1c7824 */ /* 0x040fe200078e00ff */
[----:B------:R-:W-:Y:S01]  /*08e0*/  LOP3.LUT R31, R34, 0x80000000, RZ, 0xfc, !PT ;  /* 0x80000000221f7812 */ /* 0x000fe200078efcff */
[----:B0-----:R-:W-:Y:S01]  /*08f0*/  IMAD.WIDE R14, R13, 0x4, R16 ;  /* 0x000000040d0e7825 */ /* 0x001fe200078e0210 */
[----:B------:R-:W-:-:S03]  /*0900*/  IADD3 R19, P1, PT, R10, R19, RZ ;  /* 0x000000130a137210 */ /* 0x000fc60007f3e0ff */
[----:B------:R-:W-:Y:S01]  /*0910*/  VIADD R29, R28, 0x2 ;  /* 0x000000021c1d7836 */ /* 0x000fe20000000000 */
[----:B------:R-:W-:Y:S02]  /*0920*/  LEA.HI.X.SX32 R18, R10, R25, 0x1, P1 ;  /* 0x000000190a127211 */ /* 0x000fe400008f0eff */
[----:B------:R-:W-:Y:S02]  /*0930*/  LEA R10, P1, R19, R20, 0x2 ;  /* 0x00000014130a7211 */ /* 0x000fe400078210ff */
[----:B------:R-:W-:Y:S02]  /*0940*/  LOP3.LUT R25, R11, 0x7fffffff, RZ, 0xc0, !PT ;  /* 0x7fffffff0b197812 */ /* 0x000fe400078ec0ff */
[----:B------:R-:W-:Y:S01]  /*0950*/  LEA.HI.X R11, R19, R21, R18, 0x2, P1 ;  /* 0x00000015130b7211 */ /* 0x000fe200008f1412 */
[----:B----4-:R-:W-:Y:S02]  /*0960*/  IMAD.WIDE R18, R34, 0x4, R6 ;  /* 0x0000000422127825 */ /* 0x010fe400078e0206 */
[----:B------:R0:W-:Y:S04]  /*0970*/  STG.E desc[UR6][R16.64], R25 ;  /* 0x0000001910007986 */ /* 0x0001e8000c101906 */
[----:B------:R-:W-:Y:S01]  /*0980*/  STG.E desc[UR6][R14.64+0x8], R31 ;  /* 0x0000081f0e007986 */ /* 0x000fe2000c101906 */
[----:B0-----:R-:W-:-:S02]  /*0990*/  VIADD R25, R28, 0x1 ;  /* 0x000000011c197836 */ /* 0x001fc40000000000 */
[----:B--2---:R-:W-:-:S04]  /*09a0*/  IMAD.WIDE R16, R33, 0x4, R10 ;  /* 0x0000000421107825 */ /* 0x004fc800078e020a */
[----:B---3--:R-:W-:Y:S01]  /*09b0*/  IMAD.SHL.U32 R26, R27, 0x4, RZ ;  /* 0x000000041b1a7824 */ /* 0x008fe200078e00ff */
        /* <DEDUP_REMOVED lines=11> */
[C---:B-1----:R-:W-:Y:S01]  /*0a70*/  IMAD.WIDE R14, R34.reuse, 0x4, R4 ;  /* 0x00000004220e7825 */ /* 0x042fe200078e0204 */
[----:B------:R-:W-:-:S02]  /*0a80*/  IADD3 R34, PT, PT, R34, 0x1, RZ ;  /* 0x0000000122227810 */ /* 0x000fc40007ffe0ff */
[----:B------:R-:W-:Y:S01]  /*0a90*/  IADD3.X R27, PT, PT, R24, UR11, RZ, P3, !PT ;  /* 0x0000000b181b7c10 */ /* 0x000fe20009ffe4ff */
[----:B------:R-:W-:Y:S01]  /*0aa0*/  VIADD R35, R35, 0x2 ;  /* 0x0000000223237836 */ /* 0x000fe20000000000 */
[CC--:B--2---:R-:W-:Y:S02]  /*0ab0*/  ISETP.GE.AND P2, PT, R10.reuse, R17.reuse, PT ;  /* 0x000000110a00720c */ /* 0x0c4fe40003f46270 */
[----:B------:R-:W-:Y:S02]  /*0ac0*/  ISETP.GE.AND P1, PT, R10, R17, PT ;  /* 0x000000110a00720c */ /* 0x000fe40003f26270 */
[----:B------:R-:W-:Y:S02]  /*0ad0*/  SEL R31, RZ, 0x1, P2 ;  /* 0x00000001ff1f7807 */ /* 0x000fe40001000000 */
[----:B------:R-:W-:-:S03]  /*0ae0*/  SEL R37, RZ, 0x1, !P1 ;  /* 0x00000001ff257807 */ /* 0x000fc60004800000 */
[----:B------:R3:W-:Y:S04]  /*0af0*/  STG.E desc[UR6][R26.64], R31 ;  /* 0x0000001f1a007986 */ /* 0x0007e8000c101906 */
[----:B------:R3:W-:Y:S02]  /*0b00*/  STG.E desc[UR6][R14.64], R37 ;  /* 0x000000250e007986 */ /* 0x0007e4000c101906 */
.L_x_9:
[----:B0-2---:R-:W-:Y:S05]  /*0b10*/  BSYNC.RECONVERGENT B1 ;  /* 0x0000000000017941 */ /* 0x005fea0003800200 */
.L_x_8:
[----:B------:R-:W-:Y:S05]  /*0b20*/  @!P0 BRA `(.L_x_2) ;  /* 0x00000018006c8947 */ /* 0x000fea0003800000 */
[----:B---3--:R-:W-:-:S05]  /*0b30*/  IMAD.MOV.U32 R19, RZ, RZ, R2 ;  /* 0x000000ffff137224 */ /* 0x008fca00078e0002 */
[----:B------:R-:W-:-:S05]  /*0b40*/  IADD3 R2, P0, PT, R32, R19, RZ ;  /* 0x0000001320027210 */ /* 0x000fca0007f1e0ff */
[----:B------:R-:W-:Y:S02]  /*0b50*/  IMAD.X R11, RZ, RZ, R3, P0 ;  /* 0x000000ffff0b7224 */ /* 0x000fe400000e0603 */
[----:B------:R-:W-:-:S03]  /*0b60*/  IMAD.SHL.U32 R12, R2, 0x4, RZ ;  /* 0x00000004020c7824 */ /* 0x000fc600078e00ff */
[----:B------:R-:W-:Y:S02]  /*0b70*/  SHF.L.U64.HI R13, R2, 0x2, R11 ;  /* 0x00000002020d7819 */ /* 0x000fe4000001020b */
[----:B------:R-:W-:-:S04]  /*0b80*/  IADD3 R10, P0, PT, R12, UR12, RZ ;  /* 0x0000000c0c0a7c10 */ /* 0x000fc8000ff1e0ff */
[----:B------:R-:W-:-:S06]  /*0b90*/  IADD3.X R11, PT, PT, R13, UR13, RZ, P0, !PT ;  /* 0x0000000d0d0b7c10 */ /* 0x000fcc00087fe4ff */
[----:B------:R0:W5:Y:S01]  /*0ba0*/  LDG.E R11, desc[UR6][R10.64] ;  /* 0x000000060a0b7981 */ /* 0x000162000c1e1900 */
[----:B------:R-:W-:-:S13]  /*0bb0*/  ISETP.NE.AND P0, PT, R35, UR14, PT ;  /* 0x0000000e23007c0c */ /* 0x000fda000bf05270 */
[----:B0-----:R-:W-:Y:S05]  /*0bc0*/  @P0 BRA `(.L_x_10) ;  /* 0xfffffffc00000947 */ /* 0x001fea000383ffff */
[----:B------:R-:W-:Y:S05]  /*0bd0*/  EXIT ;  /* 0x000000000000794d */ /* 0x000fea0003800000 */
.L_x_7:
[----:B------:R-:W-:Y:S01]  /*0be0*/  VIMNMX R9, PT, PT, R33, 0x1, !PT ;  /* 0x0000000121097848 */ /* 0x000fe20007fe0100 */
[----:B------:R-:W-:Y:S01]  /*0bf0*/  UMOV UR4, URZ ;  /* 0x000000ff00047c82 */ /* 0x000fe20008000000 */
[----:B------:R-:W-:Y:S02]  /*0c00*/  IADD3 R18, P0, PT, R20, 0x10, RZ ;  /* 0x0000001014127810 */ /* 0x000fe40007f1e0ff */
[C---:B------:R-:W-:Y:S02]  /*0c10*/  LOP3.LUT R5, R9.reuse, 0x7ffffff8, RZ, 0xc0, !PT ;  /* 0x7ffffff809057812 */ /* 0x040fe400078ec0ff */
[C---:B------:R-:W-:Y:S01]  /*0c20*/  LOP3.LUT R8, R9.reuse, 0x7, RZ, 0xc0, !PT ;  /* 0x0000000709087812 */ /* 0x040fe200078ec0ff */
[----:B------:R-:W-:Y:S01]  /*0c30*/  IMAD.X R19, RZ, RZ, R21, P0 ;  /* 0x000000ffff137224 */ /* 0x000fe200000e0615 */
[C---:B------:R-:W-:Y:S01]  /*0c40*/  LOP3.LUT R7, R9.reuse, 0x3, RZ, 0xc0, !PT ;  /* 0x0000000309077812 */ /* 0x040fe200078ec0ff */
[----:B------:R-:W-:Y:S01]  /*0c50*/  IMAD.MOV R5, RZ, RZ, -R5 ;  /* 0x000000ffff057224 */ /* 0x000fe200078e0a05 */
[----:B------:R-:W-:-:S07]  /*0c60*/  LOP3.LUT R6, R9, 0x7ffffffc, RZ, 0xc0, !PT ;  /* 0x7ffffffc09067812 */ /* 0x000fce00078ec0ff */
.L_x_51:
[----:B0-----:R-:W0:Y:S01]  /*0c70*/  LDCU UR5, c[0x0][0x3c4] ;  /* 0x00007880ff0577ac */ /* 0x001e220008000800 */
[----:B--2---:R-:W-:Y:S02]  /*0c80*/  SHF.R.S32.HI R3, RZ, 0x1f, R32 ;  /* 0x0000001fff037819 */ /* 0x004fe40000011420 */
[----:B---3--:R-:W-:Y:S01]  /*0c90*/  IADD3 R0, P0, PT, R32, UR4, RZ ;  /* 0x0000000420007c10 */ /* 0x008fe2000ff1e0ff */
[----:B-1----:R-:W1:Y:S04]  /*0ca0*/  LDCU.64 UR8, c[0x0][0x388] ;  /* 0x00007100ff0877ac */ /* 0x002e680008000a00 */
[----:B------:R-:W-:Y:S02]  /*0cb0*/  IMAD.X R3, RZ, RZ, R3, P0 ;  /* 0x000000ffff037224 */ /* 0x000fe400000e0603 */
[----:B------:R-:W-:-:S03]  /*0cc0*/  IMAD.SHL.U32 R2, R0, 0x4, RZ ;  /* 0x0000000400027824 */ /* 0x000fc600078e00ff */
[----:B------:R-:W-:Y:S02]  /*0cd0*/  SHF.L.U64.HI R0, R0, 0x2, R3 ;  /* 0x0000000200007819 */ /* 0x000fe40000010203 */
[----:B0----5:R-:W-:Y:S02]  /*0ce0*/  ISETP.NE.AND P1, PT, R35, UR5, PT ;  /* 0x0000000523007c0c */ /* 0x021fe4000bf25270 */
[----:B-1----:R-:W-:-:S04]  /*0cf0*/  IADD3 R2, P0, PT, R2, UR8, RZ ;  /* 0x0000000802027c10 */ /* 0x002fc8000ff1e0ff */
[----:B------:R-:W-:-:S07]  /*0d00*/  IADD3.X R3, PT, PT, R0, UR9, RZ, P0, !PT ;  /* 0x0000000900037c10 */ /* 0x000fce00087fe4ff */
[----:B----4-:R-:W-:Y:S05]  /*0d10*/  @!P1 EXIT ;  /* 0x000000000000994d */ /* 0x010fea0003800000 */
[----:B------:R-:W2:Y:S01]  /*0d20*/  LDG.E R4, desc[UR6][R2.64] ;  /* 0x0000000602047981 */ /* 0x000ea2000c1e1900 */
[----:B------:R-:W-:Y:S01]  /*0d30*/  BSSY.RECONVERGENT B2, `(.L_x_11) ;  /* 0x0000176000027945 */ /* 0x000fe20003800200 */
[----:B--2---:R-:W-:-:S13]  /*0d40*/  ISETP.GT.AND P0, PT, R4, -0x1, PT ;  /* 0xffffffff0400780c */ /* 0x004fda0003f04270 */
[----:B------:R-:W-:Y:S05]  /*0d50*/  @P0 BRA `(.L_x_12) ;  /* 0x0000001400cc0947 */ /* 0x000fea0003800000 */
[----:B------:R-:W0:Y:S01]  /*0d60*/  LDC.64 R2, c[0x0][0x3a8] ;  /* 0x0000ea00ff027b82 */ /* 0x000e220000000a00 */
[----:B------:R-:W1:Y:S01]  /*0d70*/  LDCU.64 UR8, c[0x0][0x3a0] ;  /* 0x00007400ff0877ac */ /* 0x000e620008000a00 */
[C---:B------:R-:W-:Y:S02]  /*0d80*/  VIADD R10, R32.reuse, UR4 ;  /* 0x00000004200a7c36 */ /* 0x040fe40008000000 */
[----:B------:R-:W-:Y:S01]  /*0d90*/  VIADD R17, R32, UR4 ;  /* 0x0000000420117c36 */ /* 0x000fe20008000000 */
[----:B------:R-:W2:Y:S01]  /*0da0*/  LDCU UR5, c[0x0][0x3cc] ;  /* 0x00007980ff0577ac */ /* 0x000ea20008000800 */
[----:B------:R-:W-:-:S05]  /*0db0*/  IMAD.SHL.U32 R10, R10, 0x4, RZ ;  /* 0x000000040a0a7824 */ /* 0x000fca00078e00ff */
[----:B-1----:R-:W-:Y:S02]  /*0dc0*/  IADD3 R24, P0, PT, R10, UR8, RZ ;  /* 0x000000080a187c10 */ /* 0x002fe4000ff1e0ff */
[----:B------:R-:W1:Y:S02]  /*0dd0*/  LDC.64 R10, c[0x0][0x3a0] ;  /* 0x0000e800ff0a7b82 */ /* 0x000e640000000a00 */
[----:B------:R-:W-:Y:S01]  /*0de0*/  IADD3.X R25, PT, PT, R0, UR9, RZ, P0, !PT ;  /* 0x0000000900197c10 */ /* 0x000fe200087fe4ff */
[----:B0-----:R-:W-:-:S05]  /*0df0*/  IMAD.WIDE.U32 R16, R17, 0x4, R2 ;  /* 0x0000000411107825 */ /* 0x001fca00078e0002 */
[----:B------:R0:W-:Y:S01]  /*0e00*/  STG.E desc[UR6][R16.64], RZ ;  /* 0x000000ff10007986 */ /* 0x0001e2000c101906 */
[----:B------:R-:W0:Y:S03]  /*0e10*/  LDC R2, c[0x0][0x3c0] ;  /* 0x0000f000ff027b82 */ /* 0x000e260000000800 */
[----:B------:R-:W3:Y:S02]  /*0e20*/  LDG.E R3, desc[UR6][R24.64] ;  /* 0x0000000618037981 */ /* 0x000ee4000c1e1900 */
[----:B---3--:R-:W-:-:S05]  /*0e30*/  IMAD.WIDE R14, R3, 0x4, R22 ;  /* 0x00000004030e7825 */ /* 0x008fca00078e0216 */
[----:B------:R3:W4:Y:S01]  /*0e40*/  LDG.E R27, desc[UR6][R14.64] ;  /* 0x000000060e1b7981 */ /* 0x000722000c1e1900 */
[C---:B------:R-:W-:Y:S01]  /*0e50*/  LOP3.LUT R31, R4.reuse, 0x7fffffff, RZ, 0xc0, !PT ;  /* 0x7fffffff041f7812 */ /* 0x040fe200078ec0ff */
[----:B--2---:R-:W-:Y:S01]  /*0e60*/  USHF.L.U32 UR5, UR5, 0x2, URZ ;  /* 0x0000000205057899 */ /* 0x004fe200080006ff */
[----:B------:R-:W-:Y:S01]  /*0e70*/  IMAD.SHL.U32 R4, R4, 0x2, RZ ;  /* 0x0000000204047824 */ /* 0x000fe200078e00ff */
[----:B------:R-:W-:Y:S01]  /*0e80*/  LOP3.LUT R29, R34, 0x80000000, RZ, 0xfc, !PT ;  /* 0x80000000221d7812 */ /* 0x000fe200078efcff */
[----:B0-----:R-:W-:Y:S01]  /*0e90*/  IMAD R17, R2, UR4, RZ ;  /* 0x0000000402117c24 */ /* 0x001fe2000f8e02ff */
[----:B------:R3:W-:Y:S01]  /*0ea0*/  STG.E desc[UR6][R14.64], R31 ;  /* 0x0000001f0e007986 */ /* 0x0007e2000c101906 */
[----:B------:R-:W-:-:S04]  /*0eb0*/  IMAD.WIDE R12, R3, 0x4, R14 ;  /* 0x00000004030c7825 */ /* 0x000fc800078e020e */
[----:B------:R-:W-:Y:S01]  /*0ec0*/  IMAD.WIDE R16, R17, 0x4, R20 ;  /* 0x0000000411107825 */ /* 0x000fe200078e0214 */
[----:B------:R0:W-:Y:S03]  /*0ed0*/  STG.E desc[UR6][R12.64+0x8], R29 ;  /* 0x0000081d0c007986 */ /* 0x0001e6000c101906 */
[----:B-1----:R-:W-:-:S04]  /*0ee0*/  IMAD.WIDE R10, R34, 0x4, R10 ;  /* 0x00000004220a7825 */ /* 0x002fc800078e020a */
[----:B---3--:R-:W-:Y:S02]  /*0ef0*/  VIADD R15, R4, UR5 ;  /* 0x00000005040f7c36 */ /* 0x008fe40008000000 */
[----:B------:R-:W-:Y:S02]  /*0f00*/  IMAD.SHL.U32 R14, R3, 0x2, RZ ;  /* 0x00000002030e7824 */ /* 0x000fe400078e00ff */
[----:B------:R-:W-:Y:S02]  /*0f10*/  IMAD.IADD R25, R33, 0x1, R15 ;  /* 0x0000000121197824 */ /* 0x000fe400078e020f */
[C---:B0-----:R-:W-:Y:S02]  /*0f20*/  VIADD R29, R14.reuse, 0x1 ;  /* 0x000000010e1d7836 */ /* 0x041fe40000000000 */
[----:B------:R-:W-:Y:S02]  /*0f30*/  VIADD R31, R14, 0x2 ;  /* 0x000000020e1f7836 */ /* 0x000fe40000000000 */
[----:B----4-:R-:W-:Y:S01]  /*0f40*/  IMAD.SHL.U32 R24, R27, 0x4, RZ ;  /* 0x000000041b187824 */ /* 0x010fe200078e00ff */
[----:B------:R-:W-:Y:S01]  /*0f50*/  SHF.R.U32.HI R0, RZ, 0x1e, R27 ;  /* 0x0000001eff007819 */ /* 0x000fe2000001161b */
[----:B------:R0:W-:Y:S03]  /*0f60*/  STG.E desc[UR6][R12.64+0x4], R27 ;  /* 0x0000041b0c007986 */ /* 0x0001e6000c101906 */
[----:B------:R-:W-:-:S02]  /*0f70*/  LOP3.LUT R24, R24, 0xfffffffc, RZ, 0xc0, !PT ;  /* 0xfffffffc18187812 */ /* 0x000fc400078ec0ff */
[----:B------:R-:W-:Y:S02]  /*0f80*/  LOP3.LUT R0, R0, 0x1, RZ, 0xc0, !PT ;  /* 0x0000000100007812 */ /* 0x000fe400078ec0ff */
[----:B------:R-:W-:-:S04]  /*0f90*/  IADD3 R2, P0, PT, R24, UR8, RZ ;  /* 0x0000000818027c10 */ /* 0x000fc8000ff1e0ff */
[----:B------:R-:W-:Y:S01]  /*0fa0*/  IADD3.X R3, PT, PT, R0, UR9, RZ, P0, !PT ;  /* 0x0000000900037c10 */ /* 0x000fe200087fe4ff */
[--C-:B0-----:R-:W-:Y:S01]  /*0fb0*/  IMAD.WIDE.U32 R12, R15, 0x4, R16.reuse ;  /* 0x000000040f0c7825 */ /* 0x101fe200078e0010 */
[----:B------:R-:W0:Y:S01]  /*0fc0*/  LDC.64 R26, c[0x0][0x398] ;  /* 0x0000e600ff1a7b82 */ /* 0x000e220000000a00 */
[----:B------:R-:W1:Y:S02]  /*0fd0*/  LDCU.64 UR8, c[0x0][0x398] ;  /* 0x00007300ff0877ac */ /* 0x000e640008000a00 */
[----:B------:R-:W-:Y:S01]  /*0fe0*/  IMAD.WIDE.U32 R14, R25, 0x4, R16 ;  /* 0x00000004190e7825 */ /* 0x000fe200078e0010 */
[----:B------:R2:W-:Y:S04]  /*0ff0*/  STG.E desc[UR6][R2.64], R29 ;  /* 0x0000001d02007986 */ /* 0x0005e8000c101906 */
[----:B------:R3:W-:Y:S04]  /*1000*/  STG.E desc[UR6][R10.64], R31 ;  /* 0x0000001f0a007986 */ /* 0x0007e8000c101906 */
[----:B------:R-:W4:Y:S04]  /*1010*/  LDG.E R12, desc[UR6][R12.64] ;  /* 0x000000060c0c7981 */ /* 0x000f28000c1e1900 */
[----:B------:R-:W4:Y:S01]  /*1020*/  LDG.E R15, desc[UR6][R14.64] ;  /* 0x000000060e0f7981 */ /* 0x000f22000c1e1900 */
[----:B--2---:R-:W-:Y:S01]  /*1030*/  HFMA2 R2, -RZ, RZ, 0, 0 ;  /* 0x00000000ff027431 */ /* 0x004fe200000001ff */
[----:B-1----:R-:W-:-:S04]  /*1040*/  IADD3 R24, P2, PT, R24, UR8, RZ ;  /* 0x0000000818187c10 */ /* 0x002fc8000ff5e0ff */
[----:B------:R-:W-:Y:S01]  /*1050*/  IADD3.X R25, PT, PT, R0, UR9, RZ, P2, !PT ;  /* 0x0000000900197c10 */ /* 0x000fe200097fe4ff */
[----:B0-----:R-:W-:Y:S01]  /*1060*/  IMAD.WIDE R26, R34, 0x4, R26 ;  /* 0x00000004221a7825 */ /* 0x001fe200078e021a */
[CC--:B----4-:R-:W-:Y:S02]  /*1070*/  ISETP.GE.AND P1, PT, R12.reuse, R15.reuse, PT ;  /* 0x0000000f0c00720c */ /* 0x0d0fe40003f26270 */
[----:B------:R-:W-:Y:S02]  /*1080*/  ISETP.GE.AND P0, PT, R12, R15, PT ;  /* 0x0000000f0c00720c */ /* 0x000fe40003f06270 */
[----:B------:R-:W-:Y:S02]  /*1090*/  SEL R3, RZ, 0x1, P1 ;  /* 0x00000001ff037807 */ /* 0x000fe40000800000 */
[----:B---3--:R-:W-:-:S03]  /*10a0*/  SEL R11, RZ, 0x1, !P0 ;  /* 0x00000001ff0b7807 */ /* 0x008fc60004000000 */
[----:B------:R0:W-:Y:S04]  /*10b0*/  STG.E desc[UR6][R24.64], R3 ;  /* 0x0000000318007986 */ /* 0x0001e8000c101906 */
[----:B------:R0:W-:Y:S02]  /*10c0*/  STG.E desc[UR6][R26.64], R11 ;  /* 0x0000000b1a007986 */ /* 0x0001e4000c101906 */
.L_x_50:
[----:B0123--:R-:W0:Y:S01]  /*10d0*/  LDC R11, c[0x0][0x3c0] ;  /* 0x0000f000ff0b7b82 */ /* 0x00fe220000000800 */
[----:B------:R-:W-:Y:S01]  /*10e0*/  IMAD R25, R33, R2, RZ ;  /* 0x0000000221197224 */ /* 0x000fe200078e02ff */
[----:B------:R-:W-:Y:S03]  /*10f0*/  BSSY.RECONVERGENT B1, `(.L_x_13) ;  /* 0x0000132000017945 */ /* 0x000fe60003800200 */
[----:B------:R-:W-:-:S04]  /*1100*/  IMAD.WIDE.U32 R12, R25, 0x4, R16 ;  /* 0x00000004190c7825 */ /* 0x000fc800078e0010 */
[----:B0-----:R-:W-:-:S05]  /*1110*/  IMAD R0, R34, R11, RZ ;  /* 0x0000000b22007224 */ /* 0x001fca00078e02ff */
[----:B------:R-:W-:-:S04]  /*1120*/  IADD3 R3, P0, PT, R25, R0, RZ ;  /* 0x0000000019037210 */ /* 0x000fc80007f1e0ff */
[----:B------:R-:W-:Y:S01]  /*1130*/  LEA.HI.X.SX32 R0, R0, RZ, 0x1, P0 ;  /* 0x000000ff00007211 */ /* 0x000fe200000f0eff */
[C---:B------:R-:W-:Y:S01]  /*1140*/  IMAD.SHL.U32 R27, R3.reuse, 0x4, RZ ;  /* 0x00000004031b7824 */ /* 0x040fe200078e00ff */
[----:B------:R-:W-:Y:S02]  /*1150*/  ISETP.NE.AND P0, PT, R2, 0x1, PT ;  /* 0x000000010200780c */ /* 0x000fe40003f05270 */
[----:B----4-:R-:W-:Y:S02]  /*1160*/  SHF.L.U64.HI R29, R3, 0x2, R0 ;  /* 0x00000002031d7819 */ /* 0x010fe40000010200 */
[----:B------:R-:W-:-:S05]  /*1170*/  IADD3 R14, P1, PT, R20, R27, RZ ;  /* 0x0000001b140e7210 */ /* 0x000fca0007f3e0ff */
[----:B------:R-:W-:-:S04]  /*1180*/  IMAD.X R15, R21, 0x1, R29, P1 ;  /* 0x00000001150f7824 */ /* 0x000fc800008e061d */
[----:B------:R-:W-:Y:S05]  /*1190*/  @!P0 BRA `(.L_x_14) ;  /* 0x0000000400208947 */ /* 0x000fea0003800000 */
[----:B------:R-:W-:Y:S01]  /*11a0*/  ISETP.GE.AND P0, PT, R33, 0x8, PT ;  /* 0x000000082100780c */ /* 0x000fe20003f06270 */
[----:B------:R-:W-:-:S12]  /*11b0*/  IMAD.MOV.U32 R3, RZ, RZ, RZ ;  /* 0x000000ffff037224 */ /* 0x000fd800078e00ff */
[----:B------:R-:W-:Y:S05]  /*11c0*/  @!P0 BRA `(.L_x_15) ;  /* 0x00000000008c8947 */ /* 0x000fea0003800000 */
[----:B------:R-:W-:Y:S01]  /*11d0*/  IMAD R11, R11, UR4, RZ ;  /* 0x000000040b0b7c24 */ /* 0x000fe2000f8e02ff */
[----:B------:R-:W-:Y:S01]  /*11e0*/  IADD3 R3, P1, PT, R27, R18, RZ ;  /* 0x000000121b037210 */ /* 0x000fe20007f3e0ff */
[----:B------:R-:W-:Y:S02]  /*11f0*/  IMAD.MOV.U32 R0, RZ, RZ, R5 ;  /* 0x000000ffff007224 */ /* 0x000fe400078e0005 */
[----:B------:R-:W-:-:S04]  /*1200*/  IMAD.WIDE R10, R11, 0x4, R18 ;  /* 0x000000040b0a7825 */ /* 0x000fc800078e0212 */
[----:B------:R-:W-:Y:S01]  /*1210*/  IMAD.X R26, R29, 0x1, R19, P1 ;  /* 0x000000011d1a7824 */ /* 0x000fe200008e0613 */
[----:B------:R-:W-:-:S04]  /*1220*/  LEA R27, P0, R25, R10, 0x2 ;  /* 0x0000000a191b7211 */ /* 0x000fc800078010ff */
[----:B------:R-:W-:-:S09]  /*1230*/  LEA.HI.X R28, R25, R11, RZ, 0x2, P0 ;  /* 0x0000000b191c7211 */ /* 0x000fd200000f14ff */
.L_x_16:
[----:B0-----:R-:W-:Y:S02]  /*1240*/  IMAD.MOV.U32 R24, RZ, RZ, R27 ;  /* 0x000000ffff187224 */ /* 0x001fe400078e001b */
[----:B------:R-:W-:Y:S02]  /*1250*/  IMAD.MOV.U32 R25, RZ, RZ, R28 ;  /* 0x000000ffff197224 */ /* 0x000fe400078e001c */
[----:B------:R-:W-:Y:S01]  /*1260*/  IMAD.MOV.U32 R10, RZ, RZ, R3 ;  /* 0x000000ffff0a7224 */ /* 0x000fe200078e0003 */
[----:B------:R-:W-:Y:S01]  /*1270*/  IADD3 R27, P1, PT, R24, 0x20, RZ ;  /* 0x00000020181b7810 */ /* 0x000fe20007f3e0ff */
[----:B------:R-:W-:Y:S01]  /*1280*/  IMAD.MOV.U32 R11, RZ, RZ, R26 ;  /* 0x000000ffff0b7224 */ /* 0x000fe200078e001a */
[----:B------:R0:W-:Y:S01]  /*1290*/  STG.E desc[UR6][R24.64+-0x10], RZ ;  /* 0xfffff0ff18007986 */ /* 0x0001e2000c101906 */
[----:B------:R-:W-:Y:S01]  /*12a0*/  VIADD R0, R0, 0x8 ;  /* 0x0000000800007836 */ /* 0x000fe20000000000 */
[----:B------:R-:W-:Y:S01]  /*12b0*/  IADD3 R3, P2, PT, R10, 0x20, RZ ;  /* 0x000000200a037810 */ /* 0x000fe20007f5e0ff */
[----:B------:R-:W-:Y:S01]  /*12c0*/  IMAD.X R28, RZ, RZ, R25, P1 ;  /* 0x000000ffff1c7224 */ /* 0x000fe200008e0619 */
[----:B------:R0:W-:Y:S02]  /*12d0*/  STG.E desc[UR6][R10.64+-0x10], RZ ;  /* 0xfffff0ff0a007986 */ /* 0x0001e4000c101906 */
[----:B------:R-:W-:Y:S01]  /*12e0*/  ISETP.NE.AND P0, PT, R0, RZ, PT ;  /* 0x000000ff0000720c */ /* 0x000fe20003f05270 */
[----:B------:R-:W-:Y:S01]  /*12f0*/  IMAD.X R26, RZ, RZ, R11, P2 ;  /* 0x000000ffff1a7224 */ /* 0x000fe200010e060b */
[----:B------:R0:W-:Y:S04]  /*1300*/  STG.E desc[UR6][R24.64+-0xc], RZ ;  /* 0xfffff4ff18007986 */ /* 0x0001e8000c101906 */
        /* <DEDUP_REMOVED lines=12> */
[----:B------:R0:W-:Y:S01]  /*13d0*/  STG.E desc[UR6][R10.64+0xc], RZ ;  /* 0x00000cff0a007986 */ /* 0x0001e2000c101906 */
[----:B------:R-:W-:Y:S05]  /*13e0*/  @P0 BRA `(.L_x_16) ;  /* 0xfffffffc00940947 */ /* 0x000fea000383ffff */
[----:B------:R-:W-:-:S07]  /*13f0*/  LOP3.LUT R3, R9, 0x7ffffff8, RZ, 0xc0, !PT ;  /* 0x7ffffff809037812 */ /* 0x000fce00078ec0ff */
.L_x_15:
[----:B------:R-:W-:-:S13]  /*1400*/  ISETP.NE.AND P0, PT, R8, RZ, PT ;  /* 0x000000ff0800720c */ /* 0x000fda0003f05270 */
[----:B------:R-:W-:Y:S05]  /*1410*/  @!P0 BRA `(.L_x_17) ;  /* 0x0000000c00fc8947 */ /* 0x000fea0003800000 */
[----:B------:R-:W-:Y:S01]  /*1420*/  VIADD R0, R8, 0xffffffff ;  /* 0xffffffff08007836 */ /* 0x000fe20000000000 */
[----:B------:R-:W-:-:S04]  /*1430*/  ISETP.NE.AND P1, PT, R7, RZ, PT ;  /* 0x000000ff0700720c */ /* 0x000fc80003f25270 */
[----:B------:R-:W-:-:S13]  /*1440*/  ISETP.GE.U32.AND P0, PT, R0, 0x3, PT ;  /* 0x000000030000780c */ /* 0x000fda0003f06070 */
[----:B------:R-:W-:Y:S05]  /*1450*/  @!P0 BRA `(.L_x_18) ;  /* 0x00000000002c8947 */ /* 0x000fea0003800000 */
[----:B0-----:R-:W-:-:S04]  /*1460*/  IMAD.WIDE.U32 R24, R3, 0x4, R12 ;  /* 0x0000000403187825 */ /* 0x001fc800078e000c */
[C---:B------:R-:W-:Y:S01]  /*1470*/  IMAD.WIDE.U32 R10, R3.reuse, 0x4, R14 ;  /* 0x00000004030a7825 */ /* 0x040fe200078e000e */
[----:B------:R1:W-:Y:S03]  /*1480*/  STG.E desc[UR6][R24.64], RZ ;  /* 0x000000ff18007986 */ /* 0x0003e6000c101906 */
[----:B------:R-:W-:Y:S01]  /*1490*/  VIADD R3, R3, 0x4 ;  /* 0x0000000403037836 */ /* 0x000fe20000000000 */
[----:B------:R1:W-:Y:S04]  /*14a0*/  STG.E desc[UR6][R10.64], RZ ;  /* 0x000000ff0a007986 */ /* 0x0003e8000c101906 */
[----:B------:R1:W-:Y:S04]  /*14b0*/  STG.E desc[UR6][R24.64+0x4], RZ ;  /* 0x000004ff18007986 */ /* 0x0003e8000c101906 */
[----:B------:R1:W-:Y:S04]  /*14c0*/  STG.E desc[UR6][R10.64+0x4], RZ ;  /* 0x000004ff0a007986 */ /* 0x0003e8000c101906 */
[----:B------:R1:W-:Y:S04]  /*14d0*/  STG.E desc[UR6][R24.64+0x8], RZ ;  /* 0x000008ff18007986 */ /* 0x0003e8000c101906 */
[----:B------:R1:W-:Y:S04]  /*14e0*/  STG.E desc[UR6][R10.64+0x8], RZ ;  /* 0x000008ff0a007986 */ /* 0x0003e8000c101906 */
[----:B------:R1:W-:Y:S04]  /*14f0*/  STG.E desc[UR6][R24.64+0xc], RZ ;  /* 0x00000cff18007986 */ /* 0x0003e8000c101906 */
[----:B------:R1:W-:Y:S02]  /*1500*/  STG.E desc[UR6][R10.64+0xc], RZ ;  /* 0x00000cff0a007986 */ /* 0x0003e4000c101906 */
.L_x_18:
[----:B------:R-:W-:Y:S05]  /*1510*/  @!P1 BRA `(.L_x_17) ;  /* 0x0000000c00bc9947 */ /* 0x000fea0003800000 */
[----:B------:R-:W-:Y:S02]  /*1520*/  ISETP.NE.AND P0, PT, R7, 0x1, PT ;  /* 0x000000010700780c */ /* 0x000fe40003f05270 */
[----:B------:R-:W-:-:S11]  /*1530*/  LOP3.LUT P1, RZ, R9, 0x1, RZ, 0xc0, !PT ;  /* 0x0000000109ff7812 */ /* 0x000fd6000782c0ff */
[----:B------:R-:W-:Y:S05]  /*1540*/  @!P0 BRA `(.L_x_19) ;  /* 0x00000000001c8947 */ /* 0x000fea0003800000 */
[----:B01----:R-:W-:-:S04]  /*1550*/  IMAD.WIDE.U32 R24, R3, 0x4, R12 ;  /* 0x0000000403187825 */ /* 0x003fc800078e000c */
[C---:B------:R-:W-:Y:S01]  /*1560*/  IMAD.WIDE.U32 R10, R3.reuse, 0x4, R14 ;  /* 0x00000004030a7825 */ /* 0x040fe200078e000e */
[----:B------:R2:W-:Y:S03]  /*1570*/  STG.E desc[UR6][R24.64], RZ ;  /* 0x000000ff18007986 */ /* 0x0005e6000c101906 */
[----:B------:R-:W-:Y:S01]  /*1580*/  VIADD R3, R3, 0x2 ;  /* 0x0000000203037836 */ /* 0x000fe20000000000 */
[----:B------:R2:W-:Y:S04]  /*1590*/  STG.E desc[UR6][R10.64], RZ ;  /* 0x000000ff0a007986 */ /* 0x0005e8000c101906 */
[----:B------:R2:W-:Y:S04]  /*15a0*/  STG.E desc[UR6][R24.64+0x4], RZ ;  /* 0x000004ff18007986 */ /* 0x0005e8000c101906 */
[----:B------:R2:W-:Y:S02]  /*15b0*/  STG.E desc[UR6][R10.64+0x4], RZ ;  /* 0x000004ff0a007986 */ /* 0x0005e4000c101906 */
.L_x_19:
[----:B------:R-:W-:Y:S05]  /*15c0*/  @!P1 BRA `(.L_x_17) ;  /* 0x0000000c00909947 */ /* 0x000fea0003800000 */
[----:B------:R-:W-:-:S04]  /*15d0*/  IMAD.WIDE.U32 R12, R3, 0x4, R12 ;  /* 0x00000004030c7825 */ /* 0x000fc800078e000c */
[----:B------:R-:W-:Y:S01]  /*15e0*/  IMAD.WIDE.U32 R14, R3, 0x4, R14 ;  /* 0x00000004030e7825 */ /* 0x000fe200078e000e */
[----:B------:R3:W-:Y:S04]  /*15f0*/  STG.E desc[UR6][R12.64], RZ ;  /* 0x000000ff0c007986 */ /* 0x0007e8000c101906 */
[----:B------:R3:W-:Y:S01]  /*1600*/  STG.E desc[UR6][R14.64], RZ ;  /* 0x000000ff0e007986 */ /* 0x0007e2000c101906 */
[----:B------:R-:W-:Y:S05]  /*1610*/  BRA `(.L_x_17) ;  /* 0x0000000c007c7947 */ /* 0x000fea0003800000 */
.L_x_14:
[----:B------:R-:W-:Y:S01]  /*1620*/  ISETP.GE.AND P0, PT, R33, 0x4, PT ;  /* 0x000000042100780c */ /* 0x000fe20003f06270 */
[----:B------:R-:W-:Y:S02]  /*1630*/  IMAD.MOV.U32 R25, RZ, RZ, RZ ;  /* 0x000000ffff197224 */ /* 0x000fe400078e00ff */
[----:B------:R-:W-:-:S10]  /*1640*/  IMAD.WIDE.U32 R10, R4, 0x4, R12 ;  /* 0x00000004040a7825 */ /* 0x000fd400078e000c */
[----:B------:R-:W-:Y:S05]  /*1650*/  @!P0 BRA `(.L_x_20) ;  /* 0x0000000800f88947 */ /* 0x000fea0003800000 */
[----:B------:R-:W-:Y:S02]  /*1660*/  ISETP.GT.AND P0, PT, R6, RZ, PT ;  /* 0x000000ff0600720c */ /* 0x000fe40003f04270 */
[----:B------:R-:W-:-:S11]  /*1670*/  MOV R3, RZ ;  /* 0x000000ff00037202 */ /* 0x000fd60000000f00 */
[----:B------:R-:W-:Y:S05]  /*1680*/  @!P0 BRA `(.L_x_21) ;  /* 0x0000000800808947 */ /* 0x000fea0003800000 */
[----:B------:R-:W-:Y:S01]  /*1690*/  IMAD.IADD R0, R6, 0x1, -R3 ;  /* 0x0000000106007824 */ /* 0x000fe200078e0a03 */
[----:B------:R-:W-:-:S04]  /*16a0*/  PLOP3.LUT P0, PT, PT, PT, PT, 0x80, 0x8 ;  /* 0x000000000008781c */ /* 0x000fc80003f0f070 */
[----:B------:R-:W-:-:S13]  /*16b0*/  ISETP.GT.AND P1, PT, R0, 0xc, PT ;  /* 0x0000000c0000780c */ /* 0x000fda0003f24270 */
[----:B------:R-:W-:Y:S05]  /*16c0*/  @!P1 BRA `(.L_x_22) ;  /* 0x0000000400949947 */ /* 0x000fea0003800000 */
[----:B------:R-:W-:Y:S01]  /*16d0*/  PLOP3.LUT P0, PT, PT, PT, PT, 0x8, 0x80 ;  /* 0x000000000080781c */ /* 0x000fe20003f0e170 */
[----:B------:R-:W-:-:S12]  /*16e0*/  VIADD R0, R6, 0xfffffff4 ;  /* 0xfffffff406007836 */ /* 0x000fd80000000000 */
.L_x_35:
[C---:B------:R-:W-:Y:S01]  /*16f0*/  ISETP.NE.AND P1, PT, R3.reuse, R4, PT ;  /* 0x000000040300720c */ /* 0x040fe20003f25270 */
[----:B--2---:R-:W-:-:S12]  /*1700*/  IMAD.WIDE.U32 R26, R3, 0x4, R12 ;  /* 0x00000004031a7825 */ /* 0x004fd800078e000c */
[----:B0-----:R0:W-:Y:S04]  /*1710*/  @!P1 STG.E desc[UR6][R10.64], RZ ;  /* 0x000000ff0a009986 */ /* 0x0011e8000c101906 */
[----:B-1----:R-:W2:Y:S01]  /*1720*/  LDG.E R29, desc[UR6][R26.64] ;  /* 0x000000061a1d7981 */ /* 0x002ea2000c1e1900 */
[C---:B------:R-:W-:Y:S01]  /*1730*/  IMAD.WIDE.U32 R24, R3.reuse, 0x4, R14 ;  /* 0x0000000403187825 */ /* 0x040fe200078e000e */
[----:B------:R-:W-:Y:S01]  /*1740*/  ISETP.NE.AND P1, PT, R3, R4, PT ;  /* 0x000000040300720c */ /* 0x000fe20003f25270 */
[----:B------:R-:W-:Y:S03]  /*1750*/  BSSY.RECONVERGENT B3, `(.L_x_23) ;  /* 0x0000007000037945 */ /* 0x000fe60003800200 */
[----:B--2---:R0:W-:Y:S09]  /*1760*/  STG.E desc[UR6][R24.64], R29 ;  /* 0x0000001d18007986 */ /* 0x0041f2000c101906 */
[----:B------:R-:W-:Y:S05]  /*1770*/  @!P1 BRA `(.L_x_24) ;  /* 0x0000000000089947 */ /* 0x000fea0003800000 */
[----:B0-----:R0:W5:Y:S01]  /*1780*/  LDG.E R29, desc[UR6][R26.64+0x4] ;  /* 0x000004061a1d7981 */ /* 0x001162000c1e1900 */
[----:B------:R-:W-:Y:S05]  /*1790*/  BRA `(.L_x_25) ;  /* 0x0000000000087947 */ /* 0x000fea0003800000 */
.L_x_24:
[----:B------:R1:W-:Y:S01]  /*17a0*/  STG.E desc[UR6][R26.64+0x4], RZ ;  /* 0x000004ff1a007986 */ /* 0x0003e2000c101906 */
[----:B0-----:R-:W-:-:S07]  /*17b0*/  IMAD.MOV.U32 R29, RZ, RZ, RZ ;  /* 0x000000ffff1d7224 */ /* 0x001fce00078e00ff */
.L_x_25:
[----:B------:R-:W-:Y:S05]  /*17c0*/  BSYNC.RECONVERGENT B3 ;  /* 0x0000000000037941 */ /* 0x000fea0003800200 */
.L_x_23:
[----:B------:R-:W-:Y:S01]  /*17d0*/  VIADD R31, R3, 0x2 ;  /* 0x00000002031f7836 */ /* 0x000fe20000000000 */
[----:B-----5:R-:W-:Y:S04]  /*17e0*/  STG.E desc[UR6][R24.64+0x4], R29 ;  /* 0x0000041d18007986 */ /* 0x020fe8000c101906 */
[----:B------:R-:W-:-:S13]  /*17f0*/  ISETP.NE.AND P1, PT, R31, R4, PT ;  /* 0x000000041f00720c */ /* 0x000fda0003f25270 */
[----:B------:R-:W-:Y:S04]  /*1800*/  @!P1 STG.E desc[UR6][R10.64], RZ ;  /* 0x000000ff0a009986 */ /* 0x000fe8000c101906 */
[----:B------:R-:W2:Y:S04]  /*1810*/  LDG.E R37, desc[UR6][R26.64+0x8] ;  /* 0x000008061a257981 */ /* 0x000ea8000c1e1900 */
[----:B--2---:R2:W-:Y:S04]  /*1820*/  STG.E desc[UR6][R24.64+0x8], R37 ;  /* 0x0000082518007986 */ /* 0x0045e8000c101906 */
[----:B------:R3:W-:Y:S04]  /*1830*/  @!P1 STG.E desc[UR6][R10.64+0x4], RZ ;  /* 0x000004ff0a009986 */ /* 0x0007e8000c101906 */
[----:B------:R0:W4:Y:S02]  /*1840*/  LDG.E R36, desc[UR6][R26.64+0xc] ;  /* 0x00000c061a247981 */ /* 0x000124000c1e1900 */
[----:B01----:R-:W-:-:S04]  /*1850*/  VIADD R27, R3, 0x4 ;  /* 0x00000004031b7836 */ /* 0x003fc80000000000 */
[C---:B------:R-:W-:Y:S01]  /*1860*/  IMAD.WIDE.U32 R30, R27.reuse, 0x4, R12 ;  /* 0x000000041b1e7825 */ /* 0x040fe200078e000c */
[----:B------:R-:W-:Y:S01]  /*1870*/  ISETP.NE.AND P1, PT, R27, R4, PT ;  /* 0x000000041b00720c */ /* 0x000fe20003f25270 */
[----:B----4-:R3:W-:-:S12]  /*1880*/  STG.E desc[UR6][R24.64+0xc], R36 ;  /* 0x00000c2418007986 */ /* 0x0107d8000c101906 */
[----:B------:R3:W-:Y:S04]  /*1890*/  @!P1 STG.E desc[UR6][R10.64], RZ ;  /* 0x000000ff0a009986 */ /* 0x0007e8000c101906 */
[----:B--2---:R-:W2:Y:S01]  /*18a0*/  LDG.E R37, desc[UR6][R30.64] ;  /* 0x000000061e257981 */ /* 0x004ea2000c1e1900 */
[C---:B------:R-:W-:Y:S01]  /*18b0*/  IMAD.WIDE.U32 R28, R27.reuse, 0x4, R14 ;  /* 0x000000041b1c7825 */ /* 0x040fe200078e000e */
[----:B------:R-:W-:Y:S01]  /*18c0*/  ISETP.NE.AND P1, PT, R27, R4, PT ;  /* 0x000000041b00720c */ /* 0x000fe20003f25270 */
[----:B------:R-:W-:Y:S03]  /*18d0*/  BSSY.RECONVERGENT B3, `(.L_x_26) ;  /* 0x0000007000037945 */ /* 0x000fe60003800200 */
[----:B--2---:R3:W-:Y:S09]  /*18e0*/  STG.E desc[UR6][R28.64], R37 ;  /* 0x000000251c007986 */ /* 0x0047f2000c101906 */
[----:B------:R-:W-:Y:S05]  /*18f0*/  @!P1 BRA `(.L_x_27) ;  /* 0x0000000000089947 */ /* 0x000fea0003800000 */
[----:B------:R1:W5:Y:S01]  /*1900*/  LDG.E R27, desc[UR6][R30.64+0x4] ;  /* 0x000004061e1b7981 */ /* 0x000362000c1e1900 */
[----:B------:R-:W-:Y:S05]  /*1910*/  BRA `(.L_x_28) ;  /* 0x0000000000087947 */ /* 0x000fea0003800000 */
.L_x_27:
[----:B------:R0:W-:Y:S01]  /*1920*/  STG.E desc[UR6][R30.64+0x4], RZ ;  /* 0x000004ff1e007986 */ /* 0x0001e2000c101906 */
[----:B------:R-:W-:-:S07]  /*1930*/  IMAD.MOV.U32 R27, RZ, RZ, RZ ;  /* 0x000000ffff1b7224 */ /* 0x000fce00078e00ff */
.L_x_28:
[----:B------:R-:W-:Y:S05]  /*1940*/  BSYNC.RECONVERGENT B3 ;  /* 0x0000000000037941 */ /* 0x000fea0003800200 */
.L_x_26:
[----:B---3--:R-:W-:Y:S01]  /*1950*/  VIADD R25, R3, 0x6 ;  /* 0x0000000603197836 */ /* 0x008fe20000000000 */
        /* <DEDUP_REMOVED lines=20> */
.L_x_30:
[----:B------:R0:W-:Y:S01]  /*1aa0*/  STG.E desc[UR6][R24.64+0x4], RZ ;  /* 0x000004ff18007986 */ /* 0x0001e2000c101906 */
[----:B------:R-:W-:-:S07]  /*1ab0*/  IMAD.MOV.U32 R31, RZ, RZ, RZ ;  /* 0x000000ffff1f7224 */ /* 0x000fce00078e00ff */
.L_x_31:
[----:B------:R-:W-:Y:S05]  /*1ac0*/  BSYNC.RECONVERGENT B3 ;  /* 0x0000000000037941 */ /* 0x000fea0003800200 */
.L_x_29:
        /* <DEDUP_REMOVED lines=19> */
[----:B---3--:R1:W5:Y:S01]  /*1c00*/  LDG.E R37, desc[UR6][R28.64+0x4] ;  /* 0x000004061c257981 */ /* 0x008362000c1e1900 */
[----:B------:R-:W-:Y:S05]  /*1c10*/  BRA `(.L_x_34) ;  /* 0x0000000000087947 */ /* 0x000fea0003800000 */
.L_x_33:
[----:B------:R0:W-:Y:S01]  /*1c20*/  STG.E desc[UR6][R28.64+0x4], RZ ;  /* 0x000004ff1c007986 */ /* 0x0001e2000c101906 */
[----:B---3--:R-:W-:-:S07]  /*1c30*/  IMAD.MOV.U32 R37, RZ, RZ, RZ ;  /* 0x000000ffff257224 */ /* 0x008fce00078e00ff */
.L_x_34:
[----:B------:R-:W-:Y:S05]  /*1c40*/  BSYNC.RECONVERGENT B3 ;  /* 0x0000000000037941 */ /* 0x000fea0003800200 */
.L_x_32:
[----:B------:R-:W-:Y:S01]  /*1c50*/  VIADD R25, R3, 0xe ;  /* 0x0000000e03197836 */ /* 0x000fe20000000000 */
[----:B-----5:R2:W-:Y:S04]  /*1c60*/  STG.E desc[UR6][R30.64+0x4], R37 ;  /* 0x000004251e007986 */ /* 0x0205e8000c101906 */
[----:B------:R-:W-:-:S13]  /*1c70*/  ISETP.NE.AND P1, PT, R25, R4, PT ;  /* 0x000000041900720c */ /* 0x000fda0003f25270 */
[----:B------:R2:W-:Y:S04]  /*1c80*/  @!P1 STG.E desc[UR6][R10.64], RZ ;  /* 0x000000ff0a009986 */ /* 0x0005e8000c101906 */
[----:B------:R-:W3:Y:S04]  /*1c90*/  LDG.E R25, desc[UR6][R28.64+0x8] ;  /* 0x000008061c197981 */ /* 0x000ee8000c1e1900 */
[----:B---3--:R2:W-:Y:S04]  /*1ca0*/  STG.E desc[UR6][R30.64+0x8], R25 ;  /* 0x000008191e007986 */ /* 0x0085e8000c101906 */
[----:B------:R2:W-:Y:S04]  /*1cb0*/  @!P1 STG.E desc[UR6][R10.64+0x4], RZ ;  /* 0x000004ff0a009986 */ /* 0x0005e8000c101906 */
[----:B------:R-:W3:Y:S01]  /*1cc0*/  LDG.E R27, desc[UR6][R28.64+0xc] ;  /* 0x00000c061c1b7981 */ /* 0x000ee2000c1e1900 */
[----:B------:R-:W-:-:S05]  /*1cd0*/  VIADD R3, R3, 0x10 ;  /* 0x0000001003037836 */ /* 0x000fca0000000000 */
[----:B------:R-:W-:Y:S01]  /*1ce0*/  ISETP.GE.AND P1, PT, R3, R0, PT ;  /* 0x000000000300720c */ /* 0x000fe20003f26270 */
[----:B---3--:R2:W-:-:S12]  /*1cf0*/  STG.E desc[UR6][R30.64+0xc], R27 ;  /* 0x00000c1b1e007986 */ /* 0x0085d8000c101906 */
[----:B------:R-:W-:Y:S05]  /*1d00*/  @!P1 BRA `(.L_x_35) ;  /* 0xfffffff800789947 */ /* 0x000fea000383ffff */
[----:B--2---:R-:W-:-:S07]  /*1d10*/  IMAD.MOV.U32 R25, RZ, RZ, R6 ;  /* 0x000000ffff197224 */ /* 0x004fce00078e0006 */
.L_x_22:
[----:B------:R-:W-:-:S05]  /*1d20*/  IMAD.IADD R0, R6, 0x1, -R3 ;  /* 0x0000000106007824 */ /* 0x000fca00078e0a03 */
[----:B------:R-:W-:-:S13]  /*1d30*/  ISETP.GT.AND P1, PT, R0, 0x4, PT ;  /* 0x000000040000780c */ /* 0x000fda0003f24270 */
[----:B------:R-:W-:Y:S05]  /*1d40*/  @!P1 BRA `(.L_x_36) ;  /* 0x0000000000c89947 */ /* 0x000fea0003800000 */
[C---:B------:R-:W-:Y:S01]  /*1d50*/  ISETP.NE.AND P0, PT, R3.reuse, R4, PT ;  /* 0x000000040300720c */ /* 0x040fe20003f05270 */
[----:B------:R-:W-:-:S12]  /*1d60*/  IMAD.WIDE.U32 R26, R3, 0x4, R12 ;  /* 0x00000004031a7825 */ /* 0x000fd800078e000c */
[----:B------:R2:W-:Y:S04]  /*1d70*/  @!P0 STG.E desc[UR6][R10.64], RZ ;  /* 0x000000ff0a008986 */ /* 0x0005e8000c101906 */
[----:B01----:R-:W3:Y:S01]  /*1d80*/  LDG.E R29, desc[UR6][R26.64] ;  /* 0x000000061a1d7981 */ /* 0x003ee2000c1e1900 */
[C---:B------:R-:W-:Y:S01]  /*1d90*/  IMAD.WIDE.U32 R24, R3.reuse, 0x4, R14 ;  /* 0x0000000403187825 */ /* 0x040fe200078e000e */
[----:B------:R-:W-:Y:S01]  /*1da0*/  ISETP.NE.AND P1, PT, R3, R4, PT ;  /* 0x000000040300720c */ /* 0x000fe20003f25270 */
[----:B------:R-:W-:Y:S01]  /*1db0*/  BSSY.RECONVERGENT B3, `(.L_x_37) ;  /* 0x0000008000037945 */ /* 0x000fe20003800200 */
[----:B------:R-:W-:Y:S02]  /*1dc0*/  PLOP3.LUT P0, PT, PT, PT, PT, 0x8, 0x80 ;  /* 0x000000000080781c */ /* 0x000fe40003f0e170 */
[----:B---3--:R2:W-:Y:S09]  /*1dd0*/  STG.E desc[UR6][R24.64], R29 ;  /* 0x0000001d18007986 */ /* 0x0085f2000c101906 */
[----:B------:R-:W-:Y:S05]  /*1de0*/  @!P1 BRA `(.L_x_38) ;  /* 0x0000000000089947 */ /* 0x000fea0003800000 */
[----:B------:R0:W5:Y:S01]  /*1df0*/  LDG.E R31, desc[UR6][R26.64+0x4] ;  /* 0x000004061a1f7981 */ /* 0x000162000c1e1900 */
[----:B------:R-:W-:Y:S05]  /*1e00*/  BRA `(.L_x_39) ;  /* 0x0000000000087947 */ /* 0x000fea0003800000 */
.L_x_38:
[----:B------:R1:W-:Y:S01]  /*1e10*/  STG.E desc[UR6][R26.64+0x4], RZ ;  /* 0x000004ff1a007986 */ /* 0x0003e2000c101906 */
[----:B------:R-:W-:-:S07]  /*1e20*/  HFMA2 R31, -RZ, RZ, 0, 0 ;  /* 0x00000000ff1f7431 */ /* 0x000fce00000001ff */
.L_x_39:
[----:B------:R-:W-:Y:S05]  /*1e30*/  BSYNC.RECONVERGENT B3 ;  /* 0x0000000000037941 */ /* 0x000fea0003800200 */
.L_x_37:
[----:B--2---:R-:W-:Y:S01]  /*1e40*/  VIADD R29, R3, 0x2 ;  /* 0x00000002031d7836 */ /* 0x004fe20000000000 */
[----:B-----5:R2:W-:Y:S04]  /*1e50*/  STG.E desc[UR6][R24.64+0x4], R31 ;  /* 0x0000041f18007986 */ /* 0x0205e8000c101906 */
[----:B------:R-:W-:-:S13]  /*1e60*/  ISETP.NE.AND P1, PT, R29, R4, PT ;  /* 0x000000041d00720c */ /* 0x000fda0003f25270 */
[----:B------:R3:W-:Y:S04]  /*1e70*/  @!P1 STG.E desc[UR6][R10.64], RZ ;  /* 0x000000ff0a009986 */ /* 0x0007e8000c101906 */
[----:B------:R-:W4:Y:S01]  /*1e80*/  LDG.E R37, desc[UR6][R26.64+0x8] ;  /* 0x000008061a257981 */ /* 0x000f22000c1e1900 */
[----:B------:R-:W-:-:S03]  /*1e90*/  VIADD R3, R3, 0x4 ;  /* 0x0000000403037836 */ /* 0x000fc60000000000 */
[----:B----4-:R3:W-:Y:S04]  /*1ea0*/  STG.E desc[UR6][R24.64+0x8], R37 ;  /* 0x0000082518007986 */ /* 0x0107e8000c101906 */
[----:B------:R3:W-:Y:S04]  /*1eb0*/  @!P1 STG.E desc[UR6][R10.64+0x4], RZ ;  /* 0x000004ff0a009986 */ /* 0x0007e8000c101906 */
[----:B------:R-:W4:Y:S01]  /*1ec0*/  LDG.E R0, desc[UR6][R26.64+0xc] ;  /* 0x00000c061a007981 */ /* 0x000f22000c1e1900 */
[C---:B------:R-:W-:Y:S01]  /*1ed0*/  ISETP.NE.AND P1, PT, R3.reuse, R4, PT ;  /* 0x000000040300720c */ /* 0x040fe20003f25270 */
[----:B------:R-:W-:-:S02]  /*1ee0*/  IMAD.WIDE.U32 R28, R3, 0x4, R12 ;  /* 0x00000004031c7825 */ /* 0x000fc400078e000c */
[----:B----4-:R3:W-:Y:S10]  /*1ef0*/  STG.E desc[UR6][R24.64+0xc], R0 ;  /* 0x00000c0018007986 */ /* 0x0107f4000c101906 */
[----:B------:R3:W-:Y:S04]  /*1f00*/  @!P1 STG.E desc[UR6][R10.64], RZ ;  /* 0x000000ff0a009986 */ /* 0x0007e8000c101906 */
[----:B------:R-:W4:Y:S01]  /*1f10*/  LDG.E R36, desc[UR6][R28.64] ;  /* 0x000000061c247981 */ /* 0x000f22000c1e1900 */
[C---:B--2---:R-:W-:Y:S01]  /*1f20*/  IMAD.WIDE.U32 R30, R3.reuse, 0x4, R14 ;  /* 0x00000004031e7825 */ /* 0x044fe200078e000e */
[----:B------:R-:W-:Y:S01]  /*1f30*/  ISETP.NE.AND P1, PT, R3, R4, PT ;  /* 0x000000040300720c */ /* 0x000fe20003f25270 */
[----:B------:R-:W-:Y:S03]  /*1f40*/  BSSY.RECONVERGENT B3, `(.L_x_40) ;  /* 0x0000007000037945 */ /* 0x000fe60003800200 */
[----:B----4-:R3:W-:Y:S09]  /*1f50*/  STG.E desc[UR6][R30.64], R36 ;  /* 0x000000241e007986 */ /* 0x0107f2000c101906 */
[----:B------:R-:W-:Y:S05]  /*1f60*/  @!P1 BRA `(.L_x_41) ;  /* 0x0000000000089947 */ /* 0x000fea0003800000 */
[----:B---3--:R2:W5:Y:S01]  /*1f70*/  LDG.E R0, desc[UR6][R28.64+0x4] ;  /* 0x000004061c007981 */ /* 0x008562000c1e1900 */
[----:B------:R-:W-:Y:S05]  /*1f80*/  BRA `(.L_x_42) ;  /* 0x0000000000087947 */ /* 0x000fea0003800000 */
.L_x_41:
[----:B------:R4:W-:Y:S01]  /*1f90*/  STG.E desc[UR6][R28.64+0x4], RZ ;  /* 0x000004ff1c007986 */ /* 0x0009e2000c101906 */
[----:B---3--:R-:W-:-:S07]  /*1fa0*/  IMAD.MOV.U32 R0, RZ, RZ, RZ ;  /* 0x000000ffff007224 */ /* 0x008fce00078e00ff */
.L_x_42:
[----:B------:R-:W-:Y:S05]  /*1fb0*/  BSYNC.RECONVERGENT B3 ;  /* 0x0000000000037941 */ /* 0x000fea0003800200 */
.L_x_40:
[----:B------:R-:W-:Y:S01]  /*1fc0*/  VIADD R25, R3, 0x2 ;  /* 0x0000000203197836 */ /* 0x000fe20000000000 */
[----:B-----5:R3:W-:Y:S04]  /*1fd0*/  STG.E desc[UR6][R30.64+0x4], R0 ;  /* 0x000004001e007986 */ /* 0x0207e8000c101906 */
[----:B------:R-:W-:-:S13]  /*1fe0*/  ISETP.NE.AND P1, PT, R25, R4, PT ;  /* 0x000000041900720c */ /* 0x000fda0003f25270 */
[----:B------:R3:W-:Y:S04]  /*1ff0*/  @!P1 STG.E desc[UR6][R10.64], RZ ;  /* 0x000000ff0a009986 */ /* 0x0007e8000c101906 */
[----:B01----:R-:W2:Y:S04]  /*2000*/  LDG.E R27, desc[UR6][R28.64+0x8] ;  /* 0x000008061c1b7981 */ /* 0x003ea8000c1e1900 */
[----:B--2---:R3:W-:Y:S04]  /*2010*/  STG.E desc[UR6][R30.64+0x8], R27 ;  /* 0x0000081b1e007986 */ /* 0x0047e8000c101906 */
[----:B------:R3:W-:Y:S04]  /*2020*/  @!P1 STG.E desc[UR6][R10.64+0x4], RZ ;  /* 0x000004ff0a009986 */ /* 0x0007e8000c101906 */
[----:B------:R-:W2:Y:S01]  /*2030*/  LDG.E R37, desc[UR6][R28.64+0xc] ;  /* 0x00000c061c257981 */ /* 0x000ea2000c1e1900 */
[----:B------:R-:W-:-:S02]  /*2040*/  VIADD R3, R3, 0x4 ;  /* 0x0000000403037836 */ /* 0x000fc40000000000 */
[----:B------:R-:W-:Y:S01]  /*2050*/  IMAD.MOV.U32 R25, RZ, RZ, R6 ;  /* 0x000000ffff197224 */ /* 0x000fe200078e0006 */
[----:B--2---:R3:W-:Y:S06]  /*2060*/  STG.E desc[UR6][R30.64+0xc], R37 ;  /* 0x00000c251e007986 */ /* 0x0047ec000c101906 */
.L_x_36:
[----:B------:R-:W-:-:S13]  /*2070*/  ISETP.EQ.AND P1, PT, R3, R6, PT ;  /* 0x000000060300720c */ /* 0x000fda0003f22270 */
[----:B------:R-:W-:Y:S05]  /*2080*/  @!P0 BRA P1, `(.L_x_20) ;  /* 0x00000000006c8947 */ /* 0x000fea0000800000 */
.L_x_21:
[C---:B------:R-:W-:Y:S01]  /*2090*/  ISETP.NE.AND P0, PT, R3.reuse, R4, PT ;  /* 0x000000040300720c */ /* 0x040fe20003f05270 */
[----:B01-3--:R-:W-:-:S12]  /*20a0*/  IMAD.WIDE.U32 R26, R3, 0x4, R12 ;  /* 0x00000004031a7825 */ /* 0x00bfd800078e000c */
[----:B--2---:R2:W-:Y:S04]  /*20b0*/  @!P0 STG.E desc[UR6][R10.64], RZ ;  /* 0x000000ff0a008986 */ /* 0x0045e8000c101906 */
[----:B01--4-:R-:W3:Y:S01]  /*20c0*/  LDG.E R29, desc[UR6][R26.64] ;  /* 0x000000061a1d7981 */ /* 0x013ee2000c1e1900 */
[C---:B------:R-:W-:Y:S01]  /*20d0*/  IMAD.WIDE.U32 R24, R3.reuse, 0x4, R14 ;  /* 0x0000000403187825 */ /* 0x040fe200078e000e */
[----:B------:R-:W-:Y:S01]  /*20e0*/  ISETP.NE.AND P0, PT, R3, R4, PT ;  /* 0x000000040300720c */ /* 0x000fe20003f05270 */
[----:B------:R-:W-:Y:S03]  /*20f0*/  BSSY.RECONVERGENT B3, `(.L_x_43) ;  /* 0x0000007000037945 */ /* 0x000fe60003800200 */
[----:B---3--:R2:W-:Y:S09]  /*2100*/  STG.E desc[UR6][R24.64], R29 ;  /* 0x0000001d18007986 */ /* 0x0085f2000c101906 */
[----:B------:R-:W-:Y:S05]  /*2110*/  @!P0 BRA `(.L_x_44) ;  /* 0x0000000000088947 */ /* 0x000fea0003800000 */
[----:B------:R0:W5:Y:S01]  /*2120*/  LDG.E R37, desc[UR6][R26.64+0x4] ;  /* 0x000004061a257981 */ /* 0x000162000c1e1900 */
[----:B------:R-:W-:Y:S05]  /*2130*/  BRA `(.L_x_45) ;  /* 0x0000000000087947 */ /* 0x000fea0003800000 */
.L_x_44:
[----:B------:R1:W-:Y:S01]  /*2140*/  STG.E desc[UR6][R26.64+0x4], RZ ;  /* 0x000004ff1a007986 */ /* 0x0003e2000c101906 */
[----:B------:R-:W-:-:S07]  /*2150*/  IMAD.MOV.U32 R37, RZ, RZ, RZ ;  /* 0x000000ffff257224 */ /* 0x000fce00078e00ff */
.L_x_45:
[----:B------:R-:W-:Y:S05]  /*2160*/  BSYNC.RECONVERGENT B3 ;  /* 0x0000000000037941 */ /* 0x000fea0003800200 */
.L_x_43:
[----:B--2---:R-:W-:Y:S01]  /*2170*/  VIADD R29, R3, 0x2 ;  /* 0x00000002031d7836 */ /* 0x004fe20000000000 */
        /* <DEDUP_REMOVED lines=8> */
[----:B------:R-:W-:Y:S01]  /*2200*/  ISETP.NE.AND P0, PT, R3, R6, PT ;  /* 0x000000060300720c */ /* 0x000fe20003f05270 */
[----:B---3--:R2:W-:-:S12]  /*2210*/  STG.E desc[UR6][R24.64+0xc], R31 ;  /* 0x00000c1f18007986 */ /* 0x0085d8000c101906 */
[----:B------:R-:W-:Y:S05]  /*2220*/  @P0 BRA `(.L_x_21) ;  /* 0xfffffffc00980947 */ /* 0x000fea000383ffff */
[----:B--2---:R-:W-:-:S07]  /*2230*/  IMAD.MOV.U32 R25, RZ, RZ, R6 ;  /* 0x000000ffff197224 */ /* 0x004fce00078e0006 */
.L_x_20:
[----:B------:R-:W-:-:S13]  /*2240*/  ISETP.NE.AND P0, PT, R7, RZ, PT ;  /* 0x000000ff0700720c */ /* 0x000fda0003f05270 */
[----:B------:R-:W-:Y:S05]  /*2250*/  @!P0 BRA `(.L_x_17) ;  /* 0x00000000006c8947 */ /* 0x000fea0003800000 */
[C---:B------:R-:W-:Y:S01]  /*2260*/  ISETP.NE.AND P0, PT, R25.reuse, R4, PT ;  /* 0x000000041900720c */ /* 0x040fe20003f05270 */
[----:B------:R-:W-:-:S12]  /*2270*/  IMAD.WIDE.U32 R12, R25, 0x4, R12 ;  /* 0x00000004190c7825 */ /* 0x000fd800078e000c */
[----:B------:R2:W-:Y:S04]  /*2280*/  @!P0 STG.E desc[UR6][R10.64], RZ ;  /* 0x000000ff0a008986 */ /* 0x0005e8000c101906 */
[----:B------:R-:W5:Y:S01]  /*2290*/  LDG.E R3, desc[UR6][R12.64] ;  /* 0x000000060c037981 */ /* 0x000f62000c1e1900 */
[----:B------:R-:W-:Y:S01]  /*22a0*/  IMAD.WIDE.U32 R14, R25, 0x4, R14 ;  /* 0x00000004190e7825 */ /* 0x000fe200078e000e */
[----:B------:R-:W-:-:S04]  /*22b0*/  ISETP.NE.AND P0, PT, R7, 0x1, PT ;  /* 0x000000010700780c */ /* 0x000fc80003f05270 */
[----:B-----5:R2:W-:Y:S09]  /*22c0*/  STG.E desc[UR6][R14.64], R3 ;  /* 0x000000030e007986 */ /* 0x0205f2000c101906 */
[----:B------:R-:W-:Y:S05]  /*22d0*/  @!P0 BRA `(.L_x_17) ;  /* 0x00000000004c8947 */ /* 0x000fea0003800000 */
[----:B------:R-:W-:Y:S01]  /*22e0*/  ISETP.NE.AND P0, PT, R25, R4, PT ;  /* 0x000000041900720c */ /* 0x000fe20003f05270 */
[----:B------:R-:W-:-:S12]  /*22f0*/  BSSY.RECONVERGENT B3, `(.L_x_46) ;  /* 0x0000006000037945 */ /* 0x000fd80003800200 */
[----:B------:R-:W-:Y:S05]  /*2300*/  @!P0 BRA `(.L_x_47) ;  /* 0x0000000000088947 */ /* 0x000fea0003800000 */
[----:B--2---:R2:W5:Y:S01]  /*2310*/  LDG.E R3, desc[UR6][R12.64+0x4] ;  /* 0x000004060c037981 */ /* 0x004562000c1e1900 */
[----:B------:R-:W-:Y:S05]  /*2320*/  BRA `(.L_x_48) ;  /* 0x0000000000087947 */ /* 0x000fea0003800000 */
.L_x_47:
[----:B------:R0:W-:Y:S01]  /*2330*/  STG.E desc[UR6][R12.64+0x4], RZ ;  /* 0x000004ff0c007986 */ /* 0x0001e2000c101906 */
[----:B--2---:R-:W-:-:S07]  /*2340*/  IMAD.MOV.U32 R3, RZ, RZ, RZ ;  /* 0x000000ffff037224 */ /* 0x004fce00078e00ff */
.L_x_48:
[----:B------:R-:W-:Y:S05]  /*2350*/  BSYNC.RECONVERGENT B3 ;  /* 0x0000000000037941 */ /* 0x000fea0003800200 */
.L_x_46:
[----:B-----5:R0:W-:Y:S01]  /*2360*/  STG.E desc[UR6][R14.64+0x4], R3 ;  /* 0x000004030e007986 */ /* 0x0201e2000c101906 */
[----:B------:R-:W-:-:S13]  /*2370*/  ISETP.NE.AND P0, PT, R7, 0x2, PT ;  /* 0x000000020700780c */ /* 0x000fda0003f05270 */
[----:B0-----:R-:W-:Y:S05]  /*2380*/  @!P0 BRA `(.L_x_17) ;  /* 0x0000000000208947 */ /* 0x001fea0003800000 */
[----:B------:R-:W-:-:S05]  /*2390*/  VIADD R3, R25, 0x2 ;  /* 0x0000000219037836 */ /* 0x000fca0000000000 */
[----:B------:R-:W-:-:S13]  /*23a0*/  ISETP.NE.AND P0, PT, R3, R4, PT ;  /* 0x000000040300720c */ /* 0x000fda0003f05270 */
[----:B------:R-:W-:Y:S05]  /*23b0*/  @!P0 BRA `(.L_x_49) ;  /* 0x00000000000c8947 */ /* 0x000fea0003800000 */
[----:B--2---:R-:W2:Y:S04]  /*23c0*/  LDG.E R13, desc[UR6][R12.64+0x8] ;  /* 0x000008060c0d7981 */ /* 0x004ea8000c1e1900 */
[----:B--2---:R0:W-:Y:S01]  /*23d0*/  STG.E desc[UR6][R14.64+0x8], R13 ;  /* 0x0000080d0e007986 */ /* 0x0041e2000c101906 */
[----:B------:R-:W-:Y:S05]  /*23e0*/  BRA `(.L_x_17) ;  /* 0x0000000000087947 */ /* 0x000fea0003800000 */
.L_x_49:
[----:B------:R0:W-:Y:S04]  /*23f0*/  STG.E desc[UR6][R12.64+0x8], RZ ;  /* 0x000008ff0c007986 */ /* 0x0001e8000c101906 */
[----:B------:R0:W-:Y:S02]  /*2400*/  STG.E desc[UR6][R14.64+0x8], RZ ;  /* 0x000008ff0e007986 */ /* 0x0001e4000c101906 */
.L_x_17:
[----:B------:R-:W-:Y:S05]  /*2410*/  BSYNC.RECONVERGENT B1 ;  /* 0x0000000000017941 */ /* 0x000fea0003800200 */
.L_x_13:
[----:B------:R-:W5:Y:S02]  /*2420*/  LDCU UR5, c[0x0][0x3d0] ;  /* 0x00007a00ff0577ac */ /* 0x000f640008000800 */
[----:B-----5:R-:W-:-:S06]  /*2430*/  UIADD3 UR5, UPT, UPT, UR5, 0x1, URZ ;  /* 0x0000000105057890 */ /* 0x020fcc000fffe0ff */
[C---:B------:R-:W-:Y:S01]  /*2440*/  ISETP.NE.AND P0, PT, R2.reuse, UR5, PT ;  /* 0x0000000502007c0c */ /* 0x040fe2000bf05270 */
[----:B------:R-:W-:-:S12]  /*2450*/  VIADD R2, R2, 0x1 ;  /* 0x0000000102027836 */ /* 0x000fd80000000000 */
[----:B------:R-:W-:Y:S05]  /*2460*/  @P0 BRA `(.L_x_50) ;  /* 0xffffffec00180947 */ /* 0x000fea000383ffff */
[----:B------:R-:W-:Y:S02]  /*2470*/  VIADD R35, R35, 0x2 ;  /* 0x0000000223237836 */ /* 0x000fe40000000000 */
[----:B------:R-:W-:-:S07]  /*2480*/  VIADD R34, R34, 0x1 ;  /* 0x0000000122227836 */ /* 0x000fce0000000000 */
.L_x_12:
[----:B------:R-:W-:Y:S05]  /*2490*/  BSYNC.RECONVERGENT B2 ;  /* 0x0000000000027941 */ /* 0x000fea0003800200 */
.L_x_11:
[----:B------:R-:W5:Y:S01]  /*24a0*/  LDCU UR5, c[0x0][0x3c8] ;  /* 0x00007900ff0577ac */ /* 0x000f620008000800 */
[----:B------:R-:W-:-:S04]  /*24b0*/  UIADD3 UR4, UPT, UPT, UR4, 0x1, URZ ;  /* 0x0000000104047890 */ /* 0x000fc8000fffe0ff */
[----:B-----5:R-:W-:-:S09]  /*24c0*/  UISETP.NE.AND UP0, UPT, UR4, UR5, UPT ;  /* 0x000000050400728c */ /* 0x020fd2000bf05270 */
[----:B------:R-:W-:Y:S05]  /*24d0*/  BRA.U UP0, `(.L_x_51) ;  /* 0xffffffe500e47547 */ /* 0x000fea000b83ffff */
.L_x_2:
[----:B------:R-:W-:Y:S05]  /*24e0*/  BSYNC.RECONVERGENT B0 ;  /* 0x0000000000007941 */ /* 0x000fea0003800200 */
.L_x_1:
[----:B----4-:R-:W4:Y:S01]  /*24f0*/  S2R R7, SR_TID.X ;  /* 0x0000000000077919 */ /* 0x010f220000002100 */
[----:B-1----:R-:W4:Y:S08]  /*2500*/  LDC.64 R4, c[0x0][0x3b0] ;  /* 0x0000ec00ff047b82 */ /* 0x002f300000000a00 */
[----:B--2---:R-:W1:Y:S01]  /*2510*/  LDC.64 R2, c[0x0][0x3b8] ;  /* 0x0000ee00ff027b82 */ /* 0x004e620000000a00 */
[----:B----4-:R-:W-:-:S04]  /*2520*/  IMAD.WIDE.U32 R4, R7, 0x4, R4 ;  /* 0x0000000407047825 */ /* 0x010fc800078e0004 */
[----:B-1----:R-:W-:Y:S01]  /*2530*/  IMAD.WIDE.U32 R2, R7, 0x4, R2 ;  /* 0x0000000407027825 */ /* 0x002fe200078e0002 */
[----:B-----5:R-:W-:Y:S04]  /*2540*/  STG.E desc[UR6][R4.64], R35 ;  /* 0x0000002304007986 */ /* 0x020fe8000c101906 */
[----:B------:R-:W-:Y:S01]  /*2550*/  STG.E desc[UR6][R2.64], R34 ;  /* 0x0000002202007986 */ /* 0x000fe2000c101906 */
[----:B------:R-:W-:Y:S05]  /*2560*/  EXIT ;  /* 0x000000000000794d */ /* 0x000fea0003800000 */
.L_x_52:
        /* <DEDUP_REMOVED lines=9> */
.L_x_225:


//--------------------- .text._Z28compute_node_split_decisionsPfPiPjiffS0_ --------------------------
	.section	.text._Z28compute_node_split_decisionsPfPiPjiffS0_,"ax",@progbits
	.align	128
        .global         _Z28compute_node_split_decisionsPfPiPjiffS0_
        .type           _Z28compute_node_split_decisionsPfPiPjiffS0_,@function
        .size           _Z28compute_node_split_decisionsPfPiPjiffS0_,(.L_x_222 - _Z28compute_node_split_decisionsPfPiPjiffS0_)
        .other          _Z28compute_node_split_decisionsPfPiPjiffS0_,@"STO_CUDA_ENTRY STV_DEFAULT"
_Z28compute_node_split_decisionsPfPiPjiffS0_:
.text._Z28compute_node_split_decisionsPfPiPjiffS0_:
[----:B------:R-:W0:Y:S01]  /*0000*/  LDC R1, c[0x0][0x37c] ;  /* 0x0000df00ff017b82 */ /* 0x000e220000000800 */
[----:B------:R-:W1:Y:S07]  /*0010*/  S2R R3, SR_TID.X ;  /* 0x0000000000037919 */ /* 0x000e6e0000002100 */
[----:B------:R-:W2:Y:S01]  /*0020*/  S2UR UR4, SR_CTAID.X ;  /* 0x00000000000479c3 */ /* 0x000ea20000002500 */
[----:B------:R-:W3:Y:S01]  /*0030*/  LDCU UR8, c[0x0][0x2fc] ;  /* 0x00005f80ff0877ac */ /* 0x000ee20008000800 */
[----:B0-----:R-:W-:Y:S01]  /*0040*/  VIADD R1, R1, 0xfffffff8 ;  /* 0xfffffff801017836 */ /* 0x001fe20000000000 */
[----:B------:R-:W2:Y:S01]  /*0050*/  LDCU UR5, c[0x0][0x360] ;  /* 0x00006c00ff0577ac */ /* 0x000ea20008000800 */
[----:B------:R-:W0:Y:S01]  /*0060*/  LDCU UR6, c[0x0][0x370] ;  /* 0x00006e00ff0677ac */ /* 0x000e220008000800 */
[----:B------:R-:W4:Y:S01]  /*0070*/  LDCU UR7, c[0x0][0x2f8] ;  /* 0x00005f00ff0777ac */ /* 0x000f220008000800 */
[----:B--2---:R-:W-:-:S02]  /*0080*/  UIMAD UR4, UR4, UR5, URZ ;  /* 0x00000005040472a4 */ /* 0x004fc4000f8e02ff */
[----:B0-----:R-:W-:-:S04]  /*0090*/  UIMAD UR5, UR5, UR6, URZ ;  /* 0x00000006050572a4 */ /* 0x001fc8000f8e02ff */
[----:B-1----:R-:W-:Y:S01]  /*00a0*/  VIADD R0, R3, UR4 ;  /* 0x0000000403007c36 */ /* 0x002fe20008000000 */
[----:B----4-:R-:W-:-:S04]  /*00b0*/  IADD3 R26, P1, PT, R1, UR7, RZ ;  /* 0x00000007011a7c10 */ /* 0x010fc8000ff3e0ff */
[----:B------:R-:W-:Y:S01]  /*00c0*/  ISETP.GE.U32.AND P0, PT, R0, UR5, PT ;  /* 0x0000000500007c0c */ /* 0x000fe2000bf06070 */
[----:B---3--:R-:W-:-:S12]  /*00d0*/  IMAD.X R2, RZ, RZ, UR8, P1 ;  /* 0x00000008ff027e24 */ /* 0x008fd800088e06ff */
[----:B------:R-:W-:Y:S05]  /*00e0*/  @P0 EXIT ;  /* 0x000000000000094d */ /* 0x000fea0003800000 */
[----:B------:R-:W0:Y:S01]  /*00f0*/  LDC R4, c[0x0][0x398] ;  /* 0x0000e600ff047b82 */ /* 0x000e220000000800 */
[----:B------:R-:W1:Y:S01]  /*0100*/  LDCU.64 UR36, c[0x0][0x358] ;  /* 0x00006b00ff2477ac */ /* 0x000e620008000a00 */
[----:B------:R-:W-:Y:S02]  /*0110*/  CS2R R16, SRZ ;  /* 0x0000000000107805 */ /* 0x000fe4000001ff00 */
[----:B------:R-:W-:-:S04]  /*0120*/  CS2R R18, SRZ ;  /* 0x0000000000127805 */ /* 0x000fc8000001ff00 */
[----:B------:R-:W2:Y:S08]  /*0130*/  LDC.64 R24, c[0x0][0x388] ;  /* 0x0000e200ff187b82 */ /* 0x000eb00000000a00 */
[----:B------:R-:W3:Y:S01]  /*0140*/  LDC.64 R22, c[0x0][0x380] ;  /* 0x0000e000ff167b82 */ /* 0x000ee20000000a00 */
[----:B0-----:R-:W-:Y:S01]  /*0150*/  ISETP.NE.AND P0, PT, R4, RZ, PT ;  /* 0x000000ff0400720c */ /* 0x001fe20003f05270 */
[----:B------:R-:W-:-:S04]  /*0160*/  IMAD R3, R3, R4, RZ ;  /* 0x0000000403037224 */ /* 0x000fc800078e02ff */
[----:B------:R-:W-:Y:S02]  /*0170*/  IMAD R5, R4, UR4, R3 ;  /* 0x0000000404057c24 */ /* 0x000fe4000f8e0203 */
[----:B------:R-:W-:Y:S02]  /*0180*/  IMAD R3, R0, R4, RZ ;  /* 0x0000000400037224 */ /* 0x000fe400078e02ff */
[----:B------:R-:W-:Y:S02]  /*0190*/  IMAD.SHL.U32 R5, R5, 0x2, RZ ;  /* 0x0000000205057824 */ /* 0x000fe400078e00ff */
[----:B--2---:R-:W-:-:S04]  /*01a0*/  IMAD.WIDE R24, R3, 0x4, R24 ;  /* 0x0000000403187825 */ /* 0x004fc800078e0218 */
[----:B---3--:R-:W-:Y:S01]  /*01b0*/  IMAD.WIDE R22, R5, 0x4, R22 ;  /* 0x0000000405167825 */ /* 0x008fe200078e0216 */
[----:B-1----:R-:W-:Y:S06]  /*01c0*/  @!P0 BRA `(.L_x_53) ;  /* 0x0000000000e48947 */ /* 0x002fec0003800000 */
[----:B------:R-:W-:Y:S01]  /*01d0*/  MOV R0, 0x180 ;  /* 0x0000018000007802 */ /* 0x000fe20000000f00 */
[----:B------:R-:W-:-:S03]  /*01e0*/  IMAD.WIDE R18, R4, 0x4, RZ ;  /* 0x0000000404127825 */ /* 0x000fc600078e02ff */
[----:B------:R0:W1:Y:S01]  /*01f0*/  LDC.64 R6, c[0x4][R0] ;  /* 0x0100000000067b82 */ /* 0x0000620000000a00 */
[----:B------:R-:W-:Y:S02]  /*0200*/  IMAD.MOV.U32 R4, RZ, RZ, R18 ;  /* 0x000000ffff047224 */ /* 0x000fe400078e0012 */
[----:B------:R-:W-:-:S07]  /*0210*/  IMAD.MOV.U32 R5, RZ, RZ, R19 ;  /* 0x000000ffff057224 */ /* 0x000fce00078e0013 */
[----:B------:R-:W-:-:S07]  /*0220*/  LEPC R20, `(.L_x_54) ;  /* 0x000000001014794e */ /* 0x000fce0000000000 */
[----:B01----:R-:W-:Y:S05]  /*0230*/  CALL.ABS.NOINC R6 ;  /* 0x0000000006007343 */ /* 0x003fea0003c00000 */
.L_x_54:
[----:B------:R-:W-:Y:S01]  /*0240*/  ISETP.NE.U32.AND P0, PT, R4, RZ, PT ;  /* 0x000000ff0400720c */ /* 0x000fe20003f05070 */
[----:B------:R-:W-:Y:S02]  /*0250*/  IMAD.MOV.U32 R16, RZ, RZ, R4 ;  /* 0x000000ffff107224 */ /* 0x000fe400078e0004 */
[----:B------:R-:W-:Y:S01]  /*0260*/  IMAD.MOV.U32 R17, RZ, RZ, R5 ;  /* 0x000000ffff117224 */ /* 0x000fe200078e0005 */
[----:B------:R-:W-:-:S13]  /*0270*/  ISETP.NE.AND.EX P0, PT, R5, RZ, PT, P0 ;  /* 0x000000ff0500720c */ /* 0x000fda0003f05300 */
[----:B------:R-:W-:Y:S05]  /*0280*/  @P0 BRA `(.L_x_55) ;  /* 0x0000000000440947 */ /* 0x000fea0003800000 */
[----:B------:R-:W-:Y:S02]  /*0290*/  MOV R0, 0x188 ;  /* 0x0000018800007802 */ /* 0x000fe40000000f00 */
[----:B------:R-:W-:Y:S02]  /*02a0*/  CS2R R4, SRZ ;  /* 0x0000000000047805 */ /* 0x000fe4000001ff00 */
[----:B------:R0:W1:Y:S05]  /*02b0*/  LDC.64 R6, c[0x4][R0] ;  /* 0x0100000000067b82 */ /* 0x00006a0000000a00 */
[----:B------:R-:W-:-:S07]  /*02c0*/  LEPC R20, `(.L_x_56) ;  /* 0x000000001014794e */ /* 0x000fce0000000000 */
[----:B01----:R-:W-:Y:S05]  /*02d0*/  CALL.ABS.NOINC R6 ;  /* 0x0000000006007343 */ /* 0x003fea0003c00000 */
.L_x_56:
[----:B------:R-:W0:Y:S01]  /*02e0*/  LDC.64 R10, c[0x4][0x168] ;  /* 0x01005a00ff0a7b82 */ /* 0x000e220000000a00 */
[----:B------:R-:W-:Y:S01]  /*02f0*/  MOV R0, 0x178 ;  /* 0x0000017800007802 */ /* 0x000fe20000000f00 */
[----:B------:R-:W1:Y:S01]  /*0300*/  LDCU.64 UR4, c[0x4][0x170] ;  /* 0x01002e00ff0477ac */ /* 0x000e620008000a00 */
[----:B------:R-:W-:Y:S02]  /*0310*/  IMAD.MOV.U32 R6, RZ, RZ, R26 ;  /* 0x000000ffff067224 */ /* 0x000fe400078e001a */
[----:B------:R-:W-:-:S03]  /*0320*/  IMAD.MOV.U32 R7, RZ, RZ, R2 ;  /* 0x000000ffff077224 */ /* 0x000fc600078e0002 */
[----:B------:R2:W3:Y:S01]  /*0330*/  LDC.64 R8, c[0x4][R0] ;  /* 0x0100000000087b82 */ /* 0x0004e20000000a00 */
[----:B-1----:R-:W-:Y:S02]  /*0340*/  IMAD.U32 R4, RZ, RZ, UR4 ;  /* 0x00000004ff047e24 */ /* 0x002fe4000f8e00ff */
[----:B------:R-:W-:Y:S01]  /*0350*/  IMAD.U32 R5, RZ, RZ, UR5 ;  /* 0x00000005ff057e24 */ /* 0x000fe2000f8e00ff */
[----:B0-----:R2:W-:Y:S06]  /*0360*/  STL.64 [R1], R10 ;  /* 0x0000000a01007387 */ /* 0x0015ec0000100a00 */
[----:B------:R-:W-:-:S07]  /*0370*/  LEPC R20, `(.L_x_57) ;  /* 0x000000001014794e */ /* 0x000fce0000000000 */
[----:B--23--:R-:W-:Y:S05]  /*0380*/  CALL.ABS.NOINC R8 ;  /* 0x0000000008007343 */ /* 0x00cfea0003c00000 */
.L_x_57:
[----:B------:R-:W-:Y:S05]  /*0390*/  BPT.TRAP 0x1 ;  /* 0x000000040000795c */ /* 0x000fea0000300000 */
.L_x_55:
[----:B------:R-:W-:Y:S01]  /*03a0*/  MOV R0, 0x180 ;  /* 0x0000018000007802 */ /* 0x000fe20000000f00 */
[----:B------:R-:W-:Y:S02]  /*03b0*/  IMAD.MOV.U32 R4, RZ, RZ, R18 ;  /* 0x000000ffff047224 */ /* 0x000fe400078e0012 */
[----:B------:R-:W-:Y:S01]  /*03c0*/  IMAD.MOV.U32 R5, RZ, RZ, R19 ;  /* 0x000000ffff057224 */ /* 0x000fe200078e0013 */
[----:B------:R0:W1:Y:S06]  /*03d0*/  LDC.64 R6, c[0x4][R0] ;  /* 0x0100000000067b82 */ /* 0x00006c0000000a00 */
[----:B------:R-:W-:-:S07]  /*03e0*/  LEPC R20, `(.L_x_58) ;  /* 0x000000001014794e */ /* 0x000fce0000000000 */
[----:B01----:R-:W-:Y:S05]  /*03f0*/  CALL.ABS.NOINC R6 ;  /* 0x0000000006007343 */ /* 0x003fea0003c00000 */
.L_x_58:
        /* <DEDUP_REMOVED lines=10> */
.L_x_59:
        /* <DEDUP_REMOVED lines=11> */
.L_x_60:
[----:B------:R-:W-:Y:S05]  /*0550*/  BPT.TRAP 0x1 ;  /* 0x000000040000795c */ /* 0x000fea0000300000 */
.L_x_53:
[----:B------:R-:W0:Y:S02]  /*0560*/  LDCU UR4, c[0x0][0x398] ;  /* 0x00007300ff0477ac */ /* 0x000e240008000800 */
[----:B0-----:R-:W-:-:S05]  /*0570*/  IMAD.U32 R13, RZ, RZ, UR4 ;  /* 0x00000004ff0d7e24 */ /* 0x001fca000f8e00ff */
[----:B------:R-:W-:-:S13]  /*0580*/  ISETP.GE.AND P0, PT, R13, 0x1, PT ;  /* 0x000000010d00780c */ /* 0x000fda0003f06270 */
[----:B------:R-:W-:Y:S05]  /*0590*/  @!P0 BRA `(.L_x_61) ;  /* 0x0000001c00248947 */ /* 0x000fea0003800000 */
[----:B------:R-:W-:Y:S01]  /*05a0*/  BSSY.RECONVERGENT B2, `(.L_x_61) ;  /* 0x00001c8000027945 */ /* 0x000fe20003800200 */
[--C-:B------:R-:W-:Y:S02]  /*05b0*/  IMAD.MOV.U32 R0, RZ, RZ, R22.reuse ;  /* 0x000000ffff007224 */ /* 0x100fe400078e0016 */
[--C-:B------:R-:W-:Y:S02]  /*05c0*/  IMAD.MOV.U32 R2, RZ, RZ, R23.reuse ;  /* 0x000000ffff027224 */ /* 0x100fe400078e0017 */
[----:B------:R-:W-:Y:S02]  /*05d0*/  IMAD.MOV.U32 R32, RZ, RZ, R22 ;  /* 0x000000ffff207224 */ /* 0x000fe400078e0016 */
[----:B------:R-:W-:Y:S02]  /*05e0*/  IMAD.MOV.U32 R33, RZ, RZ, R23 ;  /* 0x000000ffff217224 */ /* 0x000fe400078e0017 */
[----:B------:R-:W-:Y:S02]  /*05f0*/  IMAD.MOV.U32 R3, RZ, RZ, R24 ;  /* 0x000000ffff037224 */ /* 0x000fe400078e0018 */
[----:B------:R-:W-:-:S02]  /*0600*/  IMAD.MOV.U32 R4, RZ, RZ, R25 ;  /* 0x000000ffff047224 */ /* 0x000fc400078e0019 */
[----:B------:R-:W-:Y:S02]  /*0610*/  IMAD.MOV.U32 R6, RZ, RZ, R24 ;  /* 0x000000ffff067224 */ /* 0x000fe400078e0018 */
[----:B------:R-:W-:-:S07]  /*0620*/  IMAD.MOV.U32 R7, RZ, RZ, R25 ;  /* 0x000000ffff077224 */ /* 0x000fce00078e0019 */
.L_x_93:
[----:B------:R-:W0:Y:S01]  /*0630*/  LDCU UR4, c[0x0][0x398] ;  /* 0x00007300ff0477ac */ /* 0x000e220008000800 */
[C---:B------:R-:W-:Y:S01]  /*0640*/  IADD3 R5, P0, PT, R0.reuse, 0x80, RZ ;  /* 0x0000008000057810 */ /* 0x040fe20007f1e0ff */
[----:B------:R-:W-:Y:S01]  /*0650*/  BSSY.RECONVERGENT B1, `(.L_x_62) ;  /* 0x00001b1000017945 */ /* 0x000fe20003800200 */
[----:B------:R-:W-:-:S03]  /*0660*/  IADD3 R9, P1, PT, R0, 0x4, RZ ;  /* 0x0000000400097810 */ /* 0x000fc60007f3e0ff */
[--C-:B------:R-:W-:Y:S02]  /*0670*/  IMAD.X R8, RZ, RZ, R2.reuse, P0 ;  /* 0x000000ffff087224 */ /* 0x100fe400000e0602 */
[----:B------:R-:W-:Y:S02]  /*0680*/  IMAD.X R10, RZ, RZ, R2, P1 ;  /* 0x000000ffff0a7224 */ /* 0x000fe400008e0602 */
[----:B0-----:R-:W-:-:S04]  /*0690*/  IMAD.U32 R13, RZ, RZ, UR4 ;  /* 0x00000004ff0d7e24 */ /* 0x001fc8000f8e00ff */
[----:B------:R-:W-:-:S03]  /*06a0*/  IMAD.WIDE R20, R13, 0x4, R22 ;  /* 0x000000040d147825 */ /* 0x000fc600078e0216 */
[----:B------:R-:W-:-:S04]  /*06b0*/  ISETP.LT.U32.AND P0, PT, R5, R20, PT ;  /* 0x000000140500720c */ /* 0x000fc80003f01070 */
[----:B------:R-:W-:-:S04]  /*06c0*/  ISETP.LT.U32.AND.EX P0, PT, R8, R21, PT, P0 ;  /* 0x000000150800720c */ /* 0x000fc80003f01100 */
[----:B------:R-:W-:Y:S02]  /*06d0*/  SEL R12, R5, R20, P0 ;  /* 0x00000014050c7207 */ /* 0x000fe40000000000 */
[----:B------:R-:W-:Y:S02]  /*06e0*/  SEL R11, R8, R21, P0 ;  /* 0x00000015080b7207 */ /* 0x000fe40000000000 */
[----:B------:R-:W-:-:S04]  /*06f0*/  ISETP.NE.U32.AND P0, PT, R9, R12, PT ;  /* 0x0000000c0900720c */ /* 0x000fc80003f05070 */
[----:B------:R-:W-:-:S13]  /*0700*/  ISETP.NE.AND.EX P0, PT, R10, R11, PT, P0 ;  /* 0x0000000b0a00720c */ /* 0x000fda0003f05300 */
[----:B------:R-:W-:Y:S05]  /*0710*/  @!P0 BRA `(.L_x_63) ;  /* 0x0000001800908947 */ /* 0x000fea0003800000 */
[----:B------:R-:W-:Y:S02]  /*0720*/  IMAD.MOV.U32 R11, RZ, RZ, RZ ;  /* 0x000000ffff0b7224 */ /* 0x000fe400078e00ff */
[----:B------:R-:W-:Y:S02]  /*0730*/  IMAD.MOV.U32 R12, RZ, RZ, RZ ;  /* 0x000000ffff0c7224 */ /* 0x000fe400078e00ff */
[--C-:B------:R-:W-:Y:S02]  /*0740*/  IMAD.MOV.U32 R36, RZ, RZ, R32.reuse ;  /* 0x000000ffff247224 */ /* 0x100fe400078e0020 */
[--C-:B------:R-:W-:Y:S02]  /*0750*/  IMAD.MOV.U32 R37, RZ, RZ, R33.reuse ;  /* 0x000000ffff257224 */ /* 0x100fe400078e0021 */
[----:B------:R-:W-:Y:S02]  /*0760*/  IMAD.MOV.U32 R30, RZ, RZ, R32 ;  /* 0x000000ffff1e7224 */ /* 0x000fe400078e0020 */
[----:B------:R-:W-:-:S02]  /*0770*/  IMAD.MOV.U32 R31, RZ, RZ, R33 ;  /* 0x000000ffff1f7224 */ /* 0x000fc400078e0021 */
[----:B------:R-:W-:Y:S02]  /*0780*/  IMAD.MOV.U32 R43, RZ, RZ, R3 ;  /* 0x000000ffff2b7224 */ /* 0x000fe400078e0003 */
[----:B------:R-:W-:Y:S02]  /*0790*/  IMAD.MOV.U32 R44, RZ, RZ, R4 ;  /* 0x000000ffff2c7224 */ /* 0x000fe400078e0004 */
[----:B------:R-:W-:Y:S02]  /*07a0*/  IMAD.MOV.U32 R26, RZ, RZ, R6 ;  /* 0x000000ffff1a7224 */ /* 0x000fe400078e0006 */
[----:B------:R-:W-:-:S07]  /*07b0*/  IMAD.MOV.U32 R27, RZ, RZ, R7 ;  /* 0x000000ffff1b7224 */ /* 0x000fce00078e0007 */
.L_x_92:
[----:B------:R-:W2:Y:S04]  /*07c0*/  LDG.E R20, desc[UR36][R32.64] ;  /* 0x0000002420147981 */ /* 0x000ea8000c1e1900 */
[----:B------:R-:W2:Y:S01]  /*07d0*/  LDG.E R13, desc[UR36][R30.64+0x4] ;  /* 0x000004241e0d7981 */ /* 0x000ea2000c1e1900 */
[----:B------:R-:W-:Y:S01]  /*07e0*/  IMAD.MOV.U32 R28, RZ, RZ, R26 ;  /* 0x000000ffff1c7224 */ /* 0x000fe200078e001a */
[----:B------:R-:W-:-:S05]  /*07f0*/  MOV R29, R27 ;  /* 0x0000001b001d7202 */ /* 0x000fca0000000f00 */
[----:B------:R0:W5:Y:S01]  /*0800*/  LDG.E R14, desc[UR36][R28.64+0x4] ;  /* 0x000004241c0e7981 */ /* 0x000162000c1e1900 */
[----:B------:R-:W-:Y:S01]  /*0810*/  IADD3 R15, P1, PT, R36, 0x4, RZ ;  /* 0x00000004240f7810 */ /* 0x000fe20007f3e0ff */
[----:B------:R-:W-:Y:S01]  /*0820*/  BSSY.RECONVERGENT B0, `(.L_x_64) ;  /* 0x000017f000007945 */ /* 0x000fe20003800200 */
[----:B------:R-:W-:Y:S02]  /*0830*/  IADD3 R38, P2, PT, R30, 0x4, RZ ;  /* 0x000000041e267810 */ /* 0x000fe40007f5e0ff */
[----:B------:R-:W-:Y:S01]  /*0840*/  IADD3 R39, P3, PT, R43, 0x4, RZ ;  /* 0x000000042b277810 */ /* 0x000fe20007f7e0ff */
[----:B------:R-:W-:Y:S01]  /*0850*/  IMAD.X R40, RZ, RZ, R37, P1 ;  /* 0x000000ffff287224 */ /* 0x000fe200008e0625 */
[----:B------:R-:W-:Y:S01]  /*0860*/  IADD3 R26, P4, PT, R28, 0x4, RZ ;  /* 0x000000041c1a7810 */ /* 0x000fe20007f9e0ff */
[----:B------:R-:W-:Y:S02]  /*0870*/  IMAD.X R41, RZ, RZ, R31, P2 ;  /* 0x000000ffff297224 */ /* 0x000fe400010e061f */
[----:B------:R-:W-:-:S02]  /*0880*/  IMAD.X R42, RZ, RZ, R44, P3 ;  /* 0x000000ffff2a7224 */ /* 0x000fc400018e062c */
[----:B------:R-:W-:Y:S01]  /*0890*/  IMAD.X R27, RZ, RZ, R29, P4 ;  /* 0x000000ffff1b7224 */ /* 0x000fe200020e061d */
[----:B--2---:R-:W-:-:S13]  /*08a0*/  FSETP.GEU.AND P0, PT, R13, R20, PT ;  /* 0x000000140d00720b */ /* 0x004fda0003f0e000 */
[----:B0-----:R-:W-:Y:S05]  /*08b0*/  @!P0 BRA `(.L_x_65) ;  /* 0x0000000000948947 */ /* 0x001fea0003800000 */
[----:B------:R-:W2:Y:S01]  /*08c0*/  LDG.E R20, desc[UR36][R30.64] ;  /* 0x000000241e147981 */ /* 0x000ea2000c1e1900 */
[----:B------:R-:W-:Y:S01]  /*08d0*/  BSSY.RECONVERGENT B3, `(.L_x_66) ;  /* 0x000001c000037945 */ /* 0x000fe20003800200 */
[----:B------:R-:W-:Y:S02]  /*08e0*/  IMAD.MOV.U32 R44, RZ, RZ, R26 ;  /* 0x000000ffff2c7224 */ /* 0x000fe400078e001a */
[----:B------:R-:W-:Y:S02]  /*08f0*/  IMAD.MOV.U32 R45, RZ, RZ, R27 ;  /* 0x000000ffff2d7224 */ /* 0x000fe400078e001b */
[----:B------:R-:W-:Y:S02]  /*0900*/  IMAD.MOV.U32 R43, RZ, RZ, R38 ;  /* 0x000000ffff2b7224 */ /* 0x000fe400078e0026 */
[----:B------:R-:W-:Y:S01]  /*0910*/  IMAD.MOV.U32 R36, RZ, RZ, R41 ;  /* 0x000000ffff247224 */ /* 0x000fe200078e0029 */
[----:B--2---:R-:W-:-:S13]  /*0920*/  FSETP.GEU.AND P0, PT, R13, R20, PT ;  /* 0x000000140d00720b */ /* 0x004fda0003f0e000 */
[----:B------:R-:W-:Y:S05]  /*0930*/  @P0 BRA `(.L_x_67) ;  /* 0x0000000000540947 */ /* 0x000fea0003800000 */
[----:B------:R-:W-:-:S07]  /*0940*/  IMAD.MOV.U32 R34, RZ, RZ, R20 ;  /* 0x000000ffff227224 */ /* 0x000fce00078e0014 */
.L_x_68:
[----:B------:R-:W-:Y:S02]  /*0950*/  IMAD.MOV.U32 R28, RZ, RZ, R43 ;  /* 0x000000ffff1c7224 */ /* 0x000fe400078e002b */
[----:B------:R-:W-:Y:S02]  /*0960*/  IMAD.MOV.U32 R29, RZ, RZ, R36 ;  /* 0x000000ffff1d7224 */ /* 0x000fe400078e0024 */
[----:B------:R-:W-:Y:S02]  /*0970*/  IMAD.MOV.U32 R20, RZ, RZ, R44 ;  /* 0x000000ffff147224 */ /* 0x000fe400078e002c */
[----:B------:R-:W-:Y:S01]  /*0980*/  IMAD.MOV.U32 R21, RZ, RZ, R45 ;  /* 0x000000ffff157224 */ /* 0x000fe200078e002d */
[----:B------:R0:W-:Y:S04]  /*0990*/  STG.E desc[UR36][R28.64], R34 ;  /* 0x000000221c007986 */ /* 0x0001e8000c101924 */
[----:B------:R-:W2:Y:S01]  /*09a0*/  LDG.E R35, desc[UR36][R20.64+-0x4] ;  /* 0xfffffc2414237981 */ /* 0x000ea2000c1e1900 */
[----:B0-----:R-:W-:-:S02]  /*09b0*/  IMAD.MOV.U32 R28, RZ, RZ, R30 ;  /* 0x000000ffff1c7224 */ /* 0x001fc400078e001e */
[----:B------:R-:W-:Y:S01]  /*09c0*/  IMAD.MOV.U32 R29, RZ, RZ, R31 ;  /* 0x000000ffff1d7224 */ /* 0x000fe200078e001f */
[----:B--2---:R0:W-:Y:S04]  /*09d0*/  STG.E desc[UR36][R20.64], R35 ;  /* 0x0000002314007986 */ /* 0x0041e8000c101924 */
[----:B------:R-:W2:Y:S01]  /*09e0*/  LDG.E R34, desc[UR36][R28.64+-0x4] ;  /* 0xfffffc241c227981 */ /* 0x000ea2000c1e1900 */
[----:B------:R-:W-:Y:S01]  /*09f0*/  IADD3 R44, P0, PT, R20, -0x4, RZ ;  /* 0xfffffffc142c7810 */ /* 0x000fe20007f1e0ff */
[----:B------:R-:W-:Y:S01]  /*0a00*/  IMAD.MOV.U32 R43, RZ, RZ, R30 ;  /* 0x000000ffff2b7224 */ /* 0x000fe200078e001e */
[----:B------:R-:W-:Y:S02]  /*0a10*/  IADD3 R36, P1, PT, R30, -0x4, RZ ;  /* 0xfffffffc1e247810 */ /* 0x000fe40007f3e0ff */
[----:B------:R-:W-:-:S02]  /*0a20*/  IADD3.X R45, PT, PT, R21, -0x1, RZ, P0, !PT ;  /* 0xffffffff152d7810 */ /* 0x000fc400007fe4ff */
[----:B------:R-:W-:Y:S01]  /*0a30*/  IADD3.X R37, PT, PT, R31, -0x1, RZ, P1, !PT ;  /* 0xffffffff1f257810 */ /* 0x000fe20000ffe4ff */
[----:B------:R-:W-:Y:S02]  /*0a40*/  IMAD.MOV.U32 R30, RZ, RZ, R36 ;  /* 0x000000ffff1e7224 */ /* 0x000fe400078e0024 */
[----:B------:R-:W-:Y:S02]  /*0a50*/  IMAD.MOV.U32 R36, RZ, RZ, R31 ;  /* 0x000000ffff247224 */ /* 0x000fe400078e001f */
[----:B------:R-:W-:Y:S01]  /*0a60*/  IMAD.MOV.U32 R31, RZ, RZ, R37 ;  /* 0x000000ffff1f7224 */ /* 0x000fe200078e0025 */
[----:B--2---:R-:W-:-:S13]  /*0a70*/  FSETP.GEU.AND P0, PT, R13, R34, PT ;  /* 0x000000220d00720b */ /* 0x004fda0003f0e000 */
[----:B0-----:R-:W-:Y:S05]  /*0a80*/  @!P0 BRA `(.L_x_68) ;  /* 0xfffffffc00b08947 */ /* 0x001fea000383ffff */
.L_x_67:
[----:B------:R-:W-:Y:S05]  /*0a90*/  BSYNC.RECONVERGENT B3 ;  /* 0x0000000000037941 */ /* 0x000fea0003800200 */
.L_x_66:
[----:B------:R-:W-:Y:S02]  /*0aa0*/  IMAD.MOV.U32 R20, RZ, RZ, R43 ;  /* 0x000000ffff147224 */ /* 0x000fe400078e002b */
[----:B------:R-:W-:Y:S02]  /*0ab0*/  IMAD.MOV.U32 R21, RZ, RZ, R36 ;  /* 0x000000ffff157224 */ /* 0x000fe400078e0024 */
[----:B------:R-:W-:Y:S02]  /*0ac0*/  IMAD.MOV.U32 R28, RZ, RZ, R44 ;  /* 0x000000ffff1c7224 */ /* 0x000fe400078e002c */
[----:B------:R-:W-:Y:S01]  /*0ad0*/  IMAD.MOV.U32 R29, RZ, RZ, R45 ;  /* 0x000000ffff1d7224 */ /* 0x000fe200078e002d */
[----:B------:R3:W-:Y:S04]  /*0ae0*/  STG.E desc[UR36][R20.64], R13 ;  /* 0x0000000d14007986 */ /* 0x0007e8000c101924 */
[----:B-----5:R3:W-:Y:S01]  /*0af0*/  STG.E desc[UR36][R28.64], R14 ;  /* 0x0000000e1c007986 */ /* 0x0207e2000c101924 */
[----:B------:R-:W-:Y:S05]  /*0b00*/  BRA `(.L_x_69) ;  /* 0x0000001400407947 */ /* 0x000fea0003800000 */
.L_x_65:
[----:B------:R-:W-:Y:S01]  /*0b10*/  LOP3.LUT R46, R11, 0x3, RZ, 0xc0, !PT ;  /* 0x000000030b2e7812 */ /* 0x000fe200078ec0ff */
[----:B------:R-:W-:Y:S01]  /*0b20*/  BSSY.RECONVERGENT B3, `(.L_x_70) ;  /* 0x000002a000037945 */ /* 0x000fe20003800200 */
[----:B------:R-:W-:Y:S01]  /*0b30*/  IADD3 R20, P1, PT, R30, 0x8, RZ ;  /* 0x000000081e147810 */ /* 0x000fe20007f3e0ff */
[----:B------:R-:W-:Y:S01]  /*0b40*/  IMAD.MOV.U32 R47, RZ, RZ, R9 ;  /* 0x000000ffff2f7224 */ /* 0x000fe200078e0009 */
[----:B------:R-:W-:Y:S01]  /*0b50*/  ISETP.NE.U32.AND P0, PT, R46, 0x3, PT ;  /* 0x000000032e00780c */ /* 0x000fe20003f05070 */
[----:B------:R-:W-:Y:S02]  /*0b60*/  IMAD.MOV.U32 R45, RZ, RZ, R10 ;  /* 0x000000ffff2d7224 */ /* 0x000fe400078e000a */
[----:B------:R-:W-:Y:S01]  /*0b70*/  IMAD.X R21, RZ, RZ, R31, P1 ;  /* 0x000000ffff157224 */ /* 0x000fe200008e061f */
[----:B------:R-:W-:Y:S01]  /*0b80*/  ISETP.NE.AND.EX P0, PT, RZ, RZ, PT, P0 ;  /* 0x000000ffff00720c */ /* 0x000fe20003f05300 */
[----:B------:R-:W-:Y:S02]  /*0b90*/  IMAD.MOV.U32 R34, RZ, RZ, R15 ;  /* 0x000000ffff227224 */ /* 0x000fe400078e000f */
[----:B------:R-:W-:-:S10]  /*0ba0*/  IMAD.MOV.U32 R35, RZ, RZ, R40 ;  /* 0x000000ffff237224 */ /* 0x000fd400078e0028 */
[----:B------:R-:W-:Y:S05]  /*0bb0*/  @!P0 BRA `(.L_x_71) ;  /* 0x0000000000808947 */ /* 0x000fea0003800000 */
[----:B------:R-:W2:Y:S01]  /*0bc0*/  LDG.E R49, desc[UR36][R36.64] ;  /* 0x0000002424317981 */ /* 0x000ea2000c1e1900 */
[----:B------:R-:W-:Y:S01]  /*0bd0*/  IMAD.MOV.U32 R20, RZ, RZ, R38 ;  /* 0x000000ffff147224 */ /* 0x000fe200078e0026 */
[----:B------:R-:W-:Y:S01]  /*0be0*/  LOP3.LUT P0, RZ, R11, 0x3, RZ, 0xc0, !PT ;  /* 0x000000030bff7812 */ /* 0x000fe2000780c0ff */
[----:B------:R-:W-:Y:S01]  /*0bf0*/  IMAD.MOV.U32 R21, RZ, RZ, R41 ;  /* 0x000000ffff157224 */ /* 0x000fe200078e0029 */
[----:B------:R-:W-:Y:S01]  /*0c00*/  IADD3 R47, P1, PT, R9, -0x4, RZ ;  /* 0xfffffffc092f7810 */ /* 0x000fe20007f3e0ff */
[----:B------:R-:W-:Y:S02]  /*0c10*/  IMAD.MOV.U32 R34, RZ, RZ, R36 ;  /* 0x000000ffff227224 */ /* 0x000fe400078e0024 */
[----:B------:R-:W-:Y:S01]  /*0c20*/  IMAD.MOV.U32 R35, RZ, RZ, R37 ;  /* 0x000000ffff237224 */ /* 0x000fe200078e0025 */
[----:B------:R-:W-:Y:S01]  /*0c30*/  IADD3.X R45, PT, PT, R10, -0x1, RZ, P1, !PT ;  /* 0xffffffff0a2d7810 */ /* 0x000fe20000ffe4ff */
[----:B--2---:R0:W-:Y:S06]  /*0c40*/  STG.E desc[UR36][R20.64], R49 ;  /* 0x0000003114007986 */ /* 0x0041ec000c101924 */
[----:B------:R-:W-:Y:S05]  /*0c50*/  @!P0 BRA `(.L_x_71) ;  /* 0x0000000000588947 */ /* 0x000fea0003800000 */
[----:B0-----:R-:W2:Y:S01]  /*0c60*/  LDG.E R49, desc[UR36][R36.64+-0x4] ;  /* 0xfffffc2424317981 */ /* 0x001ea2000c1e1900 */
[----:B------:R-:W-:-:S04]  /*0c70*/  ISETP.NE.U32.AND P0, PT, R46, 0x1, PT ;  /* 0x000000012e00780c */ /* 0x000fc80003f05070 */
[----:B------:R-:W-:Y:S01]  /*0c80*/  ISETP.NE.AND.EX P0, PT, RZ, RZ, PT, P0 ;  /* 0x000000ffff00720c */ /* 0x000fe20003f05300 */
[----:B--2---:R0:W-:-:S12]  /*0c90*/  STG.E desc[UR36][R30.64], R49 ;  /* 0x000000311e007986 */ /* 0x0041d8000c101924 */
[----:B------:R1:W2:Y:S01]  /*0ca0*/  @P0 LDG.E R51, desc[UR36][R36.64+-0x8] ;  /* 0xfffff82424330981 */ /* 0x0002a2000c1e1900 */
[----:B------:R-:W-:Y:S01]  /*0cb0*/  IADD3 R34, P2, PT, R36, -0x4, RZ ;  /* 0xfffffffc24227810 */ /* 0x000fe20007f5e0ff */
[----:B------:R-:W-:Y:S01]  /*0cc0*/  IMAD.MOV.U32 R20, RZ, RZ, R30 ;  /* 0x000000ffff147224 */ /* 0x000fe200078e001e */
[----:B------:R-:W-:Y:S01]  /*0cd0*/  @P0 IADD3 R46, P5, PT, R30, -0x4, RZ ;  /* 0xfffffffc1e2e0810 */ /* 0x000fe20007fbe0ff */
[----:B------:R-:W-:Y:S01]  /*0ce0*/  IMAD.MOV.U32 R21, RZ, RZ, R31 ;  /* 0x000000ffff157224 */ /* 0x000fe200078e001f */
[----:B------:R-:W-:Y:S02]  /*0cf0*/  @P0 IADD3 R48, P4, PT, R36, -0x8, RZ ;  /* 0xfffffff824300810 */ /* 0x000fe40007f9e0ff */
[----:B------:R-:W-:Y:S01]  /*0d00*/  IADD3.X R35, PT, PT, R37, -0x1, RZ, P2, !PT ;  /* 0xffffffff25237810 */ /* 0x000fe200017fe4ff */
[----:B------:R-:W-:Y:S01]  /*0d10*/  @P0 IMAD.MOV.U32 R20, RZ, RZ, R46 ;  /* 0x000000ffff140224 */ /* 0x000fe200078e002e */
[----:B------:R-:W-:Y:S01]  /*0d20*/  IADD3 R47, P1, PT, R9, -0x8, RZ ;  /* 0xfffffff8092f7810 */ /* 0x000fe20007f3e0ff */
[----:B------:R-:W-:Y:S01]  /*0d30*/  @P0 IMAD.MOV.U32 R34, RZ, RZ, R48 ;  /* 0x000000ffff220224 */ /* 0x000fe200078e0030 */
[----:B0-----:R-:W-:-:S02]  /*0d40*/  @P0 IADD3.X R49, PT, PT, R31, -0x1, RZ, P5, !PT ;  /* 0xffffffff1f310810 */ /* 0x001fc40002ffe4ff */
[----:B-1----:R-:W-:Y:S02]  /*0d50*/  @P0 IADD3.X R37, PT, PT, R37, -0x1, RZ, P4, !PT ;  /* 0xffffffff25250810 */ /* 0x002fe400027fe4ff */
[----:B------:R-:W-:Y:S01]  /*0d60*/  @P0 IADD3 R47, P3, PT, R9, -0xc, RZ ;  /* 0xfffffff4092f0810 */ /* 0x000fe20007f7e0ff */
[----:B------:R-:W-:Y:S01]  /*0d70*/  @P0 IMAD.MOV.U32 R21, RZ, RZ, R49 ;  /* 0x000000ffff150224 */ /* 0x000fe200078e0031 */
[C---:B------:R-:W-:Y:S01]  /*0d80*/  IADD3.X R45, PT, PT, R10.reuse, -0x1, RZ, P1, !PT ;  /* 0xffffffff0a2d7810 */ /* 0x040fe20000ffe4ff */
[----:B------:R-:W-:Y:S01]  /*0d90*/  @P0 IMAD.MOV.U32 R35, RZ, RZ, R37 ;  /* 0x000000ffff230224 */ /* 0x000fe200078e0025 */
[----:B------:R-:W-:Y:S01]  /*0da0*/  @P0 IADD3.X R45, PT, PT, R10, -0x1, RZ, P3, !PT ;  /* 0xffffffff0a2d0810 */ /* 0x000fe20001ffe4ff */
[----:B--2---:R1:W-:Y:S08]  /*0db0*/  @P0 STG.E desc[UR36][R30.64+-0x4], R51 ;  /* 0xfffffc331e000986 */ /* 0x0043f0000c101924 */
.L_x_71:
[----:B------:R-:W-:Y:S05]  /*0dc0*/  BSYNC.RECONVERGENT B3 ;  /* 0x0000000000037941 */ /* 0x000fea0003800200 */
.L_x_70:
[----:B------:R-:W-:Y:S01]  /*0dd0*/  ISETP.GE.U32.AND P1, PT, R11, 0x3, PT ;  /* 0x000000030b00780c */ /* 0x000fe20003f26070 */
[----:B------:R-:W-:Y:S03]  /*0de0*/  BSSY.RECONVERGENT B4, `(.L_x_72) ;  /* 0x000007b000047945 */ /* 0x000fe60003800200 */
[----:B------:R-:W-:-:S13]  /*0df0*/  ISETP.GE.U32.AND.EX P1, PT, R12, RZ, PT, P1 ;  /* 0x000000ff0c00720c */ /* 0x000fda0003f26110 */
[----:B------:R-:W-:Y:S05]  /*0e00*/  @!P1 BRA `(.L_x_73) ;  /* 0x0000000400e09947 */ /* 0x000fea0003800000 */
[----:B------:R-:W-:Y:S01]  /*0e10*/  ISETP.GT.U32.AND P0, PT, R47, R0, PT ;  /* 0x000000002f00720c */ /* 0x000fe20003f04070 */
[----:B------:R-:W-:Y:S03]  /*0e20*/  BSSY.RELIABLE B3, `(.L_x_74) ;  /* 0x0000061000037945 */ /* 0x000fe60003800100 */
[----:B------:R-:W-:-:S13]  /*0e30*/  ISETP.GT.AND.EX P0, PT, R45, R2, PT, P0 ;  /* 0x000000022d00720c */ /* 0x000fda0003f04300 */
[----:B------:R-:W-:Y:S05]  /*0e40*/  @!P0 BRA `(.L_x_75) ;  /* 0x0000000400788947 */ /* 0x000fea0003800000 */
[----:B-1----:R-:W-:Y:S01]  /*0e50*/  IADD3 R30, P0, PT, -R0, R47, RZ ;  /* 0x0000002f001e7210 */ /* 0x002fe20007f1e1ff */
[----:B------:R-:W-:Y:S03]  /*0e60*/  BSSY.RECONVERGENT B5, `(.L_x_76) ;  /* 0x0000036000057945 */ /* 0x000fe60003800200 */
[----:B------:R-:W-:Y:S01]  /*0e70*/  ISETP.GT.U32.AND P2, PT, R30, 0x30, PT ;  /* 0x000000301e00780c */ /* 0x000fe20003f44070 */
[----:B------:R-:W-:Y:S01]  /*0e80*/  IMAD.X R30, R45, 0x1, ~R2, P0 ;  /* 0x000000012d1e7824 */ /* 0x000fe200000e0e02 */
[----:B------:R-:W-:-:S04]  /*0e90*/  PLOP3.LUT P0, PT, PT, PT, PT, 0x80, 0x8 ;  /* 0x000000000008781c */ /* 0x000fc80003f0f070 */
[----:B------:R-:W-:-:S13]  /*0ea0*/  ISETP.GT.AND.EX P2, PT, R30, RZ, PT, P2 ;  /* 0x000000ff1e00720c */ /* 0x000fda0003f44320 */
[----:B------:R-:W-:Y:S05]  /*0eb0*/  @!P2 BRA `(.L_x_77) ;  /* 0x0000000000c0a947 */ /* 0x000fea0003800000 */
[----:B------:R-:W-:Y:S02]  /*0ec0*/  IADD3 R36, P2, PT, R0, 0x30, RZ ;  /* 0x0000003000247810 */ /* 0x000fe40007f5e0ff */
[----:B------:R-:W-:Y:S02]  /*0ed0*/  PLOP3.LUT P0, PT, PT, PT, PT, 0x8, 0x80 ;  /* 0x000000000080781c */ /* 0x000fe40003f0e170 */
[----:B------:R-:W-:-:S11]  /*0ee0*/  IADD3.X R30, PT, PT, RZ, R2, RZ, P2, !PT ;  /* 0x00000002ff1e7210 */ /* 0x000fd600017fe4ff */
.L_x_78:
[----:B------:R-:W2:Y:S04]  /*0ef0*/  LDG.E R31, desc[UR36][R34.64+-0x4] ;  /* 0xfffffc24221f7981 */ /* 0x000ea8000c1e1900 */
[----:B--2---:R1:W-:Y:S04]  /*0f00*/  STG.E desc[UR36][R20.64+-0x4], R31 ;  /* 0xfffffc1f14007986 */ /* 0x0043e8000c101924 */
[----:B------:R-:W2:Y:S04]  /*0f10*/  LDG.E R37, desc[UR36][R34.64+-0x8] ;  /* 0xfffff82422257981 */ /* 0x000ea8000c1e1900 */
[----:B--2---:R2:W-:Y:S04]  /*0f20*/  STG.E desc[UR36][R20.64+-0x8], R37 ;  /* 0xfffff82514007986 */ /* 0x0045e8000c101924 */
[----:B0-----:R-:W3:Y:S04]  /*0f30*/  LDG.E R49, desc[UR36][R34.64+-0xc] ;  /* 0xfffff42422317981 */ /* 0x001ee8000c1e1900 */
[----:B---3--:R0:W-:Y:S04]  /*0f40*/  STG.E desc[UR36][R20.64+-0xc], R49 ;  /* 0xfffff43114007986 */ /* 0x0081e8000c101924 */
[----:B------:R-:W3:Y:S04]  /*0f50*/  LDG.E R51, desc[UR36][R34.64+-0x10] ;  /* 0xfffff02422337981 */ /* 0x000ee8000c1e1900 */
[----:B---3--:R3:W-:Y:S04]  /*0f60*/  STG.E desc[UR36][R20.64+-0x10], R51 ;  /* 0xfffff03314007986 */ /* 0x0087e8000c101924 */
[----:B------:R-:W4:Y:S04]  /*0f70*/  LDG.E R53, desc[UR36][R34.64+-0x14] ;  /* 0xffffec2422357981 */ /* 0x000f28000c1e1900 */
[----:B----4-:R4:W-:Y:S04]  /*0f80*/  STG.E desc[UR36][R20.64+-0x14], R53 ;  /* 0xffffec3514007986 */ /* 0x0109e8000c101924 */
[----:B------:R-:W2:Y:S04]  /*0f90*/  LDG.E R46, desc[UR36][R34.64+-0x18] ;  /* 0xffffe824222e7981 */ /* 0x000ea8000c1e1900 */
[----:B--2---:R2:W-:Y:S04]  /*0fa0*/  STG.E desc[UR36][R20.64+-0x18], R46 ;  /* 0xffffe82e14007986 */ /* 0x0045e8000c101924 */
[----:B-1----:R-:W3:Y:S04]  /*0fb0*/  LDG.E R31, desc[UR36][R34.64+-0x1c] ;  /* 0xffffe424221f7981 */ /* 0x002ee8000c1e1900 */
[----:B---3--:R1:W-:Y:S04]  /*0fc0*/  STG.E desc[UR36][R20.64+-0x1c], R31 ;  /* 0xffffe41f14007986 */ /* 0x0083e8000c101924 */
[----:B------:R-:W3:Y:S04]  /*0fd0*/  LDG.E R37, desc[UR36][R34.64+-0x20] ;  /* 0xffffe02422257981 */ /* 0x000ee8000c1e1900 */
[----:B---3--:R3:W-:Y:S04]  /*0fe0*/  STG.E desc[UR36][R20.64+-0x20], R37 ;  /* 0xffffe02514007986 */ /* 0x0087e8000c101924 */
[----:B0-----:R-:W4:Y:S04]  /*0ff0*/  LDG.E R49, desc[UR36][R34.64+-0x24] ;  /* 0xffffdc2422317981 */ /* 0x001f28000c1e1900 */
[----:B----4-:R0:W-:Y:S04]  /*1000*/  STG.E desc[UR36][R20.64+-0x24], R49 ;  /* 0xffffdc3114007986 */ /* 0x0101e8000c101924 */
[----:B------:R-:W4:Y:S04]  /*1010*/  LDG.E R51, desc[UR36][R34.64+-0x28] ;  /* 0xffffd82422337981 */ /* 0x000f28000c1e1900 */
[----:B----4-:R4:W-:Y:S04]  /*1020*/  STG.E desc[UR36][R20.64+-0x28], R51 ;  /* 0xffffd83314007986 */ /* 0x0109e8000c101924 */
[----:B------:R-:W2:Y:S04]  /*1030*/  LDG.E R53, desc[UR36][R34.64+-0x2c] ;  /* 0xffffd42422357981 */ /* 0x000ea8000c1e1900 */
[----:B--2---:R-:W-:Y:S04]  /*1040*/  STG.E desc[UR36][R20.64+-0x2c], R53 ;  /* 0xffffd43514007986 */ /* 0x004fe8000c101924 */
[----:B------:R-:W2:Y:S04]  /*1050*/  LDG.E R46, desc[UR36][R34.64+-0x30] ;  /* 0xffffd024222e7981 */ /* 0x000ea8000c1e1900 */
[----:B--2---:R-:W-:Y:S04]  /*1060*/  STG.E desc[UR36][R20.64+-0x30], R46 ;  /* 0xffffd02e14007986 */ /* 0x004fe8000c101924 */
[----:B-1----:R-:W2:Y:S04]  /*1070*/  LDG.E R31, desc[UR36][R34.64+-0x34] ;  /* 0xffffcc24221f7981 */ /* 0x002ea8000c1e1900 */
[----:B--2---:R1:W-:Y:S04]  /*1080*/  STG.E desc[UR36][R20.64+-0x34], R31 ;  /* 0xffffcc1f14007986 */ /* 0x0043e8000c101924 */
[----:B---3--:R-:W2:Y:S04]  /*1090*/  LDG.E R37, desc[UR36][R34.64+-0x38] ;  /* 0xffffc82422257981 */ /* 0x008ea8000c1e1900 */
[----:B--2---:R2:W-:Y:S04]  /*10a0*/  STG.E desc[UR36][R20.64+-0x38], R37 ;  /* 0xffffc82514007986 */ /* 0x0045e8000c101924 */
[----:B0-----:R-:W3:Y:S01]  /*10b0*/  LDG.E R49, desc[UR36][R34.64+-0x3c] ;  /* 0xffffc42422317981 */ /* 0x001ee2000c1e1900 */
[----:B------:R-:W-:-:S04]  /*10c0*/  IADD3 R47, P2, PT, R47, -0x40, RZ ;  /* 0xffffffc02f2f7810 */ /* 0x000fc80007f5e0ff */
[----:B------:R-:W-:Y:S02]  /*10d0*/  IADD3.X R45, PT, PT, R45, -0x1, RZ, P2, !PT ;  /* 0xffffffff2d2d7810 */ /* 0x000fe400017fe4ff */
[----:B------:R-:W-:-:S04]  /*10e0*/  ISETP.GT.U32.AND P2, PT, R47, R36, PT ;  /* 0x000000242f00720c */ /* 0x000fc80003f44070 */
[----:B------:R-:W-:Y:S01]  /*10f0*/  ISETP.GT.AND.EX P2, PT, R45, R30, PT, P2 ;  /* 0x0000001e2d00720c */ /* 0x000fe20003f44320 */
[----:B---3--:R-:W-:Y:S04]  /*1100*/  STG.E desc[UR36][R20.64+-0x3c], R49 ;  /* 0xffffc43114007986 */ /* 0x008fe8000c101924 */
[----:B----4-:R0:W3:Y:S01]  /*1110*/  LDG.E R51, desc[UR36][R34.64+-0x40] ;  /* 0xffffc02422337981 */ /* 0x0100e2000c1e1900 */
[----:B------:R-:W-:Y:S02]  /*1120*/  IADD3 R48, P3, PT, R34, -0x40, RZ ;  /* 0xffffffc022307810 */ /* 0x000fe40007f7e0ff */
[----:B-1----:R-:W-:Y:S02]  /*1130*/  IADD3 R31, P4, PT, R20, -0x40, RZ ;  /* 0xffffffc0141f7810 */ /* 0x002fe40007f9e0ff */
[----:B--2---:R-:W-:-:S02]  /*1140*/  IADD3.X R37, PT, PT, R35, -0x1, RZ, P3, !PT ;  /* 0xffffffff23257810 */ /* 0x004fc40001ffe4ff */
[----:B------:R-:W-:Y:S01]  /*1150*/  IADD3.X R46, PT, PT, R21, -0x1, RZ, P4, !PT ;  /* 0xffffffff152e7810 */ /* 0x000fe200027fe4ff */
[----:B0-----:R-:W-:Y:S02]  /*1160*/  IMAD.MOV.U32 R34, RZ, RZ, R48 ;  /* 0x000000ffff227224 */ /* 0x001fe400078e0030 */
[----:B------:R-:W-:Y:S01]  /*1170*/  IMAD.MOV.U32 R35, RZ, RZ, R37 ;  /* 0x000000ffff237224 */ /* 0x000fe200078e0025 */
[----:B---3--:R0:W-:Y:S02]  /*1180*/  STG.E desc[UR36][R20.64+-0x40], R51 ;  /* 0xffffc03314007986 */ /* 0x0081e4000c101924 */
[----:B0-----:R-:W-:Y:S02]  /*1190*/  IMAD.MOV.U32 R20, RZ, RZ, R31 ;  /* 0x000000ffff147224 */ /* 0x001fe400078e001f */
[----:B------:R-:W-:Y:S01]  /*11a0*/  IMAD.MOV.U32 R21, RZ, RZ, R46 ;  /* 0x000000ffff157224 */ /* 0x000fe200078e002e */
[----:B------:R-:W-:Y:S06]  /*11b0*/  @P2 BRA `(.L_x_78) ;  /* 0xfffffffc004c2947 */ /* 0x000fec000383ffff */
.L_x_77:
[----:B------:R-:W-:Y:S05]  /*11c0*/  BSYNC.RECONVERGENT B5 ;  /* 0x0000000000057941 */ /* 0x000fea0003800200 */
.L_x_76:
[----:B------:R-:W-:Y:S01]  /*11d0*/  IADD3 R30, P3, PT, -R0, R47, RZ ;  /* 0x0000002f001e7210 */ /* 0x000fe20007f7e1ff */
[----:B------:R-:W-:Y:S03]  /*11e0*/  BSSY.RECONVERGENT B5, `(.L_x_79) ;  /* 0x0000020000057945 */ /* 0x000fe60003800200 */
[----:B------:R-:W-:Y:S01]  /*11f0*/  ISETP.GT.U32.AND P2, PT, R30, 0x10, PT ;  /* 0x000000101e00780c */ /* 0x000fe20003f44070 */
[----:B------:R-:W-:-:S05]  /*1200*/  IMAD.X R30, R45, 0x1, ~R2, P3 ;  /* 0x000000012d1e7824 */ /* 0x000fca00018e0e02 */
[----:B------:R-:W-:-:S13]  /*1210*/  ISETP.GT.AND.EX P2, PT, R30, RZ, PT, P2 ;  /* 0x000000ff1e00720c */ /* 0x000fda0003f44320 */
[----:B------:R-:W-:Y:S05]  /*1220*/  @!P2 BRA `(.L_x_80) ;  /* 0x00000000006ca947 */ /* 0x000fea0003800000 */
[----:B------:R-:W2:Y:S04]  /*1230*/  LDG.E R31, desc[UR36][R34.64+-0x4] ;  /* 0xfffffc24221f7981 */ /* 0x000ea8000c1e1900 */
[----:B--2---:R1:W-:Y:S04]  /*1240*/  STG.E desc[UR36][R20.64+-0x4], R31 ;  /* 0xfffffc1f14007986 */ /* 0x0043e8000c101924 */
[----:B------:R-:W2:Y:S04]  /*1250*/  LDG.E R37, desc[UR36][R34.64+-0x8] ;  /* 0xfffff82422257981 */ /* 0x000ea8000c1e1900 */
[----:B--2---:R2:W-:Y:S04]  /*1260*/  STG.E desc[UR36][R20.64+-0x8], R37 ;  /* 0xfffff82514007986 */ /* 0x0045e8000c101924 */
[----:B0-----:R-:W3:Y:S04]  /*1270*/  LDG.E R49, desc[UR36][R34.64+-0xc] ;  /* 0xfffff42422317981 */ /* 0x001ee8000c1e1900 */
[----:B---3--:R-:W-:Y:S04]  /*1280*/  STG.E desc[UR36][R20.64+-0xc], R49 ;  /* 0xfffff43114007986 */ /* 0x008fe8000c101924 */
[----:B------:R-:W3:Y:S04]  /*1290*/  LDG.E R51, desc[UR36][R34.64+-0x10] ;  /* 0xfffff02422337981 */ /* 0x000ee8000c1e1900 */
[----:B---3--:R0:W-:Y:S04]  /*12a0*/  STG.E desc[UR36][R20.64+-0x10], R51 ;  /* 0xfffff03314007986 */ /* 0x0081e8000c101924 */
[----:B------:R-:W3:Y:S04]  /*12b0*/  LDG.E R53, desc[UR36][R34.64+-0x14] ;  /* 0xffffec2422357981 */ /* 0x000ee8000c1e1900 */
[----:B---3--:R-:W-:Y:S04]  /*12c0*/  STG.E desc[UR36][R20.64+-0x14], R53 ;  /* 0xffffec3514007986 */ /* 0x008fe8000c101924 */
[----:B------:R-:W3:Y:S04]  /*12d0*/  LDG.E R30, desc[UR36][R34.64+-0x18] ;  /* 0xffffe824221e7981 */ /* 0x000ee8000c1e1900 */
[----:B---3--:R-:W-:Y:S04]  /*12e0*/  STG.E desc[UR36][R20.64+-0x18], R30 ;  /* 0xffffe81e14007986 */ /* 0x008fe8000c101924 */
[----:B-1----:R-:W3:Y:S01]  /*12f0*/  LDG.E R31, desc[UR36][R34.64+-0x1c] ;  /* 0xffffe424221f7981 */ /* 0x002ee2000c1e1900 */
[----:B------:R-:W-:-:S02]  /*1300*/  IADD3 R46, P3, PT, R34, -0x20, RZ ;  /* 0xffffffe0222e7810 */ /* 0x000fc40007f7e0ff */
[----:B------:R-:W-:Y:S01]  /*1310*/  IADD3 R36, P4, PT, R20, -0x20, RZ ;  /* 0xffffffe014247810 */ /* 0x000fe20007f9e0ff */
[----:B---3--:R-:W-:Y:S04]  /*1320*/  STG.E desc[UR36][R20.64+-0x1c], R31 ;  /* 0xffffe41f14007986 */ /* 0x008fe8000c101924 */
[----:B--2---:R1:W2:Y:S01]  /*1330*/  LDG.E R37, desc[UR36][R34.64+-0x20] ;  /* 0xffffe02422257981 */ /* 0x0042a2000c1e1900 */
[----:B0-----:R-:W-:Y:S02]  /*1340*/  IADD3.X R51, PT, PT, R35, -0x1, RZ, P3, !PT ;  /* 0xffffffff23337810 */ /* 0x001fe40001ffe4ff */
[----:B------:R-:W-:Y:S02]  /*1350*/  IADD3.X R49, PT, PT, R21, -0x1, RZ, P4, !PT ;  /* 0xffffffff15317810 */ /* 0x000fe400027fe4ff */
[----:B------:R-:W-:-:S02]  /*1360*/  IADD3 R47, P2, PT, R47, -0x20, RZ ;  /* 0xffffffe02f2f7810 */ /* 0x000fc40007f5e0ff */
[----:B------:R-:W-:Y:S02]  /*1370*/  PLOP3.LUT P0, PT, PT, PT, PT, 0x8, 0x80 ;  /* 0x000000000080781c */ /* 0x000fe40003f0e170 */
[----:B------:R-:W-:Y:S01]  /*1380*/  IADD3.X R45, PT, PT, R45, -0x1, RZ, P2, !PT ;  /* 0xffffffff2d2d7810 */ /* 0x000fe200017fe4ff */
[----:B-1----:R-:W-:Y:S02]  /*1390*/  IMAD.MOV.U32 R34, RZ, RZ, R46 ;  /* 0x000000ffff227224 */ /* 0x002fe400078e002e */
[----:B------:R-:W-:Y:S01]  /*13a0*/  IMAD.MOV.U32 R35, RZ, RZ, R51 ;  /* 0x000000ffff237224 */ /* 0x000fe200078e0033 */
[----:B--2---:R0:W-:Y:S02]  /*13b0*/  STG.E desc[UR36][R20.64+-0x20], R37 ;  /* 0xffffe02514007986 */ /* 0x0041e4000c101924 */
[----:B0-----:R-:W-:Y:S02]  /*13c0*/  IMAD.MOV.U32 R20, RZ, RZ, R36 ;  /* 0x000000ffff147224 */ /* 0x001fe400078e0024 */
[----:B------:R-:W-:-:S07]  /*13d0*/  IMAD.MOV.U32 R21, RZ, RZ, R49 ;  /* 0x000000ffff157224 */ /* 0x000fce00078e0031 */
.L_x_80:
[----:B------:R-:W-:Y:S05]  /*13e0*/  BSYNC.RECONVERGENT B5 ;  /* 0x0000000000057941 */ /* 0x000fea0003800200 */
.L_x_79:
[----:B------:R-:W-:-:S04]  /*13f0*/  ISETP.NE.U32.AND P2, PT, R47, R0, PT ;  /* 0x000000002f00720c */ /* 0x000fc80003f45070 */
[----:B------:R-:W-:-:S13]  /*1400*/  ISETP.NE.OR.EX P0, PT, R45, R2, P0, P2 ;  /* 0x000000022d00720c */ /* 0x000fda0000705720 */
[----:B------:R-:W-:Y:S05]  /*1410*/  @!P0 BREAK.RELIABLE B3 ;  /* 0x0000000000038942 */ /* 0x000fea0003800100 */
[----:B------:R-:W-:Y:S05]  /*1420*/  @!P0 BRA `(.L_x_73) ;  /* 0x0000000000588947 */ /* 0x000fea0003800000 */
.L_x_75:
[----:B------:R-:W-:Y:S05]  /*1430*/  BSYNC.RELIABLE B3 ;  /* 0x0000000000037941 */ /* 0x000fea0003800100 */
.L_x_74:
[----:B-1----:R-:W2:Y:S04]  /*1440*/  LDG.E R31, desc[UR36][R34.64+-0x4] ;  /* 0xfffffc24221f7981 */ /* 0x002ea8000c1e1900 */
[----:B--2---:R-:W-:Y:S04]  /*1450*/  STG.E desc[UR36][R20.64+-0x4], R31 ;  /* 0xfffffc1f14007986 */ /* 0x004fe8000c101924 */
[----:B------:R-:W2:Y:S04]  /*1460*/  LDG.E R37, desc[UR36][R34.64+-0x8] ;  /* 0xfffff82422257981 */ /* 0x000ea8000c1e1900 */
[----:B--2---:R1:W-:Y:S04]  /*1470*/  STG.E desc[UR36][R20.64+-0x8], R37 ;  /* 0xfffff82514007986 */ /* 0x0043e8000c101924 */
[----:B0-----:R-:W2:Y:S01]  /*1480*/  LDG.E R49, desc[UR36][R34.64+-0xc] ;  /* 0xfffff42422317981 */ /* 0x001ea2000c1e1900 */
[----:B------:R-:W-:-:S04]  /*1490*/  IADD3 R47, P0, PT, R47, -0x10, RZ ;  /* 0xfffffff02f2f7810 */ /* 0x000fc80007f1e0ff */
[----:B------:R-:W-:Y:S02]  /*14a0*/  IADD3.X R45, PT, PT, R45, -0x1, RZ, P0, !PT ;  /* 0xffffffff2d2d7810 */ /* 0x000fe400007fe4ff */
[----:B------:R-:W-:-:S04]  /*14b0*/  ISETP.NE.U32.AND P0, PT, R0, R47, PT ;  /* 0x0000002f0000720c */ /* 0x000fc80003f05070 */
[----:B------:R-:W-:Y:S01]  /*14c0*/  ISETP.NE.AND.EX P0, PT, R2, R45, PT, P0 ;  /* 0x0000002d0200720c */ /* 0x000fe20003f05300 */
[----:B--2---:R-:W-:Y:S04]  /*14d0*/  STG.E desc[UR36][R20.64+-0xc], R49 ;  /* 0xfffff43114007986 */ /* 0x004fe8000c101924 */
[----:B------:R0:W2:Y:S01]  /*14e0*/  LDG.E R51, desc[UR36][R34.64+-0x10] ;  /* 0xfffff02422337981 */ /* 0x0000a2000c1e1900 */
[----:B------:R-:W-:Y:S02]  /*14f0*/  IADD3 R36, P2, PT, R34, -0x10, RZ ;  /* 0xfffffff022247810 */ /* 0x000fe40007f5e0ff */
[----:B------:R-:W-:Y:S02]  /*1500*/  IADD3 R30, P3, PT, R20, -0x10, RZ ;  /* 0xfffffff0141e7810 */ /* 0x000fe40007f7e0ff */
[----:B-1----:R-:W-:-:S02]  /*1510*/  IADD3.X R37, PT, PT, R35, -0x1, RZ, P2, !PT ;  /* 0xffffffff23257810 */ /* 0x002fc400017fe4ff */
[----:B------:R-:W-:Y:S01]  /*1520*/  IADD3.X R31, PT, PT, R21, -0x1, RZ, P3, !PT ;  /* 0xffffffff151f7810 */ /* 0x000fe20001ffe4ff */
[----:B0-----:R-:W-:Y:S02]  /*1530*/  IMAD.MOV.U32 R34, RZ, RZ, R36 ;  /* 0x000000ffff227224 */ /* 0x001fe400078e0024 */
[----:B------:R-:W-:Y:S01]  /*1540*/  IMAD.MOV.U32 R35, RZ, RZ, R37 ;  /* 0x000000ffff237224 */ /* 0x000fe200078e0025 */
[----:B--2---:R0:W-:Y:S02]  /*1550*/  STG.E desc[UR36][R20.64+-0x10], R51 ;  /* 0xfffff03314007986 */ /* 0x0041e4000c101924 */
[----:B0-----:R-:W-:Y:S02]  /*1560*/  IMAD.MOV.U32 R20, RZ, RZ, R30 ;  /* 0x000000ffff147224 */ /* 0x001fe400078e001e */
[----:B------:R-:W-:Y:S01]  /*1570*/  IMAD.MOV.U32 R21, RZ, RZ, R31 ;  /* 0x000000ffff157224 */ /* 0x000fe200078e001f */
[----:B------:R-:W-:Y:S06]  /*1580*/  @P0 BRA `(.L_x_74) ;  /* 0xfffffffc00ac0947 */ /* 0x000fec000383ffff */
.L_x_73:
[----:B------:R-:W-:Y:S05]  /*1590*/  BSYNC.RECONVERGENT B4 ;  /* 0x0000000000047941 */ /* 0x000fea0003800200 */
.L_x_72:
[----:B------:R-:W-:Y:S01]  /*15a0*/  LOP3.LUT R36, R11, 0x3, RZ, 0xc0, !PT ;  /* 0x000000030b247812 */ /* 0x000fe200078ec0ff */
[----:B------:R-:W-:Y:S01]  /*15b0*/  BSSY.RECONVERGENT B3, `(.L_x_81) ;  /* 0x0000028000037945 */ /* 0x000fe20003800200 */
[----:B0-----:R-:W-:Y:S01]  /*15c0*/  IADD3 R20, P2, PT, R28, 0x8, RZ ;  /* 0x000000081c147810 */ /* 0x001fe20007f5e0ff */
[----:B------:R-:W-:Y:S01]  /*15d0*/  IMAD.MOV.U32 R34, RZ, RZ, R39 ;  /* 0x000000ffff227224 */ /* 0x000fe200078e0027 */
[----:B------:R-:W-:Y:S01]  /*15e0*/  ISETP.NE.U32.AND P0, PT, R36, 0x3, PT ;  /* 0x000000032400780c */ /* 0x000fe20003f05070 */
[----:B------:R-:W-:Y:S02]  /*15f0*/  IMAD.MOV.U32 R35, RZ, RZ, R42 ;  /* 0x000000ffff237224 */ /* 0x000fe400078e002a */
[----:B------:R-:W-:Y:S01]  /*1600*/  IMAD.X R21, RZ, RZ, R29, P2 ;  /* 0x000000ffff157224 */ /* 0x000fe200010e061d */
[----:B------:R-:W-:Y:S01]  /*1610*/  ISETP.NE.AND.EX P0, PT, RZ, RZ, PT, P0 ;  /* 0x000000ffff00720c */ /* 0x000fe20003f05300 */
[----:B-1----:R-:W-:Y:S02]  /*1620*/  IMAD.MOV.U32 R30, RZ, RZ, R26 ;  /* 0x000000ffff1e7224 */ /* 0x002fe400078e001a */
[----:B------:R-:W-:-:S10]  /*1630*/  IMAD.MOV.U32 R31, RZ, RZ, R27 ;  /* 0x000000ffff1f7224 */ /* 0x000fd400078e001b */
[----:B------:R-:W-:Y:S05]  /*1640*/  @!P0 BRA `(.L_x_82) ;  /* 0x0000000000788947 */ /* 0x000fea0003800000 */
[----:B------:R-:W2:Y:S01]  /*1650*/  LDG.E R37, desc[UR36][R28.64] ;  /* 0x000000241c257981 */ /* 0x000ea2000c1e1900 */
[----:B------:R-:W-:Y:S01]  /*1660*/  LOP3.LUT P0, RZ, R11, 0x3, RZ, 0xc0, !PT ;  /* 0x000000030bff7812 */ /* 0x000fe2000780c0ff */
[----:B------:R-:W-:Y:S02]  /*1670*/  IMAD.MOV.U32 R20, RZ, RZ, R26 ;  /* 0x000000ffff147224 */ /* 0x000fe400078e001a */
[----:B------:R-:W-:Y:S02]  /*1680*/  IMAD.MOV.U32 R21, RZ, RZ, R27 ;  /* 0x000000ffff157224 */ /* 0x000fe400078e001b */
[----:B------:R-:W-:Y:S02]  /*1690*/  IMAD.MOV.U32 R34, RZ, RZ, R43 ;  /* 0x000000ffff227224 */ /* 0x000fe400078e002b */
[----:B------:R-:W-:Y:S02]  /*16a0*/  IMAD.MOV.U32 R35, RZ, RZ, R44 ;  /* 0x000000ffff237224 */ /* 0x000fe400078e002c */
[----:B------:R-:W-:-:S02]  /*16b0*/  IMAD.MOV.U32 R30, RZ, RZ, R28 ;  /* 0x000000ffff1e7224 */ /* 0x000fc400078e001c */
[----:B------:R-:W-:Y:S01]  /*16c0*/  IMAD.MOV.U32 R31, RZ, RZ, R29 ;  /* 0x000000ffff1f7224 */ /* 0x000fe200078e001d */
[----:B--2---:R0:W-:Y:S01]  /*16d0*/  STG.E desc[UR36][R28.64+0x4], R37 ;  /* 0x000004251c007986 */ /* 0x0041e2000c101924 */
[----:B------:R-:W-:Y:S05]  /*16e0*/  @!P0 BRA `(.L_x_82) ;  /* 0x0000000000508947 */ /* 0x000fea0003800000 */
[----:B------:R-:W-:Y:S01]  /*16f0*/  ISETP.NE.U32.AND P0, PT, R36, 0x1, PT ;  /* 0x000000012400780c */ /* 0x000fe20003f05070 */
[----:B0-----:R-:W2:Y:S03]  /*1700*/  LDG.E R37, desc[UR36][R28.64+-0x4] ;  /* 0xfffffc241c257981 */ /* 0x001ea6000c1e1900 */
[----:B------:R-:W-:-:S13]  /*1710*/  ISETP.NE.AND.EX P0, PT, RZ, RZ, PT, P0 ;  /* 0x000000ffff00720c */ /* 0x000fda0003f05300 */
[----:B------:R-:W3:Y:S01]  /*1720*/  @P0 LDG.E R45, desc[UR36][R28.64+-0x8] ;  /* 0xfffff8241c2d0981 */ /* 0x000ee2000c1e1900 */
[C---:B------:R-:W-:Y:S02]  /*1730*/  IADD3 R34, P2, PT, R43.reuse, -0x4, RZ ;  /* 0xfffffffc2b227810 */ /* 0x040fe40007f5e0ff */
[----:B------:R-:W-:Y:S02]  /*1740*/  IADD3 R30, P3, PT, R28, -0x4, RZ ;  /* 0xfffffffc1c1e7810 */ /* 0x000fe40007f7e0ff */
[----:B------:R-:W-:Y:S02]  /*1750*/  IADD3.X R35, PT, PT, R44, -0x1, RZ, P2, !PT ;  /* 0xffffffff2c237810 */ /* 0x000fe400017fe4ff */
[----:B------:R-:W-:Y:S02]  /*1760*/  @P0 IADD3 R36, P2, PT, R28, -0x8, RZ ;  /* 0xfffffff81c240810 */ /* 0x000fe40007f5e0ff */
[----:B------:R-:W-:Y:S02]  /*1770*/  @P0 IADD3 R34, P4, PT, R43, -0x8, RZ ;  /* 0xfffffff82b220810 */ /* 0x000fe40007f9e0ff */
[----:B------:R-:W-:-:S02]  /*1780*/  IADD3.X R31, PT, PT, R29, -0x1, RZ, P3, !PT ;  /* 0xffffffff1d1f7810 */ /* 0x000fc40001ffe4ff */
[----:B------:R-:W-:Y:S01]  /*1790*/  @P0 IADD3.X R43, PT, PT, R29, -0x1, RZ, P2, !PT ;  /* 0xffffffff1d2b0810 */ /* 0x000fe200017fe4ff */
[----:B------:R-:W-:Y:S02]  /*17a0*/  IMAD.MOV.U32 R20, RZ, RZ, R28 ;  /* 0x000000ffff147224 */ /* 0x000fe400078e001c */
[----:B------:R-:W-:Y:S01]  /*17b0*/  IMAD.MOV.U32 R21, RZ, RZ, R29 ;  /* 0x000000ffff157224 */ /* 0x000fe200078e001d */
[----:B------:R-:W-:Y:S01]  /*17c0*/  @P0 IADD3.X R35, PT, PT, R44, -0x1, RZ, P4, !PT ;  /* 0xffffffff2c230810 */ /* 0x000fe200027fe4ff */
[----:B------:R-:W-:Y:S02]  /*17d0*/  @P0 IMAD.MOV.U32 R20, RZ, RZ, R30 ;  /* 0x000000ffff140224 */ /* 0x000fe400078e001e */
[----:B------:R-:W-:Y:S02]  /*17e0*/  @P0 IMAD.MOV.U32 R21, RZ, RZ, R31 ;  /* 0x000000ffff150224 */ /* 0x000fe400078e001f */
[----:B------:R-:W-:Y:S02]  /*17f0*/  @P0 IMAD.MOV.U32 R30, RZ, RZ, R36 ;  /* 0x000000ffff1e0224 */ /* 0x000fe400078e0024 */
[----:B------:R-:W-:Y:S01]  /*1800*/  @P0 IMAD.MOV.U32 R31, RZ, RZ, R43 ;  /* 0x000000ffff1f0224 */ /* 0x000fe200078e002b */
[----:B--2---:R1:W-:Y:S04]  /*1810*/  STG.E desc[UR36][R28.64], R37 ;  /* 0x000000251c007986 */ /* 0x0043e8000c101924 */
[----:B---3--:R1:W-:Y:S02]  /*1820*/  @P0 STG.E desc[UR36][R28.64+-0x4], R45 ;  /* 0xfffffc2d1c000986 */ /* 0x0083e4000c101924 */
.L_x_82:
[----:B------:R-:W-:Y:S05]  /*1830*/  BSYNC.RECONVERGENT B3 ;  /* 0x0000000000037941 */ /* 0x000fea0003800200 */
.L_x_81:
[----:B------:R-:W-:Y:S04]  /*1840*/  BSSY.RECONVERGENT B4, `(.L_x_83) ;  /* 0x000007a000047945 */ /* 0x000fe80003800200 */
[----:B------:R-:W-:Y:S05]  /*1850*/  @!P1 BRA `(.L_x_84) ;  /* 0x0000000400e09947 */ /* 0x000fea0003800000 */
[----:B------:R-:W-:Y:S01]  /*1860*/  ISETP.GT.U32.AND P0, PT, R34, R3, PT ;  /* 0x000000032200720c */ /* 0x000fe20003f04070 */
[----:B------:R-:W-:Y:S03]  /*1870*/  BSSY.RELIABLE B3, `(.L_x_85) ;  /* 0x0000061000037945 */ /* 0x000fe60003800100 */
[----:B------:R-:W-:-:S13]  /*1880*/  ISETP.GT.AND.EX P0, PT, R35, R4, PT, P0 ;  /* 0x000000042300720c */ /* 0x000fda0003f04300 */
[----:B------:R-:W-:Y:S05]  /*1890*/  @!P0 BRA `(.L_x_86) ;  /* 0x0000000400788947 */ /* 0x000fea0003800000 */
[----:B01----:R-:W-:Y:S01]  /*18a0*/  IADD3 R28, P0, PT, -R3, R34, RZ ;  /* 0x00000022031c7210 */ /* 0x003fe20007f1e1ff */
[----:B------:R-:W-:Y:S03]  /*18b0*/  BSSY.RECONVERGENT B5, `(.L_x_87) ;  /* 0x0000036000057945 */ /* 0x000fe60003800200 */
[----:B------:R-:W-:Y:S01]  /*18c0*/  ISETP.GT.U32.AND P1, PT, R28, 0x30, PT ;  /* 0x000000301c00780c */ /* 0x000fe20003f24070 */
[----:B------:R-:W-:Y:S01]  /*18d0*/  IMAD.X R28, R35, 0x1, ~R4, P0 ;  /* 0x00000001231c7824 */ /* 0x000fe200000e0e04 */
[----:B------:R-:W-:-:S04]  /*18e0*/  PLOP3.LUT P0, PT, PT, PT, PT, 0x80, 0x8 ;  /* 0x000000000008781c */ /* 0x000fc80003f0f070 */
[----:B------:R-:W-:-:S13]  /*18f0*/  ISETP.GT.AND.EX P1, PT, R28, RZ, PT, P1 ;  /* 0x000000ff1c00720c */ /* 0x000fda0003f24310 */
[----:B------:R-:W-:Y:S05]  /*1900*/  @!P1 BRA `(.L_x_88) ;  /* 0x0000000000c09947 */ /* 0x000fea0003800000 */
[----:B------:R-:W-:Y:S02]  /*1910*/  IADD3 R29, P1, PT, R3, 0x30, RZ ;  /* 0x00000030031d7810 */ /* 0x000fe40007f3e0ff */
[----:B------:R-:W-:-:S03]  /*1920*/  PLOP3.LUT P0, PT, PT, PT, PT, 0x8, 0x80 ;  /* 0x000000000080781c */ /* 0x000fc60003f0e170 */
[----:B------:R-:W-:-:S10]  /*1930*/  IMAD.X R28, RZ, RZ, R4, P1 ;  /* 0x000000ffff1c7224 */ /* 0x000fd400008e0604 */
.L_x_89:
[----:B------:R-:W2:Y:S04]  /*1940*/  LDG.E R37, desc[UR36][R30.64+-0x4] ;  /* 0xfffffc241e257981 */ /* 0x000ea8000c1e1900 */
[----:B--2---:R0:W-:Y:S04]  /*1950*/  STG.E desc[UR36][R20.64+-0x4], R37 ;  /* 0xfffffc2514007986 */ /* 0x0041e8000c101924 */
[----:B------:R-:W2:Y:S04]  /*1960*/  LDG.E R43, desc[UR36][R30.64+-0x8] ;  /* 0xfffff8241e2b7981 */ /* 0x000ea8000c1e1900 */
[----:B--2---:R1:W-:Y:S04]  /*1970*/  STG.E desc[UR36][R20.64+-0x8], R43 ;  /* 0xfffff82b14007986 */ /* 0x0043e8000c101924 */
[----:B------:R-:W2:Y:S04]  /*1980*/  LDG.E R45, desc[UR36][R30.64+-0xc] ;  /* 0xfffff4241e2d7981 */ /* 0x000ea8000c1e1900 */
[----:B--2---:R2:W-:Y:S04]  /*1990*/  STG.E desc[UR36][R20.64+-0xc], R45 ;  /* 0xfffff42d14007986 */ /* 0x0045e8000c101924 */
[----:B------:R-:W3:Y:S04]  /*19a0*/  LDG.E R47, desc[UR36][R30.64+-0x10] ;  /* 0xfffff0241e2f7981 */ /* 0x000ee8000c1e1900 */
[----:B---3--:R3:W-:Y:S04]  /*19b0*/  STG.E desc[UR36][R20.64+-0x10], R47 ;  /* 0xfffff02f14007986 */ /* 0x0087e8000c101924 */
[----:B------:R-:W4:Y:S04]  /*19c0*/  LDG.E R49, desc[UR36][R30.64+-0x14] ;  /* 0xffffec241e317981 */ /* 0x000f28000c1e1900 */
[----:B----4-:R4:W-:Y:S04]  /*19d0*/  STG.E desc[UR36][R20.64+-0x14], R49 ;  /* 0xffffec3114007986 */ /* 0x0109e8000c101924 */
[----:B------:R-:W2:Y:S04]  /*19e0*/  LDG.E R51, desc[UR36][R30.64+-0x18] ;  /* 0xffffe8241e337981 */ /* 0x000ea8000c1e1900 */
[----:B--2---:R2:W-:Y:S04]  /*19f0*/  STG.E desc[UR36][R20.64+-0x18], R51 ;  /* 0xffffe83314007986 */ /* 0x0045e8000c101924 */
[----:B0-----:R-:W3:Y:S04]  /*1a00*/  LDG.E R37, desc[UR36][R30.64+-0x1c] ;  /* 0xffffe4241e257981 */ /* 0x001ee8000c1e1900 */
[----:B---3--:R0:W-:Y:S04]  /*1a10*/  STG.E desc[UR36][R20.64+-0x1c], R37 ;  /* 0xffffe42514007986 */ /* 0x0081e8000c101924 */
[----:B-1----:R-:W3:Y:S04]  /*1a20*/  LDG.E R43, desc[UR36][R30.64+-0x20] ;  /* 0xffffe0241e2b7981 */ /* 0x002ee8000c1e1900 */
[----:B---3--:R1:W-:Y:S04]  /*1a30*/  STG.E desc[UR36][R20.64+-0x20], R43 ;  /* 0xffffe02b14007986 */ /* 0x0083e8000c101924 */
[----:B------:R-:W3:Y:S04]  /*1a40*/  LDG.E R45, desc[UR36][R30.64+-0x24] ;  /* 0xffffdc241e2d7981 */ /* 0x000ee8000c1e1900 */
[----:B---3--:R3:W-:Y:S04]  /*1a50*/  STG.E desc[UR36][R20.64+-0x24], R45 ;  /* 0xffffdc2d14007986 */ /* 0x0087e8000c101924 */
[----:B------:R-:W4:Y:S04]  /*1a60*/  LDG.E R47, desc[UR36][R30.64+-0x28] ;  /* 0xffffd8241e2f7981 */ /* 0x000f28000c1e1900 */
[----:B----4-:R4:W-:Y:S04]  /*1a70*/  STG.E desc[UR36][R20.64+-0x28], R47 ;  /* 0xffffd82f14007986 */ /* 0x0109e8000c101924 */
[----:B------:R-:W2:Y:S04]  /*1a80*/  LDG.E R49, desc[UR36][R30.64+-0x2c] ;  /* 0xffffd4241e317981 */ /* 0x000ea8000c1e1900 */
[----:B--2---:R-:W-:Y:S04]  /*1a90*/  STG.E desc[UR36][R20.64+-0x2c], R49 ;  /* 0xffffd43114007986 */ /* 0x004fe8000c101924 */
[----:B------:R-:W2:Y:S04]  /*1aa0*/  LDG.E R51, desc[UR36][R30.64+-0x30] ;  /* 0xffffd0241e337981 */ /* 0x000ea8000c1e1900 */
[----:B--2---:R-:W-:Y:S04]  /*1ab0*/  STG.E desc[UR36][R20.64+-0x30], R51 ;  /* 0xffffd03314007986 */ /* 0x004fe8000c101924 */
[----:B0-----:R-:W2:Y:S04]  /*1ac0*/  LDG.E R37, desc[UR36][R30.64+-0x34] ;  /* 0xffffcc241e257981 */ /* 0x001ea8000c1e1900 */
[----:B--2---:R-:W-:Y:S04]  /*1ad0*/  STG.E desc[UR36][R20.64+-0x34], R37 ;  /* 0xffffcc2514007986 */ /* 0x004fe8000c101924 */
[----:B-1----:R-:W2:Y:S04]  /*1ae0*/  LDG.E R43, desc[UR36][R30.64+-0x38] ;  /* 0xffffc8241e2b7981 */ /* 0x002ea8000c1e1900 */
[----:B--2---:R0:W-:Y:S04]  /*1af0*/  STG.E desc[UR36][R20.64+-0x38], R43 ;  /* 0xffffc82b14007986 */ /* 0x0041e8000c101924 */
[----:B---3--:R-:W2:Y:S01]  /*1b00*/  LDG.E R45, desc[UR36][R30.64+-0x3c] ;  /* 0xffffc4241e2d7981 */ /* 0x008ea2000c1e1900 */
[----:B------:R-:W-:-:S04]  /*1b10*/  IADD3 R34, P1, PT, R34, -0x40, RZ ;  /* 0xffffffc022227810 */ /* 0x000fc80007f3e0ff */
[----:B------:R-:W-:Y:S02]  /*1b20*/  IADD3.X R35, PT, PT, R35, -0x1, RZ, P1, !PT ;  /* 0xffffffff23237810 */ /* 0x000fe40000ffe4ff */
[----:B------:R-:W-:-:S04]  /*1b30*/  ISETP.GT.U32.AND P1, PT, R34, R29, PT ;  /* 0x0000001d2200720c */ /* 0x000fc80003f24070 */
[----:B------:R-:W-:Y:S01]  /*1b40*/  ISETP.GT.AND.EX P1, PT, R35, R28, PT, P1 ;  /* 0x0000001c2300720c */ /* 0x000fe20003f24310 */
[----:B--2---:R-:W-:Y:S04]  /*1b50*/  STG.E desc[UR36][R20.64+-0x3c], R45 ;  /* 0xffffc42d14007986 */ /* 0x004fe8000c101924 */
[----:B----4-:R1:W2:Y:S01]  /*1b60*/  LDG.E R47, desc[UR36][R30.64+-0x40] ;  /* 0xffffc0241e2f7981 */ /* 0x0102a2000c1e1900 */
[----:B------:R-:W-:Y:S02]  /*1b70*/  IADD3 R44, P2, PT, R30, -0x40, RZ ;  /* 0xffffffc01e2c7810 */ /* 0x000fe40007f5e0ff */
[----:B------:R-:W-:Y:S02]  /*1b80*/  IADD3 R36, P3, PT, R20, -0x40, RZ ;  /* 0xffffffc014247810 */ /* 0x000fe40007f7e0ff */
[----:B0-----:R-:W-:-:S02]  /*1b90*/  IADD3.X R43, PT, PT, R31, -0x1, RZ, P2, !PT ;  /* 0xffffffff1f2b7810 */ /* 0x001fc400017fe4ff */
[----:B------:R-:W-:Y:S01]  /*1ba0*/  IADD3.X R37, PT, PT, R21, -0x1, RZ, P3, !PT ;  /* 0xffffffff15257810 */ /* 0x000fe20001ffe4ff */
[----:B-1----:R-:W-:Y:S02]  /*1bb0*/  IMAD.MOV.U32 R30, RZ, RZ, R44 ;  /* 0x000000ffff1e7224 */ /* 0x002fe400078e002c */
[----:B------:R-:W-:Y:S01]  /*1bc0*/  IMAD.MOV.U32 R31, RZ, RZ, R43 ;  /* 0x000000ffff1f7224 */ /* 0x000fe200078e002b */
[----:B--2---:R0:W-:Y:S02]  /*1bd0*/  STG.E desc[UR36][R20.64+-0x40], R47 ;  /* 0xffffc02f14007986 */ /* 0x0041e4000c101924 */
[----:B0-----:R-:W-:Y:S02]  /*1be0*/  IMAD.MOV.U32 R20, RZ, RZ, R36 ;  /* 0x000000ffff147224 */ /* 0x001fe400078e0024 */
[----:B------:R-:W-:Y:S01]  /*1bf0*/  IMAD.MOV.U32 R21, RZ, RZ, R37 ;  /* 0x000000ffff157224 */ /* 0x000fe200078e0025 */
[----:B------:R-:W-:Y:S06]  /*1c00*/  @P1 BRA `(.L_x_89) ;  /* 0xfffffffc004c1947 */ /* 0x000fec000383ffff */
.L_x_88:
[----:B------:R-:W-:Y:S05]  /*1c10*/  BSYNC.RECONVERGENT B5 ;  /* 0x0000000000057941 */ /* 0x000fea0003800200 */
.L_x_87:
        /* <DEDUP_REMOVED lines=10> */
[----:B------:R-:W2:Y:S04]  /*1cc0*/  LDG.E R43, desc[UR36][R30.64+-0xc] ;  /* 0xfffff4241e2b7981 */ /* 0x000ea8000c1e1900 */
[----:B--2---:R-:W-:Y:S04]  /*1cd0*/  STG.E desc[UR36][R20.64+-0xc], R43 ;  /* 0xfffff42b14007986 */ /* 0x004fe8000c101924 */
[----:B------:R-:W2:Y:S04]  /*1ce0*/  LDG.E R45, desc[UR36][R30.64+-0x10] ;  /* 0xfffff0241e2d7981 */ /* 0x000ea8000c1e1900 */
[----:B--2---:R2:W-:Y:S04]  /*1cf0*/  STG.E desc[UR36][R20.64+-0x10], R45 ;  /* 0xfffff02d14007986 */ /* 0x0045e8000c101924 */
[----:B------:R-:W3:Y:S04]  /*1d00*/  LDG.E R47, desc[UR36][R30.64+-0x14] ;  /* 0xffffec241e2f7981 */ /* 0x000ee8000c1e1900 */
[----:B---3--:R-:W-:Y:S04]  /*1d10*/  STG.E desc[UR36][R20.64+-0x14], R47 ;  /* 0xffffec2f14007986 */ /* 0x008fe8000c101924 */
[----:B------:R-:W3:Y:S04]  /*1d20*/  LDG.E R49, desc[UR36][R30.64+-0x18] ;  /* 0xffffe8241e317981 */ /* 0x000ee8000c1e1900 */
[----:B---3--:R-:W-:Y:S04]  /*1d30*/  STG.E desc[UR36][R20.64+-0x18], R49 ;  /* 0xffffe83114007986 */ /* 0x008fe8000c101924 */
[----:B0-----:R-:W3:Y:S01]  /*1d40*/  LDG.E R29, desc[UR36][R30.64+-0x1c] ;  /* 0xffffe4241e1d7981 */ /* 0x001ee2000c1e1900 */
[----:B------:R-:W-:-:S02]  /*1d50*/  IADD3 R36, P2, PT, R30, -0x20, RZ ;  /* 0xffffffe01e247810 */ /* 0x000fc40007f5e0ff */
[----:B------:R-:W-:Y:S01]  /*1d60*/  IADD3 R28, P3, PT, R20, -0x20, RZ ;  /* 0xffffffe0141c7810 */ /* 0x000fe20007f7e0ff */
[----:B---3--:R-:W-:Y:S04]  /*1d70*/  STG.E desc[UR36][R20.64+-0x1c], R29 ;  /* 0xffffe41d14007986 */ /* 0x008fe8000c101924 */
[----:B-1----:R0:W3:Y:S01]  /*1d80*/  LDG.E R37, desc[UR36][R30.64+-0x20] ;  /* 0xffffe0241e257981 */ /* 0x0020e2000c1e1900 */
[----:B--2---:R-:W-:Y:S02]  /*1d90*/  IADD3.X R45, PT, PT, R31, -0x1, RZ, P2, !PT ;  /* 0xffffffff1f2d7810 */ /* 0x004fe400017fe4ff */
[----:B------:R-:W-:Y:S02]  /*1da0*/  IADD3.X R43, PT, PT, R21, -0x1, RZ, P3, !PT ;  /* 0xffffffff152b7810 */ /* 0x000fe40001ffe4ff */
[----:B------:R-:W-:-:S02]  /*1db0*/  IADD3 R34, P1, PT, R34, -0x20, RZ ;  /* 0xffffffe022227810 */ /* 0x000fc40007f3e0ff */
[----:B------:R-:W-:Y:S02]  /*1dc0*/  PLOP3.LUT P0, PT, PT, PT, PT, 0x8, 0x80 ;  /* 0x000000000080781c */ /* 0x000fe40003f0e170 */
[----:B------:R-:W-:Y:S01]  /*1dd0*/  IADD3.X R35, PT, PT, R35, -0x1, RZ, P1, !PT ;  /* 0xffffffff23237810 */ /* 0x000fe20000ffe4ff */
[----:B0-----:R-:W-:Y:S02]  /*1de0*/  IMAD.MOV.U32 R30, RZ, RZ, R36 ;  /* 0x000000ffff1e7224 */ /* 0x001fe400078e0024 */
[----:B------:R-:W-:Y:S01]  /*1df0*/  IMAD.MOV.U32 R31, RZ, RZ, R45 ;  /* 0x000000ffff1f7224 */ /* 0x000fe200078e002d */
[----:B---3--:R0:W-:Y:S02]  /*1e00*/  STG.E desc[UR36][R20.64+-0x20], R37 ;  /* 0xffffe02514007986 */ /* 0x0081e4000c101924 */
[----:B0-----:R-:W-:Y:S01]  /*1e10*/  MOV R20, R28 ;  /* 0x0000001c00147202 */ /* 0x001fe20000000f00 */
[----:B------:R-:W-:-:S07]  /*1e20*/  IMAD.MOV.U32 R21, RZ, RZ, R43 ;  /* 0x000000ffff157224 */ /* 0x000fce00078e002b */
.L_x_91:
[----:B------:R-:W-:Y:S05]  /*1e30*/  BSYNC.RECONVERGENT B5 ;  /* 0x0000000000057941 */ /* 0x000fea0003800200 */
.L_x_90:
[----:B------:R-:W-:-:S04]  /*1e40*/  ISETP.NE.U32.AND P1, PT, R34, R3, PT ;  /* 0x000000032200720c */ /* 0x000fc80003f25070 */
[----:B------:R-:W-:-:S13]  /*1e50*/  ISETP.NE.OR.EX P0, PT, R35, R4, P0, P1 ;  /* 0x000000042300720c */ /* 0x000fda0000705710 */
[----:B------:R-:W-:Y:S05]  /*1e60*/  @!P0 BREAK.RELIABLE B3 ;  /* 0x0000000000038942 */ /* 0x000fea0003800100 */
[----:B------:R-:W-:Y:S05]  /*1e70*/  @!P0 BRA `(.L_x_84) ;  /* 0x0000000000588947 */ /* 0x000fea0003800000 */
.L_x_86:
[----:B------:R-:W-:Y:S05]  /*1e80*/  BSYNC.RELIABLE B3 ;  /* 0x0000000000037941 */ /* 0x000fea0003800100 */
.L_x_85:
[----:B01----:R-:W2:Y:S04]  /*1e90*/  LDG.E R29, desc[UR36][R30.64+-0x4] ;  /* 0xfffffc241e1d7981 */ /* 0x003ea8000c1e1900 */
[----:B--2---:R-:W-:Y:S04]  /*1ea0*/  STG.E desc[UR36][R20.64+-0x4], R29 ;  /* 0xfffffc1d14007986 */ /* 0x004fe8000c101924 */
[----:B------:R-:W2:Y:S04]  /*1eb0*/  LDG.E R37, desc[UR36][R30.64+-0x8] ;  /* 0xfffff8241e257981 */ /* 0x000ea8000c1e1900 */
[----:B--2---:R0:W-:Y:S04]  /*1ec0*/  STG.E desc[UR36][R20.64+-0x8], R37 ;  /* 0xfffff82514007986 */ /* 0x0041e8000c101924 */
[----:B------:R-:W2:Y:S01]  /*1ed0*/  LDG.E R43, desc[UR36][R30.64+-0xc] ;  /* 0xfffff4241e2b7981 */ /* 0x000ea2000c1e1900 */
        /* <DEDUP_REMOVED lines=16> */
.L_x_84:
[----:B------:R-:W-:Y:S05]  /*1fe0*/  BSYNC.RECONVERGENT B4 ;  /* 0x0000000000047941 */ /* 0x000fea0003800200 */
.L_x_83:
[----:B------:R2:W-:Y:S04]  /*1ff0*/  STG.E desc[UR36][R32.64], R13 ;  /* 0x0000000d20007986 */ /* 0x0005e8000c101924 */
[----:B-----5:R2:W-:Y:S02]  /*2000*/  STG.E desc[UR36][R6.64], R14 ;  /* 0x0000000e06007986 */ /* 0x0205e4000c101924 */
.L_x_69:
[----:B------:R-:W-:Y:S05]  /*2010*/  BSYNC.RECONVERGENT B0 ;  /* 0x0000000000007941 */ /* 0x000fea0003800200 */
.L_x_64:
[----:B------:R-:W2:Y:S01]  /*2020*/  LDCU UR4, c[0x0][0x398] ;  /* 0x00007300ff0477ac */ /* 0x000ea20008000800 */
[----:B------:R-:W-:Y:S01]  /*2030*/  IADD3 R9, P1, PT, R9, 0x4, RZ ;  /* 0x0000000409097810 */ /* 0x000fe20007f3e0ff */
[----:B------:R-:W-:Y:S02]  /*2040*/  IMAD.MOV.U32 R36, RZ, RZ, R15 ;  /* 0x000000ffff247224 */ /* 0x000fe400078e000f */
[----:B01----:R-:W-:Y:S02]  /*2050*/  IMAD.MOV.U32 R37, RZ, RZ, R40 ;  /* 0x000000ffff257224 */ /* 0x003fe400078e0028 */
[----:B------:R-:W-:Y:S01]  /*2060*/  IMAD.X R10, RZ, RZ, R10, P1 ;  /* 0x000000ffff0a7224 */ /* 0x000fe200008e060a */
[----:B------:R-:W-:Y:S01]  /*2070*/  IADD3 R11, P1, PT, R11, 0x1, RZ ;  /* 0x000000010b0b7810 */ /* 0x000fe20007f3e0ff */
[----:B------:R-:W-:Y:S02]  /*2080*/  IMAD.MOV.U32 R30, RZ, RZ, R38 ;  /* 0x000000ffff1e7224 */ /* 0x000fe400078e0026 */
[----:B------:R-:W-:-:S02]  /*2090*/  IMAD.MOV.U32 R31, RZ, RZ, R41 ;  /* 0x000000ffff1f7224 */ /* 0x000fc400078e0029 */
[----:B------:R-:W-:Y:S02]  /*20a0*/  IMAD.MOV.U32 R43, RZ, RZ, R39 ;  /* 0x000000ffff2b7224 */ /* 0x000fe400078e0027 */
[----:B------:R-:W-:Y:S02]  /*20b0*/  IMAD.MOV.U32 R44, RZ, RZ, R42 ;  /* 0x000000ffff2c7224 */ /* 0x000fe400078e002a */
[----:B------:R-:W-:Y:S02]  /*20c0*/  IMAD.X R12, RZ, RZ, R12, P1 ;  /* 0x000000ffff0c7224 */ /* 0x000fe400008e060c */
[----:B--23--:R-:W-:-:S04]  /*20d0*/  IMAD.U32 R13, RZ, RZ, UR4 ;  /* 0x00000004ff0d7e24 */ /* 0x00cfc8000f8e00ff */
[----:B------:R-:W-:-:S03]  /*20e0*/  IMAD.WIDE R20, R13, 0x4, R22 ;  /* 0x000000040d147825 */ /* 0x000fc600078e0216 */
[----:B------:R-:W-:-:S04]  /*20f0*/  ISETP.LT.U32.AND P0, PT, R5, R20, PT ;  /* 0x000000140500720c */ /* 0x000fc80003f01070 */
[----:B------:R-:W-:-:S04]  /*2100*/  ISETP.LT.U32.AND.EX P0, PT, R8, R21, PT, P0 ;  /* 0x000000150800720c */ /* 0x000fc80003f01100 */
[----:B------:R-:W-:Y:S02]  /*2110*/  SEL R14, R5, R20, P0 ;  /* 0x00000014050e7207 */ /* 0x000fe40000000000 */
[----:B------:R-:W-:Y:S02]  /*2120*/  SEL R29, R8, R21, P0 ;  /* 0x00000015081d7207 */ /* 0x000fe40000000000 */
[----:B------:R-:W-:-:S04]  /*2130*/  ISETP.NE.U32.AND P0, PT, R9, R14, PT ;  /* 0x0000000e0900720c */ /* 0x000fc80003f05070 */
[----:B------:R-:W-:-:S13]  /*2140*/  ISETP.NE.AND.EX P0, PT, R10, R29, PT, P0 ;  /* 0x0000001d0a00720c */ /* 0x000fda0003f05300 */
[----:B------:R-:W-:Y:S05]  /*2150*/  @P0 BRA `(.L_x_92) ;  /* 0xffffffe400980947 */ /* 0x000fea000383ffff */
.L_x_63:
[----:B------:R-:W-:Y:S05]  /*2160*/  BSYNC.RECONVERGENT B1 ;  /* 0x0000000000017941 */ /* 0x000fea0003800200 */
.L_x_62:
[----:B------:R-:W-:Y:S01]  /*2170*/  ISETP.GE.U32.AND P0, PT, R5, R20, PT ;  /* 0x000000140500720c */ /* 0x000fe20003f06070 */
[----:B------:R-:W-:Y:S01]  /*2180*/  IMAD.MOV.U32 R0, RZ, RZ, R5 ;  /* 0x000000ffff007224 */ /* 0x000fe200078e0005 */
[----:B------:R-:W-:Y:S01]  /*2190*/  IADD3 R3, P1, PT, R3, 0x80, RZ ;  /* 0x0000008003037810 */ /* 0x000fe20007f3e0ff */
[----:B------:R-:W-:Y:S01]  /*21a0*/  IMAD.MOV.U32 R2, RZ, RZ, R8 ;  /* 0x000000ffff027224 */ /* 0x000fe200078e0008 */
[----:B------:R-:W-:Y:S02]  /*21b0*/  ISETP.GE.U32.AND.EX P0, PT, R8, R21, PT, P0 ;  /* 0x000000150800720c */ /* 0x000fe40003f06100 */
[----:B------:R-:W-:Y:S01]  /*21c0*/  IADD3 R32, P3, PT, R32, 0x80, RZ ;  /* 0x0000008020207810 */ /* 0x000fe20007f7e0ff */
[----:B------:R-:W-:Y:S01]  /*21d0*/  IMAD.X R4, RZ, RZ, R4, P1 ;  /* 0x000000ffff047224 */ /* 0x000fe200008e0604 */
[----:B------:R-:W-:-:S03]  /*21e0*/  IADD3 R6, P2, PT, R6, 0x80, RZ ;  /* 0x0000008006067810 */ /* 0x000fc60007f5e0ff */
[----:B------:R-:W-:Y:S02]  /*21f0*/  IMAD.X R33, RZ, RZ, R33, P3 ;  /* 0x000000ffff217224 */ /* 0x000fe400018e0621 */
[----:B------:R-:W-:-:S04]  /*2200*/  IMAD.X R7, RZ, RZ, R7, P2 ;  /* 0x000000ffff077224 */ /* 0x000fc800010e0607 */
[----:B------:R-:W-:Y:S05]  /*2210*/  @!P0 BRA `(.L_x_93) ;  /* 0xffffffe400048947 */ /* 0x000fea000383ffff */
[----:B------:R-:W-:Y:S05]  /*2220*/  BSYNC.RECONVERGENT B2 ;  /* 0x0000000000027941 */ /* 0x000fea0003800200 */
.L_x_61:
[----:B------:R-:W-:Y:S01]  /*2230*/  ISETP.GE.AND P0, PT, R13, 0x21, PT ;  /* 0x000000210d00780c */ /* 0x000fe20003f06270 */
[----:B------:R-:W-:-:S12]  /*2240*/  BSSY.RECONVERGENT B3, `(.L_x_94) ;  /* 0x0000271000037945 */ /* 0x000fd80003800200 */
[----:B------:R-:W-:Y:S05]  /*2250*/  @!P0 BRA `(.L_x_95) ;  /* 0x0000002400bc8947 */ /* 0x000fea0003800000 */
[----:B------:R-:W-:Y:S01]  /*2260*/  BSSY.RECONVERGENT B2, `(.L_x_96) ;  /* 0x000015d000027945 */ /* 0x000fe20003800200 */
[----:B------:R-:W-:Y:S01]  /*2270*/  PLOP3.LUT P0, PT, PT, PT, PT, 0x8, 0x80 ;  /* 0x000000000080781c */ /* 0x000fe20003f0e170 */
[----:B------:R-:W-:Y:S02]  /*2280*/  IMAD.MOV.U32 R27, RZ, RZ, 0x20 ;  /* 0x00000020ff1b7424 */ /* 0x000fe400078e00ff */
[----:B------:R-:W-:-:S10]  /*2290*/  IMAD.MOV.U32 R26, RZ, RZ, RZ ;  /* 0x000000ffff1a7224 */ /* 0x000fd400078e00ff */
.L_x_121:
[----:B------:R-:W-:Y:S01]  /*22a0*/  BSSY.RECONVERGENT B1, `(.L_x_97) ;  /* 0x0000151000017945 */ /* 0x000fe20003800200 */
[----:B------:R-:W-:-:S03]  /*22b0*/  PLOP3.LUT P1, PT, P0, PT, PT, 0x80, 0x8 ;  /* 0x000000000008781c */ /* 0x000fc6000072f070 */
[----:B01----:R-:W-:Y:S10]  /*22c0*/  @P0 BRA `(.L_x_98) ;  /* 0x0000000800d00947 */ /* 0x003ff40003800000 */
[----:B------:R-:W-:Y:S01]  /*22d0*/  BSSY.RECONVERGENT B0, `(.L_x_99) ;  /* 0x00000b2000007945 */ /* 0x000fe20003800200 */
[----:B------:R-:W-:Y:S02]  /*22e0*/  IMAD.MOV.U32 R21, RZ, RZ, R24 ;  /* 0x000000ffff157224 */ /* 0x000fe400078e0018 */
[----:B------:R-:W-:Y:S02]  /*22f0*/  IMAD.MOV.U32 R20, RZ, RZ, R25 ;  /* 0x000000ffff147224 */ /* 0x000fe400078e0019 */
        /* <DEDUP_REMOVED lines=8> */
.L_x_109:
[----:B0-----:R-:W0:Y:S01]  /*2380*/  LDC R3, c[0x0][0x398] ;  /* 0x0000e600ff037b82 */ /* 0x001e220000000800 */
[C---:B------:R-:W-:Y:S01]  /*2390*/  IMAD.SHL.U32 R6, R27.reuse, 0x4, RZ ;  /* 0x000000041b067824 */ /* 0x040fe200078e00ff */
[----:B------:R-:W-:Y:S01]  /*23a0*/  SHF.L.U64.HI R5, R27, 0x2, R26 ;  /* 0x000000021b057819 */ /* 0x000fe2000001021a */
[----:B------:R-:W-:Y:S01]  /*23b0*/  BSSY.RECONVERGENT B4, `(.L_x_100) ;  /* 0x000004f000047945 */ /* 0x000fe20003800200 */
[----:B------:R-:W-:Y:S01]  /*23c0*/  IMAD.MOV.U32 R34, RZ, RZ, R10 ;  /* 0x000000ffff227224 */ /* 0x000fe200078e000a */
[-C--:B------:R-:W-:Y:S01]  /*23d0*/  MOV R45, R15.reuse ;  /* 0x0000000f002d7202 */ /* 0x080fe20000000f00 */
[----:B------:R-:W-:Y:S01]  /*23e0*/  IMAD.MOV.U32 R39, RZ, RZ, R9 ;  /* 0x000000ffff277224 */ /* 0x000fe200078e0009 */
[----:B------:R-:W-:Y:S01]  /*23f0*/  IADD3 R8, P2, PT, R6, R15, RZ ;  /* 0x0000000f06087210 */ /* 0x000fe20007f5e0ff */
[----:B------:R-:W-:Y:S02]  /*2400*/  IMAD.MOV.U32 R36, RZ, RZ, R12 ;  /* 0x000000ffff247224 */ /* 0x000fe400078e000c */
[----:B------:R-:W-:-:S02]  /*2410*/  IMAD.MOV.U32 R41, RZ, RZ, R11 ;  /* 0x000000ffff297224 */ /* 0x000fc400078e000b */
[--C-:B------:R-:W-:Y:S02]  /*2420*/  IMAD.X R7, R5, 0x1, R14.reuse, P2 ;  /* 0x0000000105077824 */ /* 0x100fe400010e060e */
[----:B------:R-:W-:Y:S02]  /*2430*/  IMAD.MOV.U32 R40, RZ, RZ, R14 ;  /* 0x000000ffff287224 */ /* 0x000fe400078e000e */
[----:B------:R-:W-:Y:S02]  /*2440*/  IMAD.MOV.U32 R43, RZ, RZ, R21 ;  /* 0x000000ffff2b7224 */ /* 0x000fe400078e0015 */
[----:B------:R-:W-:Y:S02]  /*2450*/  IMAD.MOV.U32 R38, RZ, RZ, R20 ;  /* 0x000000ffff267224 */ /* 0x000fe400078e0014 */
[----:B0-----:R-:W-:-:S03]  /*2460*/  IMAD.WIDE R2, R3, 0x4, R22 ;  /* 0x0000000403027825 */ /* 0x001fc600078e0216 */
[----:B------:R-:W-:-:S04]  /*2470*/  ISETP.LT.U32.AND P2, PT, R8, R2, PT ;  /* 0x000000020800720c */ /* 0x000fc80003f41070 */
[----:B------:R-:W-:-:S04]  /*2480*/  ISETP.LT.U32.AND.EX P2, PT, R7, R3, PT, P2 ;  /* 0x000000030700720c */ /* 0x000fc80003f41120 */
[----:B------:R-:W-:Y:S02]  /*2490*/  SEL R42, R8, R2, P2 ;  /* 0x00000002082a7207 */ /* 0x000fe40001000000 */
[----:B------:R-:W-:Y:S02]  /*24a0*/  SEL R13, R7, R3, P2 ;  /* 0x00000003070d7207 */ /* 0x000fe40001000000 */
[----:B------:R-:W-:Y:S01]  /*24b0*/  IADD3 R29, P5, PT, R42, R6, RZ ;  /* 0x000000062a1d7210 */ /* 0x000fe20007fbe0ff */
[----:B------:R-:W-:Y:S01]  /*24c0*/  IMAD.MOV.U32 R32, RZ, RZ, R42 ;  /* 0x000000ffff207224 */ /* 0x000fe200078e002a */
[-C--:B------:R-:W-:Y:S01]  /*24d0*/  ISETP.GE.U32.AND P2, PT, R8, R2.reuse, PT ;  /* 0x000000020800720c */ /* 0x080fe20003f46070 */
[----:B------:R-:W-:Y:S01]  /*24e0*/  IMAD.MOV.U32 R37, RZ, RZ, R13 ;  /* 0x000000ffff257224 */ /* 0x000fe200078e000d */
[----:B------:R-:W-:Y:S01]  /*24f0*/  ISETP.LT.U32.AND P3, PT, R29, R2, PT ;  /* 0x000000021d00720c */ /* 0x000fe20003f61070 */
[----:B------:R-:W-:Y:S01]  /*2500*/  IMAD.X R31, R13, 0x1, R5, P5 ;  /* 0x000000010d1f7824 */ /* 0x000fe200028e0605 */
[----:B------:R-:W-:-:S02]  /*2510*/  IADD3 R6, P4, PT, R35, R6, RZ ;  /* 0x0000000623067210 */ /* 0x000fc40007f9e0ff */
[-C--:B------:R-:W-:Y:S02]  /*2520*/  ISETP.GE.U32.AND.EX P2, PT, R7, R3.reuse, PT, P2 ;  /* 0x000000030700720c */ /* 0x080fe40003f46120 */
[-C--:B------:R-:W-:Y:S01]  /*2530*/  ISETP.LT.U32.AND.EX P3, PT, R31, R3.reuse, PT, P3 ;  /* 0x000000031f00720c */ /* 0x080fe20003f61130 */
[----:B------:R-:W-:Y:S01]  /*2540*/  IMAD.X R5, R28, 0x1, R5, P4 ;  /* 0x000000011c057824 */ /* 0x000fe200020e0605 */
[-C--:B------:R-:W-:Y:S02]  /*2550*/  SEL R0, R6, R2.reuse, !P2 ;  /* 0x0000000206007207 */ /* 0x080fe40005000000 */
[----:B------:R-:W-:Y:S02]  /*2560*/  SEL R4, R29, R2, P3 ;  /* 0x000000021d047207 */ /* 0x000fe40001800000 */
[-C--:B------:R-:W-:Y:S02]  /*2570*/  SEL R33, R5, R3.reuse, !P2 ;  /* 0x0000000305217207 */ /* 0x080fe40005000000 */
[----:B------:R-:W-:Y:S01]  /*2580*/  IADD3 R2, P4, P5, R21, R0, -R35 ;  /* 0x0000000015027210 */ /* 0x000fe20007d9e823 */
[----:B------:R-:W-:Y:S01]  /*2590*/  IMAD.MOV.U32 R35, RZ, RZ, R13 ;  /* 0x000000ffff237224 */ /* 0x000fe200078e000d */
[----:B------:R-:W-:-:S02]  /*25a0*/  SEL R0, R31, R3, P3 ;  /* 0x000000031f007207 */ /* 0x000fc40001800000 */
[----:B------:R-:W-:Y:S02]  /*25b0*/  ISETP.NE.U32.AND P2, PT, R42, R4, PT ;  /* 0x000000042a00720c */ /* 0x000fe40003f45070 */
[----:B------:R-:W-:Y:S02]  /*25c0*/  ISETP.EQ.U32.AND P3, PT, R15, R42, PT ;  /* 0x0000002a0f00720c */ /* 0x000fe40003f62070 */
[----:B------:R-:W-:Y:S02]  /*25d0*/  ISETP.NE.AND.EX P2, PT, R13, R0, PT, P2 ;  /* 0x000000000d00720c */ /* 0x000fe40003f45320 */
[----:B------:R-:W-:Y:S01]  /*25e0*/  IADD3.X R3, PT, PT, R20, R33, ~R28, P4, P5 ;  /* 0x0000002114037210 */ /* 0x000fe200027eac1c */
[----:B------:R-:W-:Y:S01]  /*25f0*/  IMAD.MOV.U32 R33, RZ, RZ, R42 ;  /* 0x000000ffff217224 */ /* 0x000fe200078e002a */
[----:B------:R-:W-:-:S13]  /*2600*/  ISETP.EQ.OR.EX P2, PT, R14, R13, !P2, P3 ;  /* 0x0000000d0e00720c */ /* 0x000fda0005742730 */
[----:B------:R-:W-:Y:S05]  /*2610*/  @P2 BRA `(.L_x_101) ;  /* 0x0000000000a02947 */ /* 0x000fea0003800000 */
.L_x_102:
[----:B------:R-:W-:Y:S02]  /*2620*/  IMAD.MOV.U32 R30, RZ, RZ, R45 ;  /* 0x000000ffff1e7224 */ /* 0x000fe400078e002d */
[----:B------:R-:W-:Y:S02]  /*2630*/  IMAD.MOV.U32 R28, RZ, RZ, R32 ;  /* 0x000000ffff1c7224 */ /* 0x000fe400078e0020 */
[----:B------:R-:W-:Y:S02]  /*2640*/  IMAD.MOV.U32 R29, RZ, RZ, R37 ;  /* 0x000000ffff1d7224 */ /* 0x000fe400078e0025 */
[----:B------:R-:W-:-:S03]  /*2650*/  IMAD.MOV.U32 R31, RZ, RZ, R40 ;  /* 0x000000ffff1f7224 */ /* 0x000fc600078e0028 */
[----:B------:R0:W2:Y:S04]  /*2660*/  LDG.E R49, desc[UR36][R28.64] ;  /* 0x000000241c317981 */ /* 0x0000a8000c1e1900 */
[----:B------:R-:W2:Y:S01]  /*2670*/  LDG.E R30, desc[UR36][R30.64] ;  /* 0x000000241e1e7981 */ /* 0x000ea2000c1e1900 */
[----:B0-----:R-:W-:Y:S02]  /*2680*/  IMAD.MOV.U32 R28, RZ, RZ, R36 ;  /* 0x000000ffff1c7224 */ /* 0x001fe400078e0024 */
[----:B------:R-:W-:Y:S01]  /*2690*/  IMAD.MOV.U32 R29, RZ, RZ, R41 ;  /* 0x000000ffff1d7224 */ /* 0x000fe200078e0029 */
[----:B--2---:R-:W-:-:S13]  /*26a0*/  FSETP.GEU.AND P4, PT, R49, R30, PT ;  /* 0x0000001e3100720b */ /* 0x004fda0003f8e000 */
[----:B------:R0:W-:Y:S01]  /*26b0*/  @P4 ST.E desc[UR36][R28.64], R30 ;  /* 0x0000001e1c004985 */ /* 0x0001e2000c101924 */
[----:B------:R-:W-:Y:S02]  /*26c0*/  @P4 IMAD.MOV.U32 R31, RZ, RZ, R38 ;  /* 0x000000ffff1f4224 */ /* 0x000fe400078e0026 */
[----:B0-----:R-:W-:-:S05]  /*26d0*/  @P4 IMAD.MOV.U32 R30, RZ, RZ, R43 ;  /* 0x000000ffff1e4224 */ /* 0x001fca00078e002b */
[----:B------:R0:W2:Y:S02]  /*26e0*/  @P4 LDG.E R47, desc[UR36][R30.64] ;  /* 0x000000241e2f4981 */ /* 0x0000a4000c1e1900 */
[----:B0-----:R-:W-:Y:S02]  /*26f0*/  IMAD.MOV.U32 R30, RZ, RZ, R34 ;  /* 0x000000ffff1e7224 */ /* 0x001fe400078e0022 */
[----:B------:R-:W-:Y:S01]  /*2700*/  IMAD.MOV.U32 R31, RZ, RZ, R39 ;  /* 0x000000ffff1f7224 */ /* 0x000fe200078e0027 */
[----:B------:R-:W-:Y:S02]  /*2710*/  IADD3 R36, P2, PT, R28, 0x4, RZ ;  /* 0x000000041c247810 */ /* 0x000fe40007f5e0ff */
[----:B------:R-:W-:-:S03]  /*2720*/  @P4 IADD3 R15, P3, PT, R15, 0x4, RZ ;  /* 0x000000040f0f4810 */ /* 0x000fc60007f7e0ff */
[----:B------:R-:W-:Y:S01]  /*2730*/  IMAD.X R41, RZ, RZ, R29, P2 ;  /* 0x000000ffff297224 */ /* 0x000fe200010e061d */
[----:B------:R-:W-:Y:S01]  /*2740*/  @!P4 IADD3 R33, P2, PT, R33, 0x4, RZ ;  /* 0x000000042121c810 */ /* 0x000fe20007f5e0ff */
[----:B------:R-:W-:Y:S01]  /*2750*/  @P4 IMAD.X R14, RZ, RZ, R14, P3 ;  /* 0x000000ffff0e4224 */ /* 0x000fe200018e060e */
[----:B------:R-:W-:Y:S01]  /*2760*/  @!P4 IADD3 R32, P3, PT, R32, 0x4, RZ ;  /* 0x000000042020c810 */ /* 0x000fe20007f7e0ff */
[----:B--2---:R-:W-:Y:S04]  /*2770*/  @P4 ST.E desc[UR36][R30.64], R47 ;  /* 0x0000002f1e004985 */ /* 0x004fe8000c101924 */
[----:B------:R-:W-:Y:S04]  /*2780*/  @!P4 ST.E desc[UR36][R28.64], R49 ;  /* 0x000000311c00c985 */ /* 0x000fe8000c101924 */
[----:B------:R0:W2:Y:S01]  /*2790*/  @!P4 LDG.E R39, desc[UR36][R2.64] ;  /* 0x000000240227c981 */ /* 0x0000a2000c1e1900 */
[----:B------:R-:W-:Y:S01]  /*27a0*/  @!P4 IMAD.X R35, RZ, RZ, R35, P2 ;  /* 0x000000ffff23c224 */ /* 0x000fe200010e0623 */
[----:B------:R-:W-:Y:S01]  /*27b0*/  ISETP.NE.U32.AND P2, PT, R15, R42, PT ;  /* 0x0000002a0f00720c */ /* 0x000fe20003f45070 */
[----:B------:R-:W-:Y:S01]  /*27c0*/  @!P4 IMAD.X R37, RZ, RZ, R37, P3 ;  /* 0x000000ffff25c224 */ /* 0x000fe200018e0625 */
[----:B------:R-:W-:-:S02]  /*27d0*/  ISETP.NE.U32.AND P3, PT, R33, R4, PT ;  /* 0x000000042100720c */ /* 0x000fc40003f65070 */
[----:B------:R-:W-:Y:S02]  /*27e0*/  @P4 IADD3 R45, P5, PT, R45, 0x4, RZ ;  /* 0x000000042d2d4810 */ /* 0x000fe40007fbe0ff */
[----:B------:R-:W-:Y:S02]  /*27f0*/  ISETP.NE.AND.EX P3, PT, R35, R0, PT, P3 ;  /* 0x000000002300720c */ /* 0x000fe40003f65330 */
[----:B------:R-:W-:Y:S01]  /*2800*/  ISETP.NE.AND.EX P2, PT, R14, R13, PT, P2 ;  /* 0x0000000d0e00720c */ /* 0x000fe20003f45320 */
[----:B------:R-:W-:Y:S01]  /*2810*/  @P4 IMAD.X R40, RZ, RZ, R40, P5 ;  /* 0x000000ffff284224 */ /* 0x000fe200028e0628 */
[----:B------:R-:W-:Y:S02]  /*2820*/  @P4 IADD3 R43, P5, PT, R43, 0x4, RZ ;  /* 0x000000042b2b4810 */ /* 0x000fe40007fbe0ff */
[----:B0-----:R-:W-:-:S03]  /*2830*/  @!P4 IADD3 R2, P6, PT, R2, 0x4, RZ ;  /* 0x000000040202c810 */ /* 0x001fc60007fde0ff */
[----:B------:R-:W-:Y:S01]  /*2840*/  @P4 IMAD.X R38, RZ, RZ, R38, P5 ;  /* 0x000000ffff264224 */ /* 0x000fe200028e0626 */
[----:B------:R-:W-:Y:S01]  /*2850*/  IADD3 R34, P5, PT, R30, 0x4, RZ ;  /* 0x000000041e227810 */ /* 0x000fe20007fbe0ff */
[----:B------:R-:W-:Y:S01]  /*2860*/  @!P4 IMAD.X R3, RZ, RZ, R3, P6 ;  /* 0x000000ffff03c224 */ /* 0x000fe200030e0603 */
[----:B--2---:R0:W-:Y:S03]  /*2870*/  @!P4 ST.E desc[UR36][R30.64], R39 ;  /* 0x000000271e00c985 */ /* 0x0041e6000c101924 */
[----:B0-----:R-:W-:Y:S01]  /*2880*/  IMAD.X R39, RZ, RZ, R31, P5 ;  /* 0x000000ffff277224 */ /* 0x001fe200028e061f */
[----:B------:R-:W-:Y:S07]  /*2890*/  @P3 BRA P2, `(.L_x_102) ;  /* 0xfffffffc00603947 */ /* 0x000fee000103ffff */
.L_x_101:
[----:B------:R-:W-:Y:S05]  /*28a0*/  BSYNC.RECONVERGENT B4 ;  /* 0x0000000000047941 */ /* 0x000fea0003800200 */
.L_x_100:
[----:B------:R-:W0:Y:S01]  /*28b0*/  LDCU UR4, c[0x0][0x398] ;  /* 0x00007300ff0477ac */ /* 0x000e220008000800 */
[----:B------:R-:W-:Y:S01]  /*28c0*/  BSSY.RECONVERGENT B4, `(.L_x_103) ;  /* 0x0000023000047945 */ /* 0x000fe20003800200 */
        /* <DEDUP_REMOVED lines=9> */
.L_x_105:
[----:B0-----:R-:W-:Y:S02]  /*2960*/  IMAD.MOV.U32 R30, RZ, RZ, R45 ;  /* 0x000000ffff1e7224 */ /* 0x001fe400078e002d */
[----:B------:R-:W-:-:S05]  /*2970*/  IMAD.MOV.U32 R31, RZ, RZ, R40 ;  /* 0x000000ffff1f7224 */ /* 0x000fca00078e0028 */
[----:B------:R0:W2:Y:S02]  /*2980*/  LDG.E R49, desc[UR36][R30.64] ;  /* 0x000000241e317981 */ /* 0x0000a4000c1e1900 */
[----:B0-----:R-:W-:Y:S02]  /*2990*/  IMAD.MOV.U32 R30, RZ, RZ, R36 ;  /* 0x000000ffff1e7224 */ /* 0x001fe400078e0024 */
[----:B------:R-:W-:-:S05]  /*29a0*/  IMAD.MOV.U32 R31, RZ, RZ, R41 ;  /* 0x000000ffff1f7224 */ /* 0x000fca00078e0029 */
[----:B--2---:R0:W-:Y:S02]  /*29b0*/  ST.E desc[UR36][R30.64], R49 ;  /* 0x000000311e007985 */ /* 0x0041e4000c101924 */
[----:B0-----:R-:W-:Y:S02]  /*29c0*/  IMAD.MOV.U32 R30, RZ, RZ, R43 ;  /* 0x000000ffff1e7224 */ /* 0x001fe400078e002b */
[----:B------:R-:W-:-:S05]  /*29d0*/  IMAD.MOV.U32 R31, RZ, RZ, R38 ;  /* 0x000000ffff1f7224 */ /* 0x000fca00078e0026 */
[----:B------:R0:W2:Y:S01]  /*29e0*/  LDG.E R51, desc[UR36][R30.64] ;  /* 0x000000241e337981 */ /* 0x0000a2000c1e1900 */
[----:B------:R-:W-:Y:S02]  /*29f0*/  IADD3 R15, P2, PT, R15, 0x4, RZ ;  /* 0x000000040f0f7810 */ /* 0x000fe40007f5e0ff */
[----:B------:R-:W-:Y:S02]  /*2a00*/  IADD3 R45, P3, PT, R45, 0x4, RZ ;  /* 0x000000042d2d7810 */ /* 0x000fe40007f7e0ff */
[----:B------:R-:W-:Y:S01]  /*2a10*/  IADD3 R43, P4, PT, R43, 0x4, RZ ;  /* 0x000000042b2b7810 */ /* 0x000fe20007f9e0ff */
[----:B------:R-:W-:Y:S01]  /*2a20*/  IMAD.X R14, RZ, RZ, R14, P2 ;  /* 0x000000ffff0e7224 */ /* 0x000fe200010e060e */
[----:B------:R-:W-:Y:S01]  /*2a30*/  ISETP.NE.U32.AND P2, PT, R15, R42, PT ;  /* 0x0000002a0f00720c */ /* 0x000fe20003f45070 */
[----:B------:R-:W-:Y:S01]  /*2a40*/  IMAD.X R40, RZ, RZ, R40, P3 ;  /* 0x000000ffff287224 */ /* 0x000fe200018e0628 */
[----:B------:R-:W-:Y:S01]  /*2a50*/  IADD3 R36, P5, PT, R36, 0x4, RZ ;  /* 0x0000000424247810 */ /* 0x000fe20007fbe0ff */
[----:B0-----:R-:W-:Y:S01]  /*2a60*/  IMAD.MOV.U32 R30, RZ, RZ, R34 ;  /* 0x000000ffff1e7224 */ /* 0x001fe200078e0022 */
[----:B------:R-:W-:Y:S01]  /*2a70*/  ISETP.NE.AND.EX P2, PT, R14, R47, PT, P2 ;  /* 0x0000002f0e00720c */ /* 0x000fe20003f45320 */
[----:B------:R-:W-:Y:S01]  /*2a80*/  IMAD.MOV.U32 R31, RZ, RZ, R39 ;  /* 0x000000ffff1f7224 */ /* 0x000fe200078e0027 */
[----:B------:R-:W-:Y:S01]  /*2a90*/  IADD3 R34, P6, PT, R34, 0x4, RZ ;  /* 0x0000000422227810 */ /* 0x000fe20007fde0ff */
[----:B------:R-:W-:-:S02]  /*2aa0*/  IMAD.X R38, RZ, RZ, R38, P4 ;  /* 0x000000ffff267224 */ /* 0x000fc400020e0626 */
[----:B------:R-:W-:Y:S02]  /*2ab0*/  IMAD.X R41, RZ, RZ, R41, P5 ;  /* 0x000000ffff297224 */ /* 0x000fe400028e0629 */
[----:B------:R-:W-:Y:S01]  /*2ac0*/  IMAD.X R39, RZ, RZ, R39, P6 ;  /* 0x000000ffff277224 */ /* 0x000fe200030e0627 */
[----:B--2---:R0:W-:Y:S05]  /*2ad0*/  ST.E desc[UR36][R30.64], R51 ;  /* 0x000000331e007985 */ /* 0x0041ea000c101924 */
[----:B------:R-:W-:Y:S05]  /*2ae0*/  @P2 BRA `(.L_x_105) ;  /* 0xfffffffc009c2947 */ /* 0x000fea000383ffff */
.L_x_104:
[----:B------:R-:W-:Y:S05]  /*2af0*/  BSYNC.RECONVERGENT B4 ;  /* 0x0000000000047941 */ /* 0x000fea0003800200 */
.L_x_103:
[----:B------:R-:W-:Y:S01]  /*2b00*/  ISETP.NE.U32.AND P2, PT, R33, R4, PT ;  /* 0x000000042100720c */ /* 0x000fe20003f45070 */
[----:B------:R-:W-:Y:S01]  /*2b10*/  BSSY.RECONVERGENT B4, `(.L_x_106) ;  /* 0x000001c000047945 */ /* 0x000fe20003800200 */
[----:B------:R-:W-:Y:S01]  /*2b20*/  MOV R14, R2 ;  /* 0x00000002000e7202 */ /* 0x000fe20000000f00 */
[----:B------:R-:W-:Y:S01]  /*2b30*/  IMAD.MOV.U32 R43, RZ, RZ, R3 ;  /* 0x000000ffff2b7224 */ /* 0x000fe200078e0003 */
[----:B------:R-:W-:-:S13]  /*2b40*/  ISETP.NE.AND.EX P2, PT, R35, R0, PT, P2 ;  /* 0x000000002300720c */ /* 0x000fda0003f45320 */
[----:B------:R-:W-:Y:S05]  /*2b50*/  @!P2 BRA `(.L_x_107) ;  /* 0x00000000005ca947 */ /* 0x000fea0003800000 */
.L_x_108:
[----:B------:R-:W-:Y:S02]  /*2b60*/  IMAD.MOV.U32 R2, RZ, RZ, R32 ;  /* 0x000000ffff027224 */ /* 0x000fe400078e0020 */
[----:B------:R-:W-:-:S05]  /*2b70*/  IMAD.MOV.U32 R3, RZ, RZ, R37 ;  /* 0x000000ffff037224 */ /* 0x000fca00078e0025 */
[----:B0-----:R0:W2:Y:S01]  /*2b80*/  LDG.E R31, desc[UR36][R2.64] ;  /* 0x00000024021f7981 */ /* 0x0010a2000c1e1900 */
[----:B------:R-:W-:Y:S02]  /*2b90*/  IMAD.MOV.U32 R15, RZ, RZ, R43 ;  /* 0x000000ffff0f7224 */ /* 0x000fe400078e002b */
[----:B0-----:R-:W-:Y:S02]  /*2ba0*/  IMAD.MOV.U32 R2, RZ, RZ, R36 ;  /* 0x000000ffff027224 */ /* 0x001fe400078e0024 */
[----:B------:R-:W-:Y:S01]  /*2bb0*/  IMAD.MOV.U32 R3, RZ, RZ, R41 ;  /* 0x000000ffff037224 */ /* 0x000fe200078e0029 */
[----:B------:R-:W-:-:S05]  /*2bc0*/  IADD3 R33, P2, PT, R33, 0x4, RZ ;  /* 0x0000000421217810 */ /* 0x000fca0007f5e0ff */
[----:B------:R-:W-:Y:S01]  /*2bd0*/  IMAD.X R35, RZ, RZ, R35, P2 ;  /* 0x000000ffff237224 */ /* 0x000fe200010e0623 */
[----:B--2---:R-:W-:Y:S04]  /*2be0*/  ST.E desc[UR36][R2.64], R31 ;  /* 0x0000001f02007985 */ /* 0x004fe8000c101924 */
[----:B------:R0:W2:Y:S01]  /*2bf0*/  LDG.E R15, desc[UR36][R14.64] ;  /* 0x000000240e0f7981 */ /* 0x0000a2000c1e1900 */
[----:B------:R-:W-:Y:S01]  /*2c00*/  ISETP.NE.U32.AND P2, PT, R33, R4, PT ;  /* 0x000000042100720c */ /* 0x000fe20003f45070 */
[----:B------:R-:W-:Y:S01]  /*2c10*/  IMAD.MOV.U32 R38, RZ, RZ, R34 ;  /* 0x000000ffff267224 */ /* 0x000fe200078e0022 */
[----:B------:R-:W-:Y:S02]  /*2c20*/  IADD3 R32, P3, PT, R32, 0x4, RZ ;  /* 0x0000000420207810 */ /* 0x000fe40007f7e0ff */
[----:B------:R-:W-:-:S02]  /*2c30*/  ISETP.NE.AND.EX P2, PT, R35, R0, PT, P2 ;  /* 0x000000002300720c */ /* 0x000fc40003f45320 */
[----:B------:R-:W-:Y:S01]  /*2c40*/  IADD3 R36, P5, PT, R36, 0x4, RZ ;  /* 0x0000000424247810 */ /* 0x000fe20007fbe0ff */
[----:B------:R-:W-:Y:S01]  /*2c50*/  IMAD.X R37, RZ, RZ, R37, P3 ;  /* 0x000000ffff257224 */ /* 0x000fe200018e0625 */
[----:B------:R-:W-:Y:S02]  /*2c60*/  IADD3 R34, P6, PT, R34, 0x4, RZ ;  /* 0x0000000422227810 */ /* 0x000fe40007fde0ff */
[----:B0-----:R-:W-:Y:S01]  /*2c70*/  IADD3 R14, P4, PT, R14, 0x4, RZ ;  /* 0x000000040e0e7810 */ /* 0x001fe20007f9e0ff */
[----:B------:R-:W-:-:S04]  /*2c80*/  IMAD.X R41, RZ, RZ, R41, P5 ;  /* 0x000000ffff297224 */ /* 0x000fc800028e0629 */
[----:B------:R-:W-:Y:S01]  /*2c90*/  IMAD.X R43, RZ, RZ, R43, P4 ;  /* 0x000000ffff2b7224 */ /* 0x000fe200020e062b */
[----:B--2---:R0:W-:Y:S02]  /*2ca0*/  ST.E desc[UR36][R38.64], R15 ;  /* 0x0000000f26007985 */ /* 0x0041e4000c101924 */
[----:B0-----:R-:W-:Y:S01]  /*2cb0*/  IMAD.X R39, RZ, RZ, R39, P6 ;  /* 0x000000ffff277224 */ /* 0x001fe200030e0627 */
[----:B------:R-:W-:Y:S06]  /*2cc0*/  @P2 BRA `(.L_x_108) ;  /* 0xfffffffc00a42947 */ /* 0x000fec000383ffff */
.L_x_107:
[----:B------:R-:W-:Y:S05]  /*2cd0*/  BSYNC.RECONVERGENT B4 ;  /* 0x0000000000047941 */ /* 0x000fea0003800200 */
.L_x_106:
[C---:B------:R-:W-:Y:S01]  /*2ce0*/  IMAD.SHL.U32 R35, R27.reuse, 0x4, RZ ;  /* 0x000000041b237824 */ /* 0x040fe200078e00ff */
[C-C-:B------:R-:W-:Y:S01]  /*2cf0*/  SHF.L.U64.HI R2, R27.reuse, 0x2, R26.reuse ;  /* 0x000000021b027819 */ /* 0x140fe2000001021a */
[C---:B------:R-:W-:Y:S01]  /*2d00*/  IMAD.SHL.U32 R3, R27.reuse, 0x8, RZ ;  /* 0x000000081b037824 */ /* 0x040fe200078e00ff */
[----:B------:R-:W-:Y:S02]  /*2d10*/  SHF.L.U64.HI R0, R27, 0x3, R26 ;  /* 0x000000031b007819 */ /* 0x000fe4000001021a */
[-C--:B------:R-:W-:Y:S02]  /*2d20*/  IADD3 R15, P3, PT, R8, R35.reuse, RZ ;  /* 0x00000023080f7210 */ /* 0x080fe40007f7e0ff */
[----:B------:R-:W-:Y:S02]  /*2d30*/  IADD3 R35, P6, PT, R6, R35, RZ ;  /* 0x0000002306237210 */ /* 0x000fe40007fde0ff */
[----:B------:R-:W-:Y:S01]  /*2d40*/  ISETP.GE.U32.AND P2, PT, R15, R28, PT ;  /* 0x0000001c0f00720c */ /* 0x000fe20003f46070 */
[--C-:B------:R-:W-:Y:S01]  /*2d50*/  IMAD.X R14, R7, 0x1, R2.reuse, P3 ;  /* 0x00000001070e7824 */ /* 0x100fe200018e0602 */
[-C--:B------:R-:W-:Y:S01]  /*2d60*/  IADD3 R21, P5, PT, R21, R3.reuse, RZ ;  /* 0x0000000315157210 */ /* 0x080fe20007fbe0ff */
[----:B------:R-:W-:Y:S01]  /*2d70*/  IMAD.X R28, R5, 0x1, R2, P6 ;  /* 0x00000001051c7824 */ /* 0x000fe200030e0602 */
[----:B------:R-:W-:-:S02]  /*2d80*/  IADD3 R12, P4, PT, R12, R3, RZ ;  /* 0x000000030c0c7210 */ /* 0x000fc40007f9e0ff */
[----:B------:R-:W-:Y:S01]  /*2d90*/  ISETP.GE.U32.AND.EX P2, PT, R14, R29, PT, P2 ;  /* 0x0000001d0e00720c */ /* 0x000fe20003f46120 */
[--C-:B------:R-:W-:Y:S01]  /*2da0*/  IMAD.X R20, R20, 0x1, R0.reuse, P5 ;  /* 0x0000000114147824 */ /* 0x100fe200028e0600 */
[----:B------:R-:W-:Y:S01]  /*2db0*/  IADD3 R10, P3, PT, R10, R3, RZ ;  /* 0x000000030a0a7210 */ /* 0x000fe20007f7e0ff */
[----:B------:R-:W-:-:S04]  /*2dc0*/  IMAD.X R11, R11, 0x1, R0, P4 ;  /* 0x000000010b0b7824 */ /* 0x000fc800020e0600 */
[----:B------:R-:W-:-:S06]  /*2dd0*/  IMAD.X R9, R9, 0x1, R0, P3 ;  /* 0x0000000109097824 */ /* 0x000fcc00018e0600 */
[----:B------:R-:W-:Y:S05]  /*2de0*/  @!P2 BRA `(.L_x_109) ;  /* 0xfffffff40064a947 */ /* 0x000fea000383ffff */
[----:B------:R-:W-:Y:S05]  /*2df0*/  BSYNC.RECONVERGENT B0 ;  /* 0x0000000000007941 */ /* 0x000fea0003800200 */
.L_x_99:
[----:B------:R-:W-:Y:S05]  /*2e00*/  BRA `(.L_x_110) ;  /* 0x0000000800687947 */ /* 0x000fea0003800000 */
.L_x_98:
[C---:B------:R-:W-:Y:S01]  /*2e10*/  SHF.L.U64.HI R12, R27.reuse, 0x2, R26 ;  /* 0x000000021b0c7819 */ /* 0x040fe2000001021a */
[----:B------:R-:W-:Y:S02]  /*2e20*/  IMAD.SHL.U32 R11, R27, 0x4, RZ ;  /* 0x000000041b0b7824 */ /* 0x000fe400078e00ff */
[----:B------:R-:W-:Y:S02]  /*2e30*/  IMAD.MOV.U32 R10, RZ, RZ, R16 ;  /* 0x000000ffff0a7224 */ /* 0x000fe400078e0010 */
[----:B------:R-:W-:Y:S02]  /*2e40*/  IMAD.MOV.U32 R9, RZ, RZ, R17 ;  /* 0x000000ffff097224 */ /* 0x000fe400078e0011 */
[----:B------:R-:W-:Y:S02]  /*2e50*/  IMAD.MOV.U32 R8, RZ, RZ, R24 ;  /* 0x000000ffff087224 */ /* 0x000fe400078e0018 */
[----:B------:R-:W-:Y:S02]  /*2e60*/  IMAD.MOV.U32 R7, RZ, RZ, R25 ;  /* 0x000000ffff077224 */ /* 0x000fe400078e0019 */
[----:B------:R-:W-:-:S02]  /*2e70*/  IMAD.MOV.U32 R6, RZ, RZ, R22 ;  /* 0x000000ffff067224 */ /* 0x000fc400078e0016 */
[----:B------:R-:W-:Y:S02]  /*2e80*/  IMAD.MOV.U32 R5, RZ, RZ, R23 ;  /* 0x000000ffff057224 */ /* 0x000fe400078e0017 */
[----:B------:R-:W-:Y:S02]  /*2e90*/  IMAD.MOV.U32 R4, RZ, RZ, R18 ;  /* 0x000000ffff047224 */ /* 0x000fe400078e0012 */
[----:B------:R-:W-:-:S07]  /*2ea0*/  IMAD.MOV.U32 R3, RZ, RZ, R19 ;  /* 0x000000ffff037224 */ /* 0x000fce00078e0013 */
.L_x_120:
[----:B------:R-:W0:Y:S01]  /*2eb0*/  LDC R21, c[0x0][0x398] ;  /* 0x0000e600ff157b82 */ /* 0x000e220000000800 */
[----:B------:R-:W-:Y:S01]  /*2ec0*/  IADD3 R2, P2, PT, R10, R11, RZ ;  /* 0x0000000b0a027210 */ /* 0x000fe20007f5e0ff */
[----:B------:R-:W-:Y:S01]  /*2ed0*/  BSSY.RECONVERGENT B0, `(.L_x_111) ;  /* 0x0000042000007945 */ /* 0x000fe20003800200 */
[----:B------:R-:W-:Y:S02]  /*2ee0*/  IMAD.MOV.U32 R36, RZ, RZ, R8 ;  /* 0x000000ffff247224 */ /* 0x000fe400078e0008 */
[----:B------:R-:W-:Y:S02]  /*2ef0*/  IMAD.MOV.U32 R37, RZ, RZ, R7 ;  /* 0x000000ffff257224 */ /* 0x000fe400078e0007 */
[----:B------:R-:W-:Y:S02]  /*2f00*/  IMAD.X R0, R9, 0x1, R12, P2 ;  /* 0x0000000109007824 */ /* 0x000fe400010e060c */
[----:B------:R-:W-:Y:S02]  /*2f10*/  IMAD.MOV.U32 R38, RZ, RZ, R6 ;  /* 0x000000ffff267224 */ /* 0x000fe400078e0006 */
[----:B------:R-:W-:-:S02]  /*2f20*/  IMAD.MOV.U32 R39, RZ, RZ, R5 ;  /* 0x000000ffff277224 */ /* 0x000fc400078e0005 */
[----:B------:R-:W-:Y:S02]  /*2f30*/  IMAD.MOV.U32 R45, RZ, RZ, R4 ;  /* 0x000000ffff2d7224 */ /* 0x000fe400078e0004 */
[----:B------:R-:W-:Y:S02]  /*2f40*/  IMAD.MOV.U32 R40, RZ, RZ, R3 ;  /* 0x000000ffff287224 */ /* 0x000fe400078e0003 */
[----:B01----:R-:W-:-:S03]  /*2f50*/  IMAD.WIDE R28, R21, 0x4, R16 ;  /* 0x00000004151c7825 */ /* 0x003fc600078e0210 */
[----:B------:R-:W-:-:S05]  /*2f60*/  IADD3 RZ, P2, PT, -R28, R2, RZ ;  /* 0x000000021cff7210 */ /* 0x000fca0007f5e1ff */
[----:B------:R-:W-:-:S05]  /*2f70*/  IMAD.X R13, R0, 0x1, ~R29, P2 ;  /* 0x00000001000d7824 */ /* 0x000fca00010e0e1d */
[----:B------:R-:W-:-:S04]  /*2f80*/  ISETP.GE.AND P2, PT, R13, RZ, PT ;  /* 0x000000ff0d00720c */ /* 0x000fc80003f46270 */
[----:B------:R-:W-:Y:S02]  /*2f90*/  SEL R15, R2, R28, !P2 ;  /* 0x0000001c020f7207 */ /* 0x000fe40005000000 */
[----:B------:R-:W-:Y:S02]  /*2fa0*/  SEL R20, R0, R29, !P2 ;  /* 0x0000001d00147207 */ /* 0x000fe40005000000 */
[----:B------:R-:W-:Y:S01]  /*2fb0*/  IADD3 R13, P3, PT, R15, R11, RZ ;  /* 0x0000000b0f0d7210 */ /* 0x000fe20007f7e0ff */
[----:B------:R-:W-:Y:S01]  /*2fc0*/  IMAD.MOV.U32 R35, RZ, RZ, R15 ;  /* 0x000000ffff237224 */ /* 0x000fe200078e000f */
[----:B------:R-:W-:Y:S02]  /*2fd0*/  MOV R34, R20 ;  /* 0x0000001400227202 */ /* 0x000fe40000000f00 */
[----:B------:R-:W-:Y:S01]  /*2fe0*/  IADD3 RZ, P2, PT, -R28, R13, RZ ;  /* 0x0000000d1cff7210 */ /* 0x000fe20007f5e1ff */
[----:B------:R-:W-:Y:S01]  /*2ff0*/  IMAD.X R31, R20, 0x1, R12, P3 ;  /* 0x00000001141f7824 */ /* 0x000fe200018e060c */
[----:B------:R-:W-:-:S03]  /*3000*/  ISETP.EQ.U32.AND P3, PT, R10, R15, PT ;  /* 0x0000000f0a00720c */ /* 0x000fc60003f62070 */
[----:B------:R-:W-:-:S05]  /*3010*/  IMAD.X R14, R31, 0x1, ~R29, P2 ;  /* 0x000000011f0e7824 */ /* 0x000fca00010e0e1d */
[----:B------:R-:W-:-:S04]  /*3020*/  ISETP.GE.AND P2, PT, R14, RZ, PT ;  /* 0x000000ff0e00720c */ /* 0x000fc80003f46270 */
[----:B------:R-:W-:Y:S02]  /*3030*/  SEL R14, R13, R28, !P2 ;  /* 0x0000001c0d0e7207 */ /* 0x000fe40005000000 */
[----:B------:R-:W-:Y:S02]  /*3040*/  SEL R13, R31, R29, !P2 ;  /* 0x0000001d1f0d7207 */ /* 0x000fe40005000000 */
[----:B------:R-:W-:-:S04]  /*3050*/  ISETP.NE.U32.AND P2, PT, R15, R14, PT ;  /* 0x0000000e0f00720c */ /* 0x000fc80003f45070 */
[----:B------:R-:W-:-:S04]  /*3060*/  ISETP.NE.AND.EX P2, PT, R20, R13, PT, P2 ;  /* 0x0000000d1400720c */ /* 0x000fc80003f45320 */
[----:B------:R-:W-:Y:S02]  /*3070*/  ISETP.EQ.OR.EX P2, PT, R9, R20, !P2, P3 ;  /* 0x000000140900720c */ /* 0x000fe40005742730 */
[----:B------:R-:W-:-:S04]  /*3080*/  IADD3 R32, P3, P4, R4, R15, -R10 ;  /* 0x0000000f04207210 */ /* 0x000fc80007c7e80a */
[----:B------:R-:W-:-:S07]  /*3090*/  IADD3.X R33, PT, PT, R3, R20, ~R9, P3, P4 ;  /* 0x0000001403217210 */ /* 0x000fce0001fe8c09 */
[----:B------:R-:W-:Y:S05]  /*30a0*/  @P2 BRA `(.L_x_112) ;  /* 0x0000000000902947 */ /* 0x000fea0003800000 */
.L_x_113:
[----:B0-----:R-:W-:Y:S02]  /*30b0*/  IMAD.MOV.U32 R30, RZ, RZ, R10 ;  /* 0x000000ffff1e7224 */ /* 0x001fe400078e000a */
[----:B------:R-:W-:Y:S02]  /*30c0*/  IMAD.MOV.U32 R28, RZ, RZ, R35 ;  /* 0x000000ffff1c7224 */ /* 0x000fe400078e0023 */
[----:B------:R-:W-:Y:S02]  /*30d0*/  IMAD.MOV.U32 R29, RZ, RZ, R34 ;  /* 0x000000ffff1d7224 */ /* 0x000fe400078e0022 */
[----:B------:R-:W-:-:S03]  /*30e0*/  IMAD.MOV.U32 R31, RZ, RZ, R9 ;  /* 0x000000ffff1f7224 */ /* 0x000fc600078e0009 */
[----:B------:R0:W2:Y:S04]  /*30f0*/  LD.E R47, desc[UR36][R28.64] ;  /* 0x000000241c2f7980 */ /* 0x0000a8000c101900 */
[----:B------:R-:W2:Y:S01]  /*3100*/  LD.E R30, desc[UR36][R30.64] ;  /* 0x000000241e1e7980 */ /* 0x000ea2000c101900 */
[----:B0-----:R-:W-:Y:S02]  /*3110*/  IMAD.MOV.U32 R28, RZ, RZ, R38 ;  /* 0x000000ffff1c7224 */ /* 0x001fe400078e0026 */
[----:B------:R-:W-:Y:S01]  /*3120*/  IMAD.MOV.U32 R29, RZ, RZ, R39 ;  /* 0x000000ffff1d7224 */ /* 0x000fe200078e0027 */
[----:B--2---:R-:W-:-:S13]  /*3130*/  FSETP.GEU.AND P5, PT, R47, R30, PT ;  /* 0x0000001e2f00720b */ /* 0x004fda0003fae000 */
[----:B------:R0:W-:Y:S01]  /*3140*/  @P5 STG.E desc[UR36][R28.64], R30 ;  /* 0x0000001e1c005986 */ /* 0x0001e2000c101924 */
[----:B------:R-:W-:Y:S02]  /*3150*/  @P5 IMAD.MOV.U32 R31, RZ, RZ, R40 ;  /* 0x000000ffff1f5224 */ /* 0x000fe400078e0028 */
[----:B0-----:R-:W-:-:S05]  /*3160*/  @P5 IMAD.MOV.U32 R30, RZ, RZ, R45 ;  /* 0x000000ffff1e5224 */ /* 0x001fca00078e002d */
[----:B------:R0:W2:Y:S02]  /*3170*/  @P5 LD.E R41, desc[UR36][R30.64] ;  /* 0x000000241e295980 */ /* 0x0000a4000c101900 */
[----:B0-----:R-:W-:Y:S02]  /*3180*/  IMAD.MOV.U32 R30, RZ, RZ, R36 ;  /* 0x000000ffff1e7224 */ /* 0x001fe400078e0024 */
[----:B------:R-:W-:-:S05]  /*3190*/  IMAD.MOV.U32 R31, RZ, RZ, R37 ;  /* 0x000000ffff1f7224 */ /* 0x000fca00078e0025 */
[----:B--2---:R0:W-:Y:S04]  /*31a0*/  @P5 STG.E desc[UR36][R30.64], R41 ;  /* 0x000000291e005986 */ /* 0x0041e8000c101924 */
[----:B------:R0:W-:Y:S04]  /*31b0*/  @!P5 STG.E desc[UR36][R28.64], R47 ;  /* 0x0000002f1c00d986 */ /* 0x0001e8000c101924 */
[----:B------:R1:W2:Y:S01]  /*31c0*/  @!P5 LD.E R43, desc[UR36][R32.64] ;  /* 0x00000024202bd980 */ /* 0x0002a2000c101900 */
[----:B------:R-:W-:Y:S02]  /*31d0*/  IADD3 R38, P2, PT, R28, 0x4, RZ ;  /* 0x000000041c267810 */ /* 0x000fe40007f5e0ff */
[----:B------:R-:W-:-:S02]  /*31e0*/  @!P5 IADD3 R35, P3, PT, R35, 0x4, RZ ;  /* 0x000000042323d810 */ /* 0x000fc40007f7e0ff */
[----:B------:R-:W-:Y:S01]  /*31f0*/  IADD3 R36, P4, PT, R30, 0x4, RZ ;  /* 0x000000041e247810 */ /* 0x000fe20007f9e0ff */
[----:B------:R-:W-:Y:S01]  /*3200*/  IMAD.X R39, RZ, RZ, R29, P2 ;  /* 0x000000ffff277224 */ /* 0x000fe200010e061d */
[----:B------:R-:W-:Y:S01]  /*3210*/  @P5 IADD3 R10, P2, PT, R10, 0x4, RZ ;  /* 0x000000040a0a5810 */ /* 0x000fe20007f5e0ff */
[----:B------:R-:W-:Y:S01]  /*3220*/  @!P5 IMAD.X R34, RZ, RZ, R34, P3 ;  /* 0x000000ffff22d224 */ /* 0x000fe200018e0622 */
[----:B------:R-:W-:Y:S01]  /*3230*/  ISETP.NE.U32.AND P3, PT, R35, R14, PT ;  /* 0x0000000e2300720c */ /* 0x000fe20003f65070 */
[----:B------:R-:W-:Y:S01]  /*3240*/  IMAD.X R37, RZ, RZ, R31, P4 ;  /* 0x000000ffff257224 */ /* 0x000fe200020e061f */
[----:B------:R-:W-:Y:S01]  /*3250*/  @P5 IADD3 R45, P6, PT, R45, 0x4, RZ ;  /* 0x000000042d2d5810 */ /* 0x000fe20007fde0ff */
[----:B------:R-:W-:Y:S01]  /*3260*/  @P5 IMAD.X R9, RZ, RZ, R9, P2 ;  /* 0x000000ffff095224 */ /* 0x000fe200010e0609 */
[----:B------:R-:W-:Y:S02]  /*3270*/  ISETP.EQ.U32.AND P2, PT, R10, R15, PT ;  /* 0x0000000f0a00720c */ /* 0x000fe40003f42070 */
[----:B------:R-:W-:Y:S01]  /*3280*/  ISETP.NE.AND.EX P3, PT, R34, R13, PT, P3 ;  /* 0x0000000d2200720c */ /* 0x000fe20003f65330 */
[----:B------:R-:W-:Y:S01]  /*3290*/  @P5 IMAD.X R40, RZ, RZ, R40, P6 ;  /* 0x000000ffff285224 */ /* 0x000fe200030e0628 */
[----:B-1----:R-:W-:-:S02]  /*32a0*/  @!P5 IADD3 R32, P4, PT, R32, 0x4, RZ ;  /* 0x000000042020d810 */ /* 0x002fc40007f9e0ff */
[----:B------:R-:W-:-:S03]  /*32b0*/  ISETP.EQ.OR.EX P2, PT, R9, R20, !P3, P2 ;  /* 0x000000140900720c */ /* 0x000fc60005f42720 */
[----:B------:R-:W-:Y:S01]  /*32c0*/  @!P5 IMAD.X R33, RZ, RZ, R33, P4 ;  /* 0x000000ffff21d224 */ /* 0x000fe200020e0621 */
[----:B--2---:R0:W-:Y:S09]  /*32d0*/  @!P5 STG.E desc[UR36][R30.64], R43 ;  /* 0x0000002b1e00d986 */ /* 0x0041f2000c101924 */
[----:B------:R-:W-:Y:S05]  /*32e0*/  @!P2 BRA `(.L_x_113) ;  /* 0xfffffffc0070a947 */ /* 0x000fea000383ffff */
.L_x_112:
[----:B------:R-:W-:Y:S05]  /*32f0*/  BSYNC.RECONVERGENT B0 ;  /* 0x0000000000007941 */ /* 0x000fea0003800200 */
.L_x_111:
[----:B------:R-:W-:Y:S01]  /*3300*/  ISETP.NE.U32.AND P2, PT, R10, R15, PT ;  /* 0x0000000f0a00720c */ /* 0x000fe20003f45070 */
[----:B------:R-:W-:Y:S03]  /*3310*/  BSSY.RECONVERGENT B0, `(.L_x_114) ;  /* 0x000001a000007945 */ /* 0x000fe60003800200 */
[----:B------:R-:W-:-:S13]  /*3320*/  ISETP.NE.AND.EX P2, PT, R9, R20, PT, P2 ;  /* 0x000000140900720c */ /* 0x000fda0003f45320 */
[----:B------:R-:W-:Y:S05]  /*3330*/  @!P2 BRA `(.L_x_115) ;  /* 0x00000000005ca947 */ /* 0x000fea0003800000 */
[----:B0-----:R-:W-:-:S07]  /*3340*/  IMAD.MOV.U32 R30, RZ, RZ, R45 ;  /* 0x000000ffff1e7224 */ /* 0x001fce00078e002d */
.L_x_116:
[----:B-1----:R-:W-:Y:S02]  /*3350*/  IMAD.MOV.U32 R28, RZ, RZ, R10 ;  /* 0x000000ffff1c7224 */ /* 0x002fe400078e000a */
[----:B------:R-:W-:-:S05]  /*3360*/  IMAD.MOV.U32 R29, RZ, RZ, R9 ;  /* 0x000000ffff1d7224 */ /* 0x000fca00078e0009 */
[----:B------:R0:W2:Y:S01]  /*3370*/  LD.E R41, desc[UR36][R28.64] ;  /* 0x000000241c297980 */ /* 0x0000a2000c101900 */
[----:B------:R-:W-:Y:S02]  /*3380*/  IMAD.MOV.U32 R31, RZ, RZ, R40 ;  /* 0x000000ffff1f7224 */ /* 0x000fe400078e0028 */
[----:B0-----:R-:W-:Y:S02]  /*3390*/  IMAD.MOV.U32 R28, RZ, RZ, R38 ;  /* 0x000000ffff1c7224 */ /* 0x001fe400078e0026 */
[----:B------:R-:W-:-:S05]  /*33a0*/  IMAD.MOV.U32 R29, RZ, RZ, R39 ;  /* 0x000000ffff1d7224 */ /* 0x000fca00078e0027 */
[----:B--2---:R0:W-:Y:S04]  /*33b0*/  STG.E desc[UR36][R28.64], R41 ;  /* 0x000000291c007986 */ /* 0x0041e8000c101924 */
[----:B------:R1:W2:Y:S01]  /*33c0*/  LD.E R31, desc[UR36][R30.64] ;  /* 0x000000241e1f7980 */ /* 0x0002a2000c101900 */
[----:B------:R-:W-:Y:S02]  /*33d0*/  IADD3 R10, P2, PT, R10, 0x4, RZ ;  /* 0x000000040a0a7810 */ /* 0x000fe40007f5e0ff */
[----:B------:R-:W-:-:S03]  /*33e0*/  IADD3 R38, P4, PT, R38, 0x4, RZ ;  /* 0x0000000426267810 */ /* 0x000fc60007f9e0ff */
[----:B------:R-:W-:Y:S01]  /*33f0*/  IMAD.X R9, RZ, RZ, R9, P2 ;  /* 0x000000ffff097224 */ /* 0x000fe200010e0609 */
[----:B------:R-:W-:Y:S01]  /*3400*/  ISETP.NE.U32.AND P2, PT, R10, R15, PT ;  /* 0x0000000f0a00720c */ /* 0x000fe20003f45070 */
[----:B0-----:R-:W-:Y:S01]  /*3410*/  IMAD.MOV.U32 R28, RZ, RZ, R36 ;  /* 0x000000ffff1c7224 */ /* 0x001fe200078e0024 */
[----:B------:R-:W-:Y:S01]  /*3420*/  IADD3 R36, P5, PT, R36, 0x4, RZ ;  /* 0x0000000424247810 */ /* 0x000fe20007fbe0ff */
[----:B------:R-:W-:Y:S01]  /*3430*/  IMAD.MOV.U32 R29, RZ, RZ, R37 ;  /* 0x000000ffff1d7224 */ /* 0x000fe200078e0025 */
[----:B------:R-:W-:Y:S01]  /*3440*/  ISETP.NE.AND.EX P2, PT, R9, R20, PT, P2 ;  /* 0x000000140900720c */ /* 0x000fe20003f45320 */
[----:B------:R-:W-:Y:S01]  /*3450*/  IMAD.X R39, RZ, RZ, R39, P4 ;  /* 0x000000ffff277224 */ /* 0x000fe200020e0627 */
[----:B-1----:R-:W-:Y:S01]  /*3460*/  IADD3 R30, P3, PT, R30, 0x4, RZ ;  /* 0x000000041e1e7810 */ /* 0x002fe20007f7e0ff */
[----:B------:R-:W-:-:S04]  /*3470*/  IMAD.X R37, RZ, RZ, R37, P5 ;  /* 0x000000ffff257224 */ /* 0x000fc800028e0625 */
[----:B------:R-:W-:Y:S01]  /*3480*/  IMAD.X R40, RZ, RZ, R40, P3 ;  /* 0x000000ffff287224 */ /* 0x000fe200018e0628 */
[----:B--2---:R1:W-:Y:S05]  /*3490*/  STG.E desc[UR36][R28.64], R31 ;  /* 0x0000001f1c007986 */ /* 0x0043ea000c101924 */
[----:B------:R-:W-:Y:S05]  /*34a0*/  @P2 BRA `(.L_x_116) ;  /* 0xfffffffc00a82947 */ /* 0x000fea000383ffff */
.L_x_115:
[----:B------:R-:W-:Y:S05]  /*34b0*/  BSYNC.RECONVERGENT B0 ;  /* 0x0000000000007941 */ /* 0x000fea0003800200 */
.L_x_114:
[----:B------:R-:W-:Y:S01]  /*34c0*/  ISETP.NE.U32.AND P2, PT, R35, R14, PT ;  /* 0x0000000e2300720c */ /* 0x000fe20003f45070 */
[----:B------:R-:W-:Y:S01]  /*34d0*/  BSSY.RECONVERGENT B0, `(.L_x_117) ;  /* 0x000001b000007945 */ /* 0x000fe20003800200 */
[----:B0-----:R-:W-:Y:S02]  /*34e0*/  SHF.R.S32.HI R30, RZ, 0x1f, R21 ;  /* 0x0000001fff1e7819 */ /* 0x001fe40000011415 */
[----:B------:R-:W-:-:S13]  /*34f0*/  ISETP.NE.AND.EX P2, PT, R34, R13, PT, P2 ;  /* 0x0000000d2200720c */ /* 0x000fda0003f45320 */
[----:B------:R-:W-:Y:S05]  /*3500*/  @!P2 BRA `(.L_x_118) ;  /* 0x00000000005ca947 */ /* 0x000fea0003800000 */
.L_x_119:
[----:B0-----:R-:W-:Y:S02]  /*3510*/  IMAD.MOV.U32 R20, RZ, RZ, R35 ;  /* 0x000000ffff147224 */ /* 0x001fe400078e0023 */
[----:B------:R-:W-:-:S05]  /*3520*/  IMAD.MOV.U32 R21, RZ, RZ, R34 ;  /* 0x000000ffff157224 */ /* 0x000fca00078e0022 */
[----:B------:R0:W2:Y:S01]  /*3530*/  LD.E R9, desc[UR36][R20.64] ;  /* 0x0000002414097980 */ /* 0x0000a2000c101900 */
[----:B-1----:R-:W-:Y:S02]  /*3540*/  IMAD.MOV.U32 R28, RZ, RZ, R32 ;  /* 0x000000ffff1c7224 */ /* 0x002fe400078e0020 */
[----:B------:R-:W-:Y:S02]  /*3550*/  IMAD.MOV.U32 R29, RZ, RZ, R33 ;  /* 0x000000ffff1d7224 */ /* 0x000fe400078e0021 */
[----:B0-----:R-:W-:Y:S02]  /*3560*/  IMAD.MOV.U32 R20, RZ, RZ, R38 ;  /* 0x000000ffff147224 */ /* 0x001fe400078e0026 */
[----:B------:R-:W-:-:S05]  /*3570*/  IMAD.MOV.U32 R21, RZ, RZ, R39 ;  /* 0x000000ffff157224 */ /* 0x000fca00078e0027 */
[----:B--2---:R0:W-:Y:S04]  /*3580*/  STG.E desc[UR36][R20.64], R9 ;  /* 0x0000000914007986 */ /* 0x0041e8000c101924 */
[----:B------:R-:W2:Y:S01]  /*3590*/  LD.E R15, desc[UR36][R28.64] ;  /* 0x000000241c0f7980 */ /* 0x000ea2000c101900 */
[----:B------:R-:W-:Y:S02]  /*35a0*/  IADD3 R35, P2, PT, R35, 0x4, RZ ;  /* 0x0000000423237810 */ /* 0x000fe40007f5e0ff */
[----:B------:R-:W-:Y:S02]  /*35b0*/  IADD3 R32, P3, PT, R32, 0x4, RZ ;  /* 0x0000000420207810 */ /* 0x000fe40007f7e0ff */
[----:B------:R-:W-:Y:S01]  /*35c0*/  IADD3 R38, P4, PT, R38, 0x4, RZ ;  /* 0x0000000426267810 */ /* 0x000fe20007f9e0ff */
[----:B------:R-:W-:Y:S01]  /*35d0*/  IMAD.X R34, RZ, RZ, R34, P2 ;  /* 0x000000ffff227224 */ /* 0x000fe200010e0622 */
[----:B------:R-:W-:Y:S01]  /*35e0*/  ISETP.NE.U32.AND P2, PT, R35, R14, PT ;  /* 0x0000000e2300720c */ /* 0x000fe20003f45070 */
[----:B0-----:R-:W-:Y:S01]  /*35f0*/  IMAD.MOV.U32 R20, RZ, RZ, R36 ;  /* 0x000000ffff147224 */ /* 0x001fe200078e0024 */
[----:B------:R-:W-:Y:S01]  /*3600*/  IADD3 R36, P5, PT, R36, 0x4, RZ ;  /* 0x0000000424247810 */ /* 0x000fe20007fbe0ff */
[----:B------:R-:W-:Y:S01]  /*3610*/  IMAD.MOV.U32 R21, RZ, RZ, R37 ;  /* 0x000000ffff157224 */ /* 0x000fe200078e0025 */
[----:B------:R-:W-:Y:S01]  /*3620*/  ISETP.NE.AND.EX P2, PT, R34, R13, PT, P2 ;  /* 0x0000000d2200720c */ /* 0x000fe20003f45320 */
[----:B------:R-:W-:Y:S01]  /*3630*/  IMAD.X R33, RZ, RZ, R33, P3 ;  /* 0x000000ffff217224 */ /* 0x000fe200018e0621 */
[----:B------:R-:W-:Y:S01]  /*3640*/  IADD3.X R39, PT, PT, RZ, R39, RZ, P4, !PT ;  /* 0x00000027ff277210 */ /* 0x000fe200027fe4ff */
[----:B------:R-:W-:Y:S01]  /*3650*/  IMAD.X R37, RZ, RZ, R37, P5 ;  /* 0x000000ffff257224 */ /* 0x000fe200028e0625 */
[----:B--2---:R0:W-:Y:S09]  /*3660*/  STG.E desc[UR36][R20.64], R15 ;  /* 0x0000000f14007986 */ /* 0x0041f2000c101924 */
[----:B------:R-:W-:Y:S05]  /*3670*/  @P2 BRA `(.L_x_119) ;  /* 0xfffffffc00a42947 */ /* 0x000fea000383ffff */
.L_x_118:
[----:B------:R-:W-:Y:S05]  /*3680*/  BSYNC.RECONVERGENT B0 ;  /* 0x0000000000007941 */ /* 0x000fea0003800200 */
.L_x_117:
[----:B------:R-:W2:Y:S01]  /*3690*/  LDCU UR4, c[0x0][0x398] ;  /* 0x00007300ff0477ac */ /* 0x000ea20008000800 */
[----:B------:R-:W-:-:S04]  /*36a0*/  LEA R10, P3, R27, R2, 0x2 ;  /* 0x000000021b0a7211 */ /* 0x000fc800078610ff */
[----:B------:R-:W-:Y:S01]  /*36b0*/  LEA.HI.X R9, R27, R0, R26, 0x2, P3 ;  /* 0x000000001b097211 */ /* 0x000fe200018f141a */
[----:B--2---:R-:W-:-:S05]  /*36c0*/  IMAD.U32 R13, RZ, RZ, UR4 ;  /* 0x00000004ff0d7e24 */ /* 0x004fca000f8e00ff */
[----:B0-----:R-:W-:-:S04]  /*36d0*/  LEA R15, P2, R13, R16, 0x2 ;  /* 0x000000100d0f7211 */ /* 0x001fc800078410ff */
[----:B------:R-:W-:Y:S01]  /*36e0*/  IADD3 RZ, P3, PT, R10, -R15, RZ ;  /* 0x8000000f0aff7210 */ /* 0x000fe20007f7e0ff */
[----:B------:R-:W-:Y:S01]  /*36f0*/  IMAD.SHL.U32 R15, R27, 0x8, RZ ;  /* 0x000000081b0f7824 */ /* 0x000fe200078e00ff */
[----:B------:R-:W-:-:S04]  /*3700*/  LEA.HI.X R0, R13, R17, R30, 0x2, P2 ;  /* 0x000000110d007211 */ /* 0x000fc800010f141e */
[-C--:B------:R-:W-:Y:S01]  /*3710*/  IADD3 R6, P4, PT, R6, R15.reuse, RZ ;  /* 0x0000000f06067210 */ /* 0x080fe20007f9e0ff */
[----:B------:R-:W-:Y:S01]  /*3720*/  IMAD.X R0, R9, 0x1, ~R0, P3 ;  /* 0x0000000109007824 */ /* 0x000fe200018e0e00 */
[-C--:B------:R-:W-:Y:S02]  /*3730*/  IADD3 R4, P3, PT, R4, R15.reuse, RZ ;  /* 0x0000000f04047210 */ /* 0x080fe40007f7e0ff */
[----:B------:R-:W-:Y:S02]  /*3740*/  IADD3 R8, P5, PT, R8, R15, RZ ;  /* 0x0000000f08087210 */ /* 0x000fe40007fbe0ff */
[----:B------:R-:W-:Y:S02]  /*3750*/  ISETP.GE.AND P2, PT, R0, RZ, PT ;  /* 0x000000ff0000720c */ /* 0x000fe40003f46270 */
[----:B------:R-:W-:-:S05]  /*3760*/  SHF.L.U64.HI R0, R27, 0x3, R26 ;  /* 0x000000031b007819 */ /* 0x000fca000001021a */
[--C-:B------:R-:W-:Y:S02]  /*3770*/  IMAD.X R3, R3, 0x1, R0.reuse, P3 ;  /* 0x0000000103037824 */ /* 0x100fe400018e0600 */
[--C-:B------:R-:W-:Y:S02]  /*3780*/  IMAD.X R5, R5, 0x1, R0.reuse, P4 ;  /* 0x0000000105057824 */ /* 0x100fe400020e0600 */
[----:B------:R-:W-:Y:S02]  /*3790*/  IMAD.X R7, R7, 0x1, R0, P5 ;  /* 0x0000000107077824 */ /* 0x000fe400028e0600 */
[----:B------:R-:W-:Y:S05]  /*37a0*/  @!P2 BRA `(.L_x_120) ;  /* 0xfffffff400c0a947 */ /* 0x000fea000383ffff */
.L_x_110:
[----:B------:R-:W-:Y:S05]  /*37b0*/  BSYNC.RECONVERGENT B1 ;  /* 0x0000000000017941 */ /* 0x000fea0003800200 */
.L_x_97:
[C---:B------:R-:W-:Y:S01]  /*37c0*/  SHF.L.U64.HI R26, R27.reuse, 0x1, R26 ;  /* 0x000000011b1a7819 */ /* 0x040fe2000001021a */
[----:B------:R-:W-:Y:S01]  /*37d0*/  IMAD.SHL.U32 R27, R27, 0x2, RZ ;  /* 0x000000021b1b7824 */ /* 0x000fe200078e00ff */
[----:B------:R-:W-:Y:S02]  /*37e0*/  SHF.R.S32.HI R7, RZ, 0x1f, R13 ;  /* 0x0000001fff077819 */ /* 0x000fe4000001140d */
[----:B------:R-:W-:Y:S02]  /*37f0*/  PLOP3.LUT P0, PT, P0, PT, PT, 0x8, 0x80 ;  /* 0x000000000080781c */ /* 0x000fe4000070e170 */
[----:B------:R-:W-:-:S04]  /*3800*/  ISETP.GE.U32.AND P2, PT, R27, R13, PT ;  /* 0x0000000d1b00720c */ /* 0x000fc80003f46070 */
[----:B------:R-:W-:-:S13]  /*3810*/  ISETP.GE.AND.EX P2, PT, R26, R7, PT, P2 ;  /* 0x000000071a00720c */ /* 0x000fda0003f46320 */
[----:B------:R-:W-:Y:S05]  /*3820*/  @!P2 BRA `(.L_x_121) ;  /* 0xffffffe8009ca947 */ /* 0x000fea000383ffff */
[----:B------:R-:W-:Y:S05]  /*3830*/  BSYNC.RECONVERGENT B2 ;  /* 0x0000000000027941 */ /* 0x000fea0003800200 */
.L_x_96:
[----:B------:R-:W-:Y:S05]  /*3840*/  @P1 BRA `(.L_x_95) ;  /* 0x0000001000401947 */ /* 0x000fea0003800000 */
[----:B------:R-:W-:Y:S01]  /*3850*/  BSSY.RECONVERGENT B0, `(.L_x_122) ;  /* 0x0000034000007945 */ /* 0x000fe20003800200 */
[----:B------:R-:W-:Y:S01]  /*3860*/  LOP3.LUT R8, R13, 0x7ffffff0, RZ, 0xc0, !PT ;  /* 0x7ffffff00d087812 */ /* 0x000fe200078ec0ff */
[----:B------:R-:W-:Y:S02]  /*3870*/  IMAD.MOV.U32 R10, RZ, RZ, RZ ;  /* 0x000000ffff0a7224 */ /* 0x000fe400078e00ff */
[----:B------:R-:W-:Y:S02]  /*3880*/  IMAD.MOV.U32 R4, RZ, RZ, R22 ;  /* 0x000000ffff047224 */ /* 0x000fe400078e0016 */
[----:B------:R-:W-:Y:S02]  /*3890*/  IMAD.MOV.U32 R5, RZ, RZ, R23 ;  /* 0x000000ffff057224 */ /* 0x000fe400078e0017 */
[----:B------:R-:W-:Y:S02]  /*38a0*/  IMAD.MOV.U32 R2, RZ, RZ, R16 ;  /* 0x000000ffff027224 */ /* 0x000fe400078e0010 */
[----:B------:R-:W-:-:S07]  /*38b0*/  IMAD.MOV.U32 R3, RZ, RZ, R17 ;  /* 0x000000ffff037224 */ /* 0x000fce00078e0011 */
.L_x_123:
[----:B------:R-:W2:Y:S04]  /*38c0*/  LD.E R9, desc[UR36][R2.64] ;  /* 0x0000002402097980 */ /* 0x000ea8000c101900 */
[----:B--2---:R2:W-:Y:S04]  /*38d0*/  STG.E desc[UR36][R4.64], R9 ;  /* 0x0000000904007986 */ /* 0x0045e8000c101924 */
[----:B------:R-:W3:Y:S04]  /*38e0*/  LD.E R11, desc[UR36][R2.64+0x4] ;  /* 0x00000424020b7980 */ /* 0x000ee8000c101900 */
[----:B---3--:R3:W-:Y:S04]  /*38f0*/  STG.E desc[UR36][R4.64+0x4], R11 ;  /* 0x0000040b04007986 */ /* 0x0087e8000c101924 */
[----:B------:R-:W4:Y:S04]  /*3900*/  LD.E R15, desc[UR36][R2.64+0x8] ;  /* 0x00000824020f7980 */ /* 0x000f28000c101900 */
[----:B----4-:R4:W-:Y:S04]  /*3910*/  STG.E desc[UR36][R4.64+0x8], R15 ;  /* 0x0000080f04007986 */ /* 0x0109e8000c101924 */
[----:B------:R-:W5:Y:S04]  /*3920*/  LD.E R21, desc[UR36][R2.64+0xc] ;  /* 0x00000c2402157980 */ /* 0x000f68000c101900 */
[----:B-----5:R5:W-:Y:S04]  /*3930*/  STG.E desc[UR36][R4.64+0xc], R21 ;  /* 0x00000c1504007986 */ /* 0x020be8000c101924 */
[----:B------:R-:W2:Y:S04]  /*3940*/  LD.E R27, desc[UR36][R2.64+0x10] ;  /* 0x00001024021b7980 */ /* 0x000ea8000c101900 */
[----:B--2---:R2:W-:Y:S04]  /*3950*/  STG.E desc[UR36][R4.64+0x10], R27 ;  /* 0x0000101b04007986 */ /* 0x0045e8000c101924 */
[----:B-1----:R-:W3:Y:S04]  /*3960*/  LD.E R29, desc[UR36][R2.64+0x14] ;  /* 0x00001424021d7980 */ /* 0x002ee8000c101900 */
[----:B---3--:R1:W-:Y:S04]  /*3970*/  STG.E desc[UR36][R4.64+0x14], R29 ;  /* 0x0000141d04007986 */ /* 0x0083e8000c101924 */
        /* <DEDUP_REMOVED lines=8> */
[----:B------:R-:W3:Y:S04]  /*3a00*/  LD.E R27, desc[UR36][R2.64+0x28] ;  /* 0x00002824021b7980 */ /* 0x000ee8000c101900 */
[----:B---3--:R-:W-:Y:S04]  /*3a10*/  STG.E desc[UR36][R4.64+0x28], R27 ;  /* 0x0000281b04007986 */ /* 0x008fe8000c101924 */
[----:B-1----:R-:W3:Y:S04]  /*3a20*/  LD.E R29, desc[UR36][R2.64+0x2c] ;  /* 0x00002c24021d7980 */ /* 0x002ee8000c101900 */
[----:B---3--:R-:W-:Y:S04]  /*3a30*/  STG.E desc[UR36][R4.64+0x2c], R29 ;  /* 0x00002c1d04007986 */ /* 0x008fe8000c101924 */
[----:B------:R-:W3:Y:S04]  /*3a40*/  LD.E R9, desc[UR36][R2.64+0x30] ;  /* 0x0000302402097980 */ /* 0x000ee8000c101900 */
[----:B---3--:R-:W-:Y:S04]  /*3a50*/  STG.E desc[UR36][R4.64+0x30], R9 ;  /* 0x0000300904007986 */ /* 0x008fe8000c101924 */
[----:B----4-:R-:W3:Y:S04]  /*3a60*/  LD.E R11, desc[UR36][R2.64+0x34] ;  /* 0x00003424020b7980 */ /* 0x010ee8000c101900 */
[----:B---3--:R1:W-:Y:S04]  /*3a70*/  STG.E desc[UR36][R4.64+0x34], R11 ;  /* 0x0000340b04007986 */ /* 0x0083e8000c101924 */
[----:B-----5:R-:W3:Y:S01]  /*3a80*/  LD.E R15, desc[UR36][R2.64+0x38] ;  /* 0x00003824020f7980 */ /* 0x020ee2000c101900 */
[----:B------:R-:W-:-:S04]  /*3a90*/  IADD3 R8, P0, PT, R8, -0x10, RZ ;  /* 0xfffffff008087810 */ /* 0x000fc80007f1e0ff */
[----:B------:R-:W-:Y:S02]  /*3aa0*/  IADD3.X R10, PT, PT, R10, -0x1, RZ, P0, !PT ;  /* 0xffffffff0a0a7810 */ /* 0x000fe400007fe4ff */
[----:B------:R-:W-:-:S04]  /*3ab0*/  ISETP.NE.U32.AND P0, PT, R8, RZ, PT ;  /* 0x000000ff0800720c */ /* 0x000fc80003f05070 */
[----:B------:R-:W-:Y:S01]  /*3ac0*/  ISETP.NE.AND.EX P0, PT, R10, RZ, PT, P0 ;  /* 0x000000ff0a00720c */ /* 0x000fe20003f05300 */
[----:B---3--:R-:W-:Y:S04]  /*3ad0*/  STG.E desc[UR36][R4.64+0x38], R15 ;  /* 0x0000380f04007986 */ /* 0x008fe8000c101924 */
[----:B--2---:R2:W3:Y:S01]  /*3ae0*/  LD.E R21, desc[UR36][R2.64+0x3c] ;  /* 0x00003c2402157980 */ /* 0x0044e2000c101900 */
[----:B------:R-:W-:Y:S02]  /*3af0*/  IADD3 R6, P1, PT, R2, 0x40, RZ ;  /* 0x0000004002067810 */ /* 0x000fe40007f3e0ff */
[----:B------:R-:W-:-:S03]  /*3b00*/  IADD3 R0, P2, PT, R4, 0x40, RZ ;  /* 0x0000004004007810 */ /* 0x000fc60007f5e0ff */
[----:B-1----:R-:W-:Y:S02]  /*3b10*/  IMAD.X R11, RZ, RZ, R3, P1 ;  /* 0x000000ffff0b7224 */ /* 0x002fe400008e0603 */
[----:B------:R-:W-:Y:S02]  /*3b20*/  IMAD.X R9, RZ, RZ, R5, P2 ;  /* 0x000000ffff097224 */ /* 0x000fe400010e0605 */
[----:B--2---:R-:W-:Y:S02]  /*3b30*/  IMAD.MOV.U32 R2, RZ, RZ, R6 ;  /* 0x000000ffff027224 */ /* 0x004fe400078e0006 */
[----:B------:R-:W-:Y:S01]  /*3b40*/  IMAD.MOV.U32 R3, RZ, RZ, R11 ;  /* 0x000000ffff037224 */ /* 0x000fe200078e000b */
[----:B---3--:R1:W-:Y:S02]  /*3b50*/  STG.E desc[UR36][R4.64+0x3c], R21 ;  /* 0x00003c1504007986 */ /* 0x0083e4000c101924 */
[----:B-1----:R-:W-:Y:S02]  /*3b60*/  IMAD.MOV.U32 R4, RZ, RZ, R0 ;  /* 0x000000ffff047224 */ /* 0x002fe400078e0000 */
[----:B------:R-:W-:Y:S01]  /*3b70*/  IMAD.MOV.U32 R5, RZ, RZ, R9 ;  /* 0x000000ffff057224 */ /* 0x000fe200078e0009 */
[----:B------:R-:W-:Y:S06]  /*3b80*/  @P0 BRA `(.L_x_123) ;  /* 0xfffffffc004c0947 */ /* 0x000fec000383ffff */
[----:B------:R-:W-:Y:S05]  /*3b90*/  BSYNC.RECONVERGENT B0 ;  /* 0x0000000000007941 */ /* 0x000fea0003800200 */
.L_x_122:
[----:B------:R-:W-:Y:S01]  /*3ba0*/  LOP3.LUT P0, RZ, R13, 0xf, RZ, 0xc0, !PT ;  /* 0x0000000f0dff7812 */ /* 0x000fe2000780c0ff */
[----:B------:R-:W-:-:S12]  /*3bb0*/  BSSY.RECONVERGENT B0, `(.L_x_124) ;  /* 0x000004d000007945 */ /* 0x000fd80003800200 */
[----:B------:R-:W-:Y:S05]  /*3bc0*/  @!P0 BRA `(.L_x_125) ;  /* 0x00000004002c8947 */ /* 0x000fea0003800000 */
[----:B------:R-:W-:Y:S01]  /*3bd0*/  LOP3.LUT R0, R13, 0xf, RZ, 0xc0, !PT ;  /* 0x0000000f0d007812 */ /* 0x000fe200078ec0ff */
[----:B------:R-:W-:Y:S03]  /*3be0*/  BSSY.RECONVERGENT B1, `(.L_x_126) ;  /* 0x000001f000017945 */ /* 0x000fe60003800200 */
[----:B------:R-:W-:-:S04]  /*3bf0*/  IADD3 R0, P1, PT, R0, -0x1, RZ ;  /* 0xffffffff00007810 */ /* 0x000fc80007f3e0ff */
[----:B------:R-:W-:Y:S01]  /*3c00*/  ISETP.GE.U32.AND P0, PT, R0, 0x7, PT ;  /* 0x000000070000780c */ /* 0x000fe20003f06070 */
[----:B------:R-:W-:Y:S01]  /*3c10*/  IMAD.X R0, RZ, RZ, -0x1, P1 ;  /* 0xffffffffff007424 */ /* 0x000fe200008e06ff */
[----:B------:R-:W-:-:S04]  /*3c20*/  LOP3.LUT P1, RZ, R13, 0x7, RZ, 0xc0, !PT ;  /* 0x000000070dff7812 */ /* 0x000fc8000782c0ff */
[----:B------:R-:W-:-:S13]  /*3c30*/  ISETP.GE.U32.AND.EX P0, PT, R0, RZ, PT, P0 ;  /* 0x000000ff0000720c */ /* 0x000fda0003f06100 */
[----:B------:R-:W-:Y:S05]  /*3c40*/  @!P0 BRA `(.L_x_127) ;  /* 0x0000000000608947 */ /* 0x000fea0003800000 */
[----:B------:R-:W2:Y:S04]  /*3c50*/  LD.E R9, desc[UR36][R2.64] ;  /* 0x0000002402097980 */ /* 0x000ea8000c101900 */
[----:B--2---:R1:W-:Y:S04]  /*3c60*/  STG.E desc[UR36][R4.64], R9 ;  /* 0x0000000904007986 */ /* 0x0043e8000c101924 */
[----:B------:R-:W2:Y:S04]  /*3c70*/  LD.E R11, desc[UR36][R2.64+0x4] ;  /* 0x00000424020b7980 */ /* 0x000ea8000c101900 */
[----:B--2---:R2:W-:Y:S04]  /*3c80*/  STG.E desc[UR36][R4.64+0x4], R11 ;  /* 0x0000040b04007986 */ /* 0x0045e8000c101924 */
[----:B------:R-:W3:Y:S04]  /*3c90*/  LD.E R15, desc[UR36][R2.64+0x8] ;  /* 0x00000824020f7980 */ /* 0x000ee8000c101900 */
[----:B---3--:R-:W-:Y:S04]  /*3ca0*/  STG.E desc[UR36][R4.64+0x8], R15 ;  /* 0x0000080f04007986 */ /* 0x008fe8000c101924 */
[----:B------:R-:W3:Y:S04]  /*3cb0*/  LD.E R21, desc[UR36][R2.64+0xc] ;  /* 0x00000c2402157980 */ /* 0x000ee8000c101900 */
[----:B---3--:R3:W-:Y:S04]  /*3cc0*/  STG.E desc[UR36][R4.64+0xc], R21 ;  /* 0x00000c1504007986 */ /* 0x0087e8000c101924 */
[----:B------:R-:W4:Y:S04]  /*3cd0*/  LD.E R27, desc[UR36][R2.64+0x10] ;  /* 0x00001024021b7980 */ /* 0x000f28000c101900 */
[----:B----4-:R-:W-:Y:S04]  /*3ce0*/  STG.E desc[UR36][R4.64+0x10], R27 ;  /* 0x0000101b04007986 */ /* 0x010fe8000c101924 */
[----:B------:R-:W4:Y:S04]  /*3cf0*/  LD.E R29, desc[UR36][R2.64+0x14] ;  /* 0x00001424021d7980 */ /* 0x000f28000c101900 */
[----:B----4-:R-:W-:Y:S04]  /*3d00*/  STG.E desc[UR36][R4.64+0x14], R29 ;  /* 0x0000141d04007986 */ /* 0x010fe8000c101924 */
[----:B-1----:R-:W4:Y:S01]  /*3d10*/  LD.E R9, desc[UR36][R2.64+0x18] ;  /* 0x0000182402097980 */ /* 0x002f22000c101900 */
[----:B------:R-:W-:-:S02]  /*3d20*/  IADD3 R6, P0, PT, R2, 0x20, RZ ;  /* 0x0000002002067810 */ /* 0x000fc40007f1e0ff */
[----:B------:R-:W-:Y:S01]  /*3d30*/  IADD3 R0, P2, PT, R4, 0x20, RZ ;  /* 0x0000002004007810 */ /* 0x000fe20007f5e0ff */
[----:B----4-:R-:W-:Y:S04]  /*3d40*/  STG.E desc[UR36][R4.64+0x18], R9 ;  /* 0x0000180904007986 */ /* 0x010fe8000c101924 */
[----:B--2---:R1:W2:Y:S01]  /*3d50*/  LD.E R11, desc[UR36][R2.64+0x1c] ;  /* 0x00001c24020b7980 */ /* 0x0042a2000c101900 */
[----:B---3--:R-:W-:Y:S02]  /*3d60*/  IMAD.X R21, RZ, RZ, R3, P0 ;  /* 0x000000ffff157224 */ /* 0x008fe400000e0603 */
[----:B------:R-:W-:Y:S02]  /*3d70*/  IMAD.X R15, RZ, RZ, R5, P2 ;  /* 0x000000ffff0f7224 */ /* 0x000fe400010e0605 */
[----:B-1----:R-:W-:-:S02]  /*3d80*/  IMAD.MOV.U32 R2, RZ, RZ, R6 ;  /* 0x000000ffff027224 */ /* 0x002fc400078e0006 */
[----:B------:R-:W-:Y:S01]  /*3d90*/  IMAD.MOV.U32 R3, RZ, RZ, R21 ;  /* 0x000000ffff037224 */ /* 0x000fe200078e0015 */
[----:B--2---:R1:W-:Y:S02]  /*3da0*/  STG.E desc[UR36][R4.64+0x1c], R11 ;  /* 0x00001c0b04007986 */ /* 0x0043e4000c101924 */
[----:B-1----:R-:W-:Y:S02]  /*3db0*/  IMAD.MOV.U32 R4, RZ, RZ, R0 ;  /* 0x000000ffff047224 */ /* 0x002fe400078e0000 */
[----:B------:R-:W-:-:S07]  /*3dc0*/  IMAD.MOV.U32 R5, RZ, RZ, R15 ;  /* 0x000000ffff057224 */ /* 0x000fce00078e000f */
.L_x_127:
[----:B------:R-:W-:Y:S05]  /*3dd0*/  BSYNC.RECONVERGENT B1 ;  /* 0x0000000000017941 */ /* 0x000fea0003800200 */
.L_x_126:
        /* <DEDUP_REMOVED lines=10> */
[----:B--2---:R-:W-:Y:S04]  /*3e80*/  STG.E desc[UR36][R4.64], R9 ;  /* 0x0000000904007986 */ /* 0x004fe8000c101924 */
[----:B------:R-:W2:Y:S04]  /*3e90*/  LD.E R11, desc[UR36][R2.64+0x4] ;  /* 0x00000424020b7980 */ /* 0x000ea8000c101900 */
[----:B--2---:R-:W-:Y:S04]  /*3ea0*/  STG.E desc[UR36][R4.64+0x4], R11 ;  /* 0x0000040b04007986 */ /* 0x004fe8000c101924 */
[----:B------:R-:W2:Y:S01]  /*3eb0*/  LD.E R15, desc[UR36][R2.64+0x8] ;  /* 0x00000824020f7980 */ /* 0x000ea2000c101900 */
[----:B------:R-:W-:-:S02]  /*3ec0*/  IADD3 R6, P0, PT, R2, 0x10, RZ ;  /* 0x0000001002067810 */ /* 0x000fc40007f1e0ff */
[----:B------:R-:W-:Y:S01]  /*3ed0*/  IADD3 R0, P2, PT, R4, 0x10, RZ ;  /* 0x0000001004007810 */ /* 0x000fe20007f5e0ff */
[----:B--2---:R-:W-:Y:S04]  /*3ee0*/  STG.E desc[UR36][R4.64+0x8], R15 ;  /* 0x0000080f04007986 */ /* 0x004fe8000c101924 */
[----:B------:R1:W2:Y:S01]  /*3ef0*/  LD.E R21, desc[UR36][R2.64+0xc] ;  /* 0x00000c2402157980 */ /* 0x0002a2000c101900 */
[----:B------:R-:W-:Y:S02]  /*3f00*/  IMAD.X R29, RZ, RZ, R3, P0 ;  /* 0x000000ffff1d7224 */ /* 0x000fe400000e0603 */
[----:B------:R-:W-:Y:S02]  /*3f10*/  IMAD.X R27, RZ, RZ, R5, P2 ;  /* 0x000000ffff1b7224 */ /* 0x000fe400010e0605 */
[----:B-1----:R-:W-:-:S02]  /*3f20*/  IMAD.MOV.U32 R2, RZ, RZ, R6 ;  /* 0x000000ffff027224 */ /* 0x002fc400078e0006 */
[----:B------:R-:W-:Y:S01]  /*3f30*/  IMAD.MOV.U32 R3, RZ, RZ, R29 ;  /* 0x000000ffff037224 */ /* 0x000fe200078e001d */
[----:B--2---:R1:W-:Y:S02]  /*3f40*/  STG.E desc[UR36][R4.64+0xc], R21 ;  /* 0x00000c1504007986 */ /* 0x0043e4000c101924 */
[----:B-1----:R-:W-:Y:S02]  /*3f50*/  IMAD.MOV.U32 R4, RZ, RZ, R0 ;  /* 0x000000ffff047224 */ /* 0x002fe400078e0000 */
[----:B------:R-:W-:-:S07]  /*3f60*/  IMAD.MOV.U32 R5, RZ, RZ, R27 ;  /* 0x000000ffff057224 */ /* 0x000fce00078e001b */
.L_x_129:
[----:B------:R-:W-:Y:S05]  /*3f70*/  BSYNC.RECONVERGENT B1 ;  /* 0x0000000000017941 */ /* 0x000fea0003800200 */
.L_x_128:
[----:B------:R-:W-:Y:S05]  /*3f80*/  @!P1 BRA `(.L_x_125) ;  /* 0x00000000003c9947 */ /* 0x000fea0003800000 */
[----:B------:R-:W-:Y:S01]  /*3f90*/  LOP3.LUT R6, R13, 0x3, RZ, 0xc0, !PT ;  /* 0x000000030d067812 */ /* 0x000fe200078ec0ff */
[----:B------:R-:W-:-:S07]  /*3fa0*/  IMAD.MOV.U32 R8, RZ, RZ, RZ ;  /* 0x000000ffff087224 */ /* 0x000fce00078e00ff */
.L_x_130:
[----:B------:R1:W2:Y:S01]  /*3fb0*/  LD.E R9, desc[UR36][R2.64] ;  /* 0x0000002402097980 */ /* 0x0002a2000c101900 */
[----:B------:R-:W-:Y:S02]  /*3fc0*/  IADD3 R6, P0, PT, R6, -0x1, RZ ;  /* 0xffffffff06067810 */ /* 0x000fe40007f1e0ff */
[----:B------:R-:W-:Y:S02]  /*3fd0*/  IADD3 R0, P2, PT, R4, 0x4, RZ ;  /* 0x0000000404007810 */ /* 0x000fe40007f5e0ff */
[----:B------:R-:W-:Y:S02]  /*3fe0*/  IADD3.X R8, PT, PT, R8, -0x1, RZ, P0, !PT ;  /* 0xffffffff08087810 */ /* 0x000fe400007fe4ff */
[----:B------:R-:W-:Y:S01]  /*3ff0*/  ISETP.NE.U32.AND P0, PT, R6, RZ, PT ;  /* 0x000000ff0600720c */ /* 0x000fe20003f05070 */
[----:B------:R-:W-:Y:S01]  /*4000*/  IMAD.X R11, RZ, RZ, R5, P2 ;  /* 0x000000ffff0b7224 */ /* 0x000fe200010e0605 */
[----:B-1----:R-:W-:Y:S02]  /*4010*/  IADD3 R2, P1, PT, R2, 0x4, RZ ;  /* 0x0000000402027810 */ /* 0x002fe40007f3e0ff */
[----:B------:R-:W-:-:S03]  /*4020*/  ISETP.NE.AND.EX P0, PT, R8, RZ, PT, P0 ;  /* 0x000000ff0800720c */ /* 0x000fc60003f05300 */
[----:B------:R-:W-:Y:S01]  /*4030*/  IMAD.X R3, RZ, RZ, R3, P1 ;  /* 0x000000ffff037224 */ /* 0x000fe200008e0603 */
[----:B--2---:R1:W-:Y:S02]  /*4040*/  STG.E desc[UR36][R4.64], R9 ;  /* 0x0000000904007986 */ /* 0x0043e4000c101924 */
[----:B-1----:R-:W-:Y:S02]  /*4050*/  IMAD.MOV.U32 R4, RZ, RZ, R0 ;  /* 0x000000ffff047224 */ /* 0x002fe400078e0000 */
[----:B------:R-:W-:-:S05]  /*4060*/  IMAD.MOV.U32 R5, RZ, RZ, R11 ;  /* 0x000000ffff057224 */ /* 0x000fca00078e000b */
[----:B------:R-:W-:Y:S05]  /*4070*/  @P0 BRA `(.L_x_130) ;  /* 0xfffffffc00cc0947 */ /* 0x000fea000383ffff */
.L_x_125:
[----:B------:R-:W-:Y:S05]  /*4080*/  BSYNC.RECONVERGENT B0 ;  /* 0x0000000000007941 */ /* 0x000fea0003800200 */
.L_x_124:
[C---:B------:R-:W-:Y:S01]  /*4090*/  ISETP.LT.U32.AND P0, PT, R13.reuse, 0x1, PT ;  /* 0x000000010d00780c */ /* 0x040fe20003f01070 */
[----:B------:R-:W-:Y:S01]  /*40a0*/  BSSY.RECONVERGENT B0, `(.L_x_131) ;  /* 0x0000044000007945 */ /* 0x000fe20003800200 */
[----:B------:R-:W-:Y:S01]  /*40b0*/  ISETP.GT.U32.AND P1, PT, R13, 0x1, PT ;  /* 0x000000010d00780c */ /* 0x000fe20003f24070 */
[----:B------:R-:W-:Y:S01]  /*40c0*/  IMAD.MOV.U32 R3, RZ, RZ, R25 ;  /* 0x000000ffff037224 */ /* 0x000fe200078e0019 */
[C---:B------:R-:W-:Y:S01]  /*40d0*/  ISETP.LT.AND.EX P0, PT, R7.reuse, RZ, PT, P0 ;  /* 0x000000ff0700720c */ /* 0x040fe20003f01300 */
[----:B------:R-:W-:Y:S01]  /*40e0*/  IMAD.MOV.U32 R5, RZ, RZ, R19 ;  /* 0x000000ffff057224 */ /* 0x000fe200078e0013 */
[----:B------:R-:W-:Y:S02]  /*40f0*/  ISETP.GT.AND.EX P1, PT, R7, RZ, PT, P1 ;  /* 0x000000ff0700720c */ /* 0x000fe40003f24310 */
[C---:B------:R-:W-:Y:S02]  /*4100*/  SEL R2, R13.reuse, 0x1, P0 ;  /* 0x000000010d027807 */ /* 0x040fe40000000000 */
[----:B------:R-:W-:-:S02]  /*4110*/  SEL R0, R13, 0x1, P1 ;  /* 0x000000010d007807 */ /* 0x000fc40000800000 */
[----:B------:R-:W-:Y:S02]  /*4120*/  IADD3 R2, P1, PT, -R2, R13, RZ ;  /* 0x0000000d02027210 */ /* 0x000fe40007f3e1ff */
[C---:B------:R-:W-:Y:S02]  /*4130*/  SEL R4, R7.reuse, RZ, P0 ;  /* 0x000000ff07047207 */ /* 0x040fe40000000000 */
[----:B------:R-:W-:Y:S01]  /*4140*/  ISETP.GE.U32.AND P0, PT, R2, 0xf, PT ;  /* 0x0000000f0200780c */ /* 0x000fe20003f06070 */
[----:B------:R-:W-:Y:S01]  /*4150*/  IMAD.MOV.U32 R2, RZ, RZ, R24 ;  /* 0x000000ffff027224 */ /* 0x000fe200078e0018 */
[----:B------:R-:W-:Y:S01]  /*4160*/  IADD3.X R7, PT, PT, R7, ~R4, RZ, P1, !PT ;  /* 0x8000000407077210 */ /* 0x000fe20000ffe4ff */
[----:B------:R-:W-:Y:S01]  /*4170*/  IMAD.MOV.U32 R4, RZ, RZ, R18 ;  /* 0x000000ffff047224 */ /* 0x000fe200078e0012 */
[----:B------:R-:W-:Y:S02]  /*4180*/  LOP3.LUT R14, R0, 0xf, RZ, 0xc0, !PT ;  /* 0x0000000f000e7812 */ /* 0x000fe400078ec0ff */
[----:B------:R-:W-:-:S02]  /*4190*/  ISETP.GE.U32.AND.EX P0, PT, R7, RZ, PT, P0 ;  /* 0x000000ff0700720c */ /* 0x000fc40003f06100 */
[----:B------:R-:W-:-:S04]  /*41a0*/  ISETP.NE.U32.AND P1, PT, R14, RZ, PT ;  /* 0x000000ff0e00720c */ /* 0x000fc80003f25070 */
[----:B------:R-:W-:-:S07]  /*41b0*/  ISETP.NE.AND.EX P1, PT, RZ, RZ, PT, P1 ;  /* 0x000000ffff00720c */ /* 0x000fce0003f25310 */
[----:B------:R-:W-:Y:S06]  /*41c0*/  @!P0 BRA `(.L_x_132) ;  /* 0x0000000000c48947 */ /* 0x000fec0003800000 */
[----:B------:R-:W-:Y:S01]  /*41d0*/  LOP3.LUT R10, R0, 0x7ffffff0, RZ, 0xc0, !PT ;  /* 0x7ffffff0000a7812 */ /* 0x000fe200078ec0ff */
[----:B------:R-:W-:Y:S02]  /*41e0*/  IMAD.MOV.U32 R12, RZ, RZ, RZ ;  /* 0x000000ffff0c7224 */ /* 0x000fe400078e00ff */
[----:B------:R-:W-:Y:S02]  /*41f0*/  IMAD.MOV.U32 R2, RZ, RZ, R24 ;  /* 0x000000ffff027224 */ /* 0x000fe400078e0018 */
[----:B------:R-:W-:-:S07]  /*4200*/  IMAD.MOV.U32 R3, RZ, RZ, R25 ;  /* 0x000000ffff037224 */ /* 0x000fce00078e0019 */
.L_x_133:
[----:B------:R-:W2:Y:S04]  /*4210*/  LD.E R7, desc[UR36][R4.64] ;  /* 0x0000002404077980 */ /* 0x000ea8000c101900 */
[----:B--2---:R1:W-:Y:S04]  /*4220*/  STG.E desc[UR36][R2.64], R7 ;  /* 0x0000000702007986 */ /* 0x0043e8000c101924 */
        /* <DEDUP_REMOVED lines=19> */
[----:B--2---:R-:W-:Y:S04]  /*4360*/  STG.E desc[UR36][R2.64+0x28], R21 ;  /* 0x0000281502007986 */ /* 0x004fe8000c101924 */
[----:B------:R-:W2:Y:S04]  /*4370*/  LD.E R27, desc[UR36][R4.64+0x2c] ;  /* 0x00002c24041b7980 */ /* 0x000ea8000c101900 */
[----:B--2---:R-:W-:Y:S04]  /*4380*/  STG.E desc[UR36][R2.64+0x2c], R27 ;  /* 0x00002c1b02007986 */ /* 0x004fe8000c101924 */
[----:B-1----:R-:W2:Y:S04]  /*4390*/  LD.E R7, desc[UR36][R4.64+0x30] ;  /* 0x0000302404077980 */ /* 0x002ea8000c101900 */
[----:B--2---:R-:W-:Y:S04]  /*43a0*/  STG.E desc[UR36][R2.64+0x30], R7 ;  /* 0x0000300702007986 */ /* 0x004fe8000c101924 */
[----:B---3--:R-:W2:Y:S04]  /*43b0*/  LD.E R9, desc[UR36][R4.64+0x34] ;  /* 0x0000342404097980 */ /* 0x008ea8000c101900 */
[----:B--2---:R1:W-:Y:S04]  /*43c0*/  STG.E desc[UR36][R2.64+0x34], R9 ;  /* 0x0000340902007986 */ /* 0x0043e8000c101924 */
[----:B----4-:R-:W2:Y:S01]  /*43d0*/  LD.E R11, desc[UR36][R4.64+0x38] ;  /* 0x00003824040b7980 */ /* 0x010ea2000c101900 */
[----:B------:R-:W-:-:S04]  /*43e0*/  IADD3 R10, P0, PT, R10, -0x10, RZ ;  /* 0xfffffff00a0a7810 */ /* 0x000fc80007f1e0ff */
[----:B------:R-:W-:Y:S02]  /*43f0*/  IADD3.X R12, PT, PT, R12, -0x1, RZ, P0, !PT ;  /* 0xffffffff0c0c7810 */ /* 0x000fe400007fe4ff */
[----:B------:R-:W-:-:S04]  /*4400*/  ISETP.NE.U32.AND P0, PT, R10, RZ, PT ;  /* 0x000000ff0a00720c */ /* 0x000fc80003f05070 */
[----:B------:R-:W-:Y:S01]  /*4410*/  ISETP.NE.AND.EX P0, PT, R12, RZ, PT, P0 ;  /* 0x000000ff0c00720c */ /* 0x000fe20003f05300 */
[----:B--2---:R-:W-:Y:S04]  /*4420*/  STG.E desc[UR36][R2.64+0x38], R11 ;  /* 0x0000380b02007986 */ /* 0x004fe8000c101924 */
[----:B-----5:R2:W3:Y:S01]  /*4430*/  LD.E R15, desc[UR36][R4.64+0x3c] ;  /* 0x00003c24040f7980 */ /* 0x0204e2000c101900 */
        /* <DEDUP_REMOVED lines=10> */
.L_x_132:
[----:B------:R-:W-:Y:S05]  /*44e0*/  BSYNC.RECONVERGENT B0 ;  /* 0x0000000000007941 */ /* 0x000fea0003800200 */
.L_x_131:
[----:B------:R-:W-:Y:S05]  /*44f0*/  @!P1 BRA `(.L_x_95) ;  /* 0x0000000400149947 */ /* 0x000fea0003800000 */
[----:B------:R-:W-:Y:S01]  /*4500*/  ISETP.GE.U32.AND P0, PT, R14, 0x8, PT ;  /* 0x000000080e00780c */ /* 0x000fe20003f06070 */
[----:B------:R-:W-:Y:S01]  /*4510*/  BSSY.RECONVERGENT B0, `(.L_x_134) ;  /* 0x000001e000007945 */ /* 0x000fe20003800200 */
[----:B------:R-:W-:Y:S02]  /*4520*/  LOP3.LUT R10, R0, 0x7, RZ, 0xc0, !PT ;  /* 0x00000007000a7812 */ /* 0x000fe400078ec0ff */
[----:B------:R-:W-:Y:S02]  /*4530*/  ISETP.GE.U32.AND.EX P0, PT, RZ, RZ, PT, P0 ;  /* 0x000000ffff00720c */ /* 0x000fe40003f06100 */
[----:B------:R-:W-:-:S04]  /*4540*/  ISETP.NE.U32.AND P1, PT, R10, RZ, PT ;  /* 0x000000ff0a00720c */ /* 0x000fc80003f25070 */
[----:B------:R-:W-:-:S07]  /*4550*/  ISETP.NE.AND.EX P1, PT, RZ, RZ, PT, P1 ;  /* 0x000000ffff00720c */ /* 0x000fce0003f25310 */
[----:B------:R-:W-:Y:S06]  /*4560*/  @!P0 BRA `(.L_x_135) ;  /* 0x0000000000608947 */ /* 0x000fec0003800000 */
        /* <DEDUP_REMOVED lines=24> */
.L_x_135:
[----:B------:R-:W-:Y:S05]  /*46f0*/  BSYNC.RECONVERGENT B0 ;  /* 0x0000000000007941 */ /* 0x000fea0003800200 */
.L_x_134:
[----:B------:R-:W-:Y:S05]  /*4700*/  @!P1 BRA `(.L_x_95) ;  /* 0x0000000000909947 */ /* 0x000fea0003800000 */
[----:B------:R-:W-:-:S04]  /*4710*/  ISETP.GE.U32.AND P0, PT, R10, 0x4, PT ;  /* 0x000000040a00780c */ /* 0x000fc80003f06070 */
[----:B------:R-:W-:-:S13]  /*4720*/  ISETP.GE.U32.AND.EX P0, PT, RZ, RZ, PT, P0 ;  /* 0x000000ffff00720c */ /* 0x000fda0003f06100 */
[----:B------:R-:W2:Y:S04]  /*4730*/  @P0 LD.E R7, desc[UR36][R4.64] ;  /* 0x0000002404070980 */ /* 0x000ea8000c101900 */
[----:B--2---:R-:W-:Y:S04]  /*4740*/  @P0 STG.E desc[UR36][R2.64], R7 ;  /* 0x0000000702000986 */ /* 0x004fe8000c101924 */
[----:B------:R-:W2:Y:S04]  /*4750*/  @P0 LD.E R9, desc[UR36][R4.64+0x4] ;  /* 0x0000042404090980 */ /* 0x000ea8000c101900 */
[----:B--2---:R1:W-:Y:S04]  /*4760*/  @P0 STG.E desc[UR36][R2.64+0x4], R9 ;  /* 0x0000040902000986 */ /* 0x0043e8000c101924 */
[----:B------:R-:W2:Y:S01]  /*4770*/  @P0 LD.E R11, desc[UR36][R4.64+0x8] ;  /* 0x00000824040b0980 */ /* 0x000ea2000c101900 */
[----:B------:R-:W-:Y:S01]  /*4780*/  LOP3.LUT R8, R0, 0x3, RZ, 0xc0, !PT ;  /* 0x0000000300087812 */ /* 0x000fe200078ec0ff */
[----:B------:R-:W-:-:S03]  /*4790*/  IMAD.MOV.U32 R10, RZ, RZ, RZ ;  /* 0x000000ffff0a7224 */ /* 0x000fc600078e00ff */
[----:B------:R-:W-:-:S04]  /*47a0*/  ISETP.NE.U32.AND P1, PT, R8, RZ, PT ;  /* 0x000000ff0800720c */ /* 0x000fc80003f25070 */
[----:B------:R-:W-:Y:S01]  /*47b0*/  ISETP.NE.AND.EX P1, PT, R10, RZ, PT, P1 ;  /* 0x000000ff0a00720c */ /* 0x000fe20003f25310 */
[----:B--2---:R-:W-:Y:S04]  /*47c0*/  @P0 STG.E desc[UR36][R2.64+0x8], R11 ;  /* 0x0000080b02000986 */ /* 0x004fe8000c101924 */
[----:B------:R2:W3:Y:S01]  /*47d0*/  @P0 LD.E R15, desc[UR36][R4.64+0xc] ;  /* 0x00000c24040f0980 */ /* 0x0004e2000c101900 */
[----:B------:R-:W-:Y:S02]  /*47e0*/  @P0 IADD3 R6, P2, PT, R4, 0x10, RZ ;  /* 0x0000001004060810 */ /* 0x000fe40007f5e0ff */
[----:B------:R-:W-:-:S03]  /*47f0*/  @P0 IADD3 R0, P3, PT, R2, 0x10, RZ ;  /* 0x0000001002000810 */ /* 0x000fc60007f7e0ff */
[----:B-1----:R-:W-:Y:S02]  /*4800*/  @P0 IMAD.X R9, RZ, RZ, R5, P2 ;  /* 0x000000ffff090224 */ /* 0x002fe400010e0605 */
[----:B------:R-:W-:Y:S02]  /*4810*/  @P0 IMAD.X R7, RZ, RZ, R3, P3 ;  /* 0x000000ffff070224 */ /* 0x000fe400018e0603 */
[----:B--2---:R-:W-:Y:S02]  /*4820*/  @P0 IMAD.MOV.U32 R4, RZ, RZ, R6 ;  /* 0x000000ffff040224 */ /* 0x004fe400078e0006 */
[----:B------:R-:W-:Y:S01]  /*4830*/  @P0 IMAD.MOV.U32 R5, RZ, RZ, R9 ;  /* 0x000000ffff050224 */ /* 0x000fe200078e0009 */
[----:B---3--:R1:W-:Y:S02]  /*4840*/  @P0 STG.E desc[UR36][R2.64+0xc], R15 ;  /* 0x00000c0f02000986 */ /* 0x0083e4000c101924 */
[----:B-1----:R-:W-:Y:S02]  /*4850*/  @P0 IMAD.MOV.U32 R2, RZ, RZ, R0 ;  /* 0x000000ffff020224 */ /* 0x002fe400078e0000 */
[----:B------:R-:W-:Y:S01]  /*4860*/  @P0 IMAD.MOV.U32 R3, RZ, RZ, R7 ;  /* 0x000000ffff030224 */ /* 0x000fe200078e0007 */
[----:B------:R-:W-:Y:S06]  /*4870*/  @!P1 BRA `(.L_x_95) ;  /* 0x0000000000349947 */ /* 0x000fec0003800000 */
.L_x_136:
        /* <DEDUP_REMOVED lines=13> */
.L_x_95:
[----:B------:R-:W-:Y:S05]  /*4950*/  BSYNC.RECONVERGENT B3 ;  /* 0x0000000000037941 */ /* 0x000fea0003800200 */
.L_x_94:
[----:B------:R-:W-:Y:S01]  /*4960*/  ISETP.NE.AND P0, PT, R13, RZ, PT ;  /* 0x000000ff0d00720c */ /* 0x000fe20003f05270 */
[----:B------:R-:W-:-:S12]  /*4970*/  BSSY.RECONVERGENT B6, `(.L_x_137) ;  /* 0x000000d000067945 */ /* 0x000fd80003800200 */
[----:B------:R-:W-:Y:S05]  /*4980*/  @!P0 BRA `(.L_x_138) ;  /* 0x00000000002c8947 */ /* 0x000fea0003800000 */
[----:B------:R-:W-:Y:S01]  /*4990*/  MOV R2, 0x188 ;  /* 0x0000018800027802 */ /* 0x000fe20000000f00 */
[----:B------:R-:W-:Y:S02]  /*49a0*/  IMAD.MOV.U32 R4, RZ, RZ, R18 ;  /* 0x000000ffff047224 */ /* 0x000fe400078e0012 */
[----:B------:R-:W-:Y:S01]  /*49b0*/  IMAD.MOV.U32 R5, RZ, RZ, R19 ;  /* 0x000000ffff057224 */ /* 0x000fe200078e0013 */
[----:B------:R2:W3:Y:S06]  /*49c0*/  LDC.64 R6, c[0x4][R2] ;  /* 0x0100000002067b82 */ /* 0x0004ec0000000a00 */
[----:B------:R-:W-:-:S07]  /*49d0*/  LEPC R20, `(.L_x_139) ;  /* 0x000000001014794e */ /* 0x000fce0000000000 */
[----:B0123--:R-:W-:Y:S05]  /*49e0*/  CALL.ABS.NOINC R6 ;  /* 0x0000000006007343 */ /* 0x00ffea0003c00000 */
.L_x_139:
[----:B------:R-:W0:Y:S01]  /*49f0*/  LDC.64 R2, c[0x4][R2] ;  /* 0x0100000002027b82 */ /* 0x000e220000000a00 */
[----:B------:R-:W-:Y:S02]  /*4a00*/  IMAD.MOV.U32 R4, RZ, RZ, R16 ;  /* 0x000000ffff047224 */ /* 0x000fe400078e0010 */
[----:B------:R-:W-:-:S07]  /*4a10*/  IMAD.MOV.U32 R5, RZ, RZ, R17 ;  /* 0x000000ffff057224 */ /* 0x000fce00078e0011 */
[----:B------:R-:W-:-:S07]  /*4a20*/  LEPC R20, `(.L_x_138) ;  /* 0x000000001014794e */ /* 0x000fce0000000000 */
[----:B0-----:R-:W-:Y:S05]  /*4a30*/  CALL.ABS.NOINC R2 ;  /* 0x0000000002007343 */ /* 0x001fea0003c00000 */
.L_x_138:
[----:B------:R-:W-:Y:S05]  /*4a40*/  BSYNC.RECONVERGENT B6 ;  /* 0x0000000000067941 */ /* 0x000fea0003800200 */
.L_x_137:
[----:B------:R-:W2:Y:S01]  /*4a50*/  S2R R5, SR_TID.X ;  /* 0x0000000000057919 */ /* 0x000ea20000002100 */
[----:B------:R-:W2:Y:S01]  /*4a60*/  S2UR UR4, SR_CTAID.X ;  /* 0x00000000000479c3 */ /* 0x000ea20000002500 */
[----:B------:R3:W5:Y:S07]  /*4a70*/  LDG.E R4, desc[UR36][R22.64] ;  /* 0x0000002416047981 */ /* 0x00076e000c1e1900 */
[----:B------:R-:W2:Y:S08]  /*4a80*/  LDC R0, c[0x0][0x360] ;  /* 0x0000d800ff007b82 */ /* 0x000eb00000000800 */
[----:B------:R-:W4:Y:S01]  /*4a90*/  LDC.64 R2, c[0x0][0x3a8] ;  /* 0x0000ea00ff027b82 */ /* 0x000f220000000a00 */
[----:B--2---:R-:W-:Y:S01]  /*4aa0*/  IMAD R0, R0, UR4, R5 ;  /* 0x0000000400007c24 */ /* 0x004fe2000f8e0205 */
[----:B------:R-:W2:Y:S01]  /*4ab0*/  LDCU UR4, c[0x0][0x3a0] ;  /* 0x00007400ff0477ac */ /* 0x000ea20008000800 */
[----:B------:R3:W5:Y:S02]  /*4ac0*/  LDG.E R5, desc[UR36][R22.64+0x4] ;  /* 0x0000042416057981 */ /* 0x000764000c1e1900 */
[----:B----4-:R-:W-:-:S06]  /*4ad0*/  IMAD.WIDE R2, R0, 0x4, R2 ;  /* 0x0000000400027825 */ /* 0x010fcc00078e0202 */
[----:B------:R3:W5:Y:S01]  /*4ae0*/  LDG.E R2, desc[UR36][R2.64] ;  /* 0x0000002402027981 */ /* 0x000762000c1e1900 */
[----:B--2---:R-:W2:Y:S08]  /*4af0*/  F2F.F64.F32 R6, UR4 ;  /* 0x0000000400067d10 */ /* 0x004eb00008201800 */
[----:B--2---:R-:W2:Y:S01]  /*4b00*/  MUFU.RCP64H R9, R7 ;  /* 0x0000000700097308 */ /* 0x004ea20000001800 */
[----:B------:R-:W-:-:S06]  /*4b10*/  VIADD R8, R7, 0x300402 ;  /* 0x0030040207087836 */ /* 0x000fcc0000000000 */
[----:B--2---:R-:W-:-:S08]  /*4b20*/  DFMA R10, -R6, R8, 1 ;  /* 0x3ff00000060a742b */ /* 0x004fd00000000108 */
[----:B------:R-:W-:Y:S01]  /*4b30*/  DFMA R10, R10, R10, R10 ;  /* 0x0000000a0a0a722b */ /* 0x000fe2000000000a */
[----:B------:R-:W-:-:S07]  /*4b40*/  FSETP.GEU.AND P0, PT, |R8|, 5.8789094863358348022e-39, PT ;  /* 0x004004020800780b */ /* 0x000fce0003f0e200 */
[----:B------:R-:W-:-:S08]  /*4b50*/  DFMA R10, R8, R10, R8 ;  /* 0x0000000a080a722b */ /* 0x000fd00000000008 */
[----:B------:R-:W-:-:S08]  /*4b60*/  DFMA R12, -R6, R10, 1 ;  /* 0x3ff00000060c742b */ /* 0x000fd0000000010a */
[----:B------:R-:W-:Y:S01]  /*4b70*/  DFMA R10, R10, R12, R10 ;  /* 0x0000000c0a0a722b */ /* 0x000fe2000000000a */
[----:B---3--:R-:W-:Y:S10]  /*4b80*/  @P0 BRA `(.L_x_140) ;  /* 0x0000000000100947 */ /* 0x008ff40003800000 */
[----:B------:R-:W-:Y:S02]  /*4b90*/  LOP3.LUT R3, R7, 0x7fffffff, RZ, 0xc0, !PT ;  /* 0x7fffffff07037812 */ /* 0x000fe400078ec0ff */
[----:B------:R-:W-:-:S03]  /*4ba0*/  MOV R14, 0x4bd0 ;  /* 0x00004bd0000e7802 */ /* 0x000fc60000000f00 */
[----:B------:R-:W-:-:S07]  /*4bb0*/  VIADD R10, R3, 0xfff00000 ;  /* 0xfff00000030a7836 */ /* 0x000fce0000000000 */
[----:B01---5:R-:W-:Y:S05]  /*4bc0*/  CALL.REL.NOINC `($__internal_0_$__cuda_sm20_dblrcp_rn_slowpath_v3) ;  /* 0x00000008004c7944 */ /* 0x023fea0003c00000 */
.L_x_140:
[----:B------:R-:W-:Y:S01]  /*4bd0*/  ISETP.GT.AND P0, PT, R11, 0xfffff, PT ;  /* 0x000fffff0b00780c */ /* 0x000fe20003f04270 */
[--C-:B------:R-:W-:Y:S01]  /*4be0*/  IMAD.MOV.U32 R8, RZ, RZ, R10.reuse ;  /* 0x000000ffff087224 */ /* 0x100fe200078e000a */
[----:B------:R-:W-:Y:S01]  /*4bf0*/  MOV R3, R11 ;  /* 0x0000000b00037202 */ /* 0x000fe20000000f00 */
[----:B------:R-:W-:Y:S01]  /*4c00*/  IMAD.MOV.U32 R9, RZ, RZ, R11 ;  /* 0x000000ffff097224 */ /* 0x000fe200078e000b */
[----:B------:R-:W2:Y:S01]  /*4c10*/  LDC R6, c[0x0][0x39c] ;  /* 0x0000e700ff067b82 */ /* 0x000ea20000000800 */
[----:B------:R-:W-:Y:S01]  /*4c20*/  BSSY.RECONVERGENT B0, `(.L_x_141) ;  /* 0x0000051000007945 */ /* 0x000fe20003800200 */
[----:B------:R-:W-:Y:S02]  /*4c30*/  IMAD.MOV.U32 R20, RZ, RZ, -0x3ff ;  /* 0xfffffc01ff147424 */ /* 0x000fe400078e00ff */
[----:B------:R-:W-:-:S05]  /*4c40*/  IMAD.MOV.U32 R14, RZ, RZ, R10 ;  /* 0x000000ffff0e7224 */ /* 0x000fca00078e000a */
[----:B------:R-:W-:Y:S01]  /*4c50*/  @!P0 DMUL R8, R8, 1.80143985094819840000e+16 ;  /* 0x4350000008088828 */ /* 0x000fe20000000000 */
[----:B------:R-:W-:-:S09]  /*4c60*/  @!P0 IMAD.MOV.U32 R20, RZ, RZ, -0x435 ;  /* 0xfffffbcbff148424 */ /* 0x000fd200078e00ff */
[----:B------:R-:W-:Y:S02]  /*4c70*/  @!P0 IMAD.MOV.U32 R3, RZ, RZ, R9 ;  /* 0x000000ffff038224 */ /* 0x000fe400078e0009 */
[----:B------:R-:W-:Y:S02]  /*4c80*/  @!P0 IMAD.MOV.U32 R14, RZ, RZ, R8 ;  /* 0x000000ffff0e8224 */ /* 0x000fe400078e0008 */
[----:B------:R-:W-:Y:S02]  /*4c90*/  VIADD R7, R3, 0xffffffff ;  /* 0xffffffff03077836 */ /* 0x000fe40000000000 */
[----:B--2---:R-:W-:-:S03]  /*4ca0*/  FMUL R6, R6, R6 ;  /* 0x0000000606067220 */ /* 0x004fc60000400000 */
[----:B------:R-:W-:-:S13]  /*4cb0*/  ISETP.GT.U32.AND P1, PT, R7, 0x7feffffe, PT ;  /* 0x7feffffe0700780c */ /* 0x000fda0003f24070 */
[----:B------:R-:W-:Y:S05]  /*4cc0*/  @P1 BRA `(.L_x_142) ;  /* 0x0000000400001947 */ /* 0x000fea0003800000 */
[----:B------:R-:W-:Y:S01]  /*4cd0*/  LOP3.LUT R7, R3, 0xfffff, RZ, 0xc0, !PT ;  /* 0x000fffff03077812 */ /* 0x000fe200078ec0ff */
[----:B------:R-:W-:Y:S01]  /*4ce0*/  IMAD.MOV.U32 R10, RZ, RZ, RZ ;  /* 0x000000ffff0a7224 */ /* 0x000fe200078e00ff */
[----:B------:R-:W-:Y:S01]  /*4cf0*/  UMOV UR4, 0x3ae80f1e ;  /* 0x3ae80f1e00047882 */ /* 0x000fe20000000000 */
[----:B------:R-:W-:Y:S01]  /*4d00*/  IMAD.MOV.U32 R18, RZ, RZ, -0x748574fc ;  /* 0x8b7a8b04ff127424 */ /* 0x000fe200078e00ff */
[----:B------:R-:W-:Y:S01]  /*4d10*/  LOP3.LUT R15, R7, 0x3ff00000, RZ, 0xfc, !PT ;  /* 0x3ff00000070f7812 */ /* 0x000fe200078efcff */
[----:B------:R-:W-:Y:S01]  /*4d20*/  IMAD.MOV.U32 R19, RZ, RZ, 0x3ed0ee25 ;  /* 0x3ed0ee25ff137424 */ /* 0x000fe200078e00ff */
[----:B------:R-:W-:Y:S01]  /*4d30*/  UMOV UR5, 0x3eb1380b ;  /* 0x3eb1380b00057882 */ /* 0x000fe20000000000 */
[----:B------:R-:W-:Y:S01]  /*4d40*/  LEA.HI R20, R3, R20, RZ, 0xc ;  /* 0x0000001403147211 */ /* 0x000fe200078f60ff */
[----:B------:R-:W-:Y:S01]  /*4d50*/  IMAD.MOV.U32 R21, RZ, RZ, 0x43300000 ;  /* 0x43300000ff157424 */ /* 0x000fe200078e00ff */
[----:B------:R-:W-:Y:S01]  /*4d60*/  ISETP.GE.U32.AND P0, PT, R15, 0x3ff6a09f, PT ;  /* 0x3ff6a09f0f00780c */ /* 0x000fe20003f06070 */
[----:B------:R-:W-:Y:S01]  /*4d70*/  UMOV UR6, 0x80000000 ;  /* 0x8000000000067882 */ /* 0x000fe20000000000 */
[----:B------:R-:W-:-:S11]  /*4d80*/  UMOV UR7, 0x43300000 ;  /* 0x4330000000077882 */ /* 0x000fd60000000000 */
[----:B------:R-:W-:Y:S02]  /*4d90*/  @P0 VIADD R7, R15, 0xfff00000 ;  /* 0xfff000000f070836 */ /* 0x000fe40000000000 */
[----:B------:R-:W-:Y:S02]  /*4da0*/  @P0 VIADD R20, R20, 0x1 ;  /* 0x0000000114140836 */ /* 0x000fe40000000000 */
[----:B------:R-:W-:-:S03]  /*4db0*/  @P0 IMAD.MOV.U32 R15, RZ, RZ, R7 ;  /* 0x000000ffff0f0224 */ /* 0x000fc600078e0007 */
[----:B------:R-:W-:-:S03]  /*4dc0*/  LOP3.LUT R20, R20, 0x80000000, RZ, 0x3c, !PT ;  /* 0x8000000014147812 */ /* 0x000fc600078e3cff */
[C---:B------:R-:W-:Y:S02]  /*4dd0*/  DADD R16, R14.reuse, 1 ;  /* 0x3ff000000e107429 */ /* 0x040fe40000000000 */
[----:B------:R-:W-:Y:S02]  /*4de0*/  DADD R14, R14, -1 ;  /* 0xbff000000e0e7429 */ /* 0x000fe40000000000 */
[----:B------:R-:W-:Y:S01]  /*4df0*/  DADD R20, R20, -UR6 ;  /* 0x8000000614147e29 */ /* 0x000fe20008000000 */
[----:B------:R-:W-:Y:S01]  /*4e00*/  UMOV UR6, 0xfefa39ef ;  /* 0xfefa39ef00067882 */ /* 0x000fe20000000000 */
[----:B------:R-:W2:Y:S01]  /*4e10*/  MUFU.RCP64H R11, R17 ;  /* 0x00000011000b7308 */ /* 0x000ea20000001800 */
[----:B------:R-:W-:Y:S01]  /*4e20*/  UMOV UR7, 0x3fe62e42 ;  /* 0x3fe62e4200077882 */ /* 0x000fe20000000000 */
[----:B--2---:R-:W-:-:S08]  /*4e30*/  DFMA R8, -R16, R10, 1 ;  /* 0x3ff000001008742b */ /* 0x004fd0000000010a */
[----:B------:R-:W-:-:S08]  /*4e40*/  DFMA R8, R8, R8, R8 ;  /* 0x000000080808722b */ /* 0x000fd00000000008 */
[----:B------:R-:W-:-:S08]  /*4e50*/  DFMA R10, R10, R8, R10 ;  /* 0x000000080a0a722b */ /* 0x000fd0000000000a */
[----:B------:R-:W-:-:S08]  /*4e60*/  DMUL R8, R14, R10 ;  /* 0x0000000a0e087228 */ /* 0x000fd00000000000 */
[----:B------:R-:W-:-:S08]  /*4e70*/  DFMA R8, R14, R10, R8 ;  /* 0x0000000a0e08722b */ /* 0x000fd00000000008 */
[----:B------:R-:W-:-:S08]  /*4e80*/  DMUL R12, R8, R8 ;  /* 0x00000008080c7228 */ /* 0x000fd00000000000 */
[----:B------:R-:W-:Y:S01]  /*4e90*/  DFMA R16, R12, UR4, R18 ;  /* 0x000000040c107c2b */ /* 0x000fe20008000012 */
[----:B------:R-:W-:Y:S01]  /*4ea0*/  UMOV UR4, 0x9f02676f ;  /* 0x9f02676f00047882 */ /* 0x000fe20000000000 */
[----:B------:R-:W-:Y:S01]  /*4eb0*/  UMOV UR5, 0x3ef3b266 ;  /* 0x3ef3b26600057882 */ /* 0x000fe20000000000 */
[----:B------:R-:W-:-:S05]  /*4ec0*/  DADD R18, R14, -R8 ;  /* 0x000000000e127229 */ /* 0x000fca0000000808 */
[----:B------:R-:W-:Y:S01]  /*4ed0*/  DFMA R16, R12, R16, UR4 ;  /* 0x000000040c107e2b */ /* 0x000fe20008000010 */
[----:B------:R-:W-:Y:S01]  /*4ee0*/  UMOV UR4, 0xa9ab0956 ;  /* 0xa9ab095600047882 */ /* 0x000fe20000000000 */
[----:B------:R-:W-:Y:S01]  /*4ef0*/  UMOV UR5, 0x3f1745cb ;  /* 0x3f1745cb00057882 */ /* 0x000fe20000000000 */
[----:B------:R-:W-:-:S05]  /*4f00*/  DADD R18, R18, R18 ;  /* 0x0000000012127229 */ /* 0x000fca0000000012 */
[----:B------:R-:W-:Y:S01]  /*4f10*/  DFMA R16, R12, R16, UR4 ;  /* 0x000000040c107e2b */ /* 0x000fe20008000010 */
[----:B------:R-:W-:Y:S01]  /*4f20*/  UMOV UR4, 0x2d1b5154 ;  /* 0x2d1b515400047882 */ /* 0x000fe20000000000 */
[----:B------:R-:W-:Y:S01]  /*4f30*/  UMOV UR5, 0x3f3c71c7 ;  /* 0x3f3c71c700057882 */ /* 0x000fe20000000000 */
[----:B------:R-:W-:Y:S02]  /*4f40*/  DFMA R18, R14, -R8, R18 ;  /* 0x800000080e12722b */ /* 0x000fe40000000012 */
[----:B------:R-:W-:-:S03]  /*4f50*/  DFMA R14, R20, UR6, R8 ;  /* 0x00000006140e7c2b */ /* 0x000fc60008000008 */
[----:B------:R-:W-:Y:S01]  /*4f60*/  DFMA R16, R12, R16, UR4 ;  /* 0x000000040c107e2b */ /* 0x000fe20008000010 */
[----:B------:R-:W-:Y:S01]  /*4f70*/  UMOV UR4, 0x923be72d ;  /* 0x923be72d00047882 */ /* 0x000fe20000000000 */
[----:B------:R-:W-:Y:S01]  /*4f80*/  UMOV UR5, 0x3f624924 ;  /* 0x3f62492400057882 */ /* 0x000fe20000000000 */
[----:B------:R-:W-:-:S05]  /*4f90*/  DMUL R18, R10, R18 ;  /* 0x000000120a127228 */ /* 0x000fca0000000000 */
[----:B------:R-:W-:Y:S01]  /*4fa0*/  DFMA R16, R12, R16, UR4 ;  /* 0x000000040c107e2b */ /* 0x000fe20008000010 */
[----:B------:R-:W-:Y:S01]  /*4fb0*/  UMOV UR4, 0x9999a3c4 ;  /* 0x9999a3c400047882 */ /* 0x000fe20000000000 */
[----:B------:R-:W-:-:S06]  /*4fc0*/  UMOV UR5, 0x3f899999 ;  /* 0x3f89999900057882 */ /* 0x000fcc0000000000 */
[----:B------:R-:W-:Y:S01]  /*4fd0*/  DFMA R16, R12, R16, UR4 ;  /* 0x000000040c107e2b */ /* 0x000fe20008000010 */
[----:B------:R-:W-:Y:S01]  /*4fe0*/  UMOV UR4, 0x55555554 ;  /* 0x5555555400047882 */ /* 0x000fe20000000000 */
[----:B------:R-:W-:-:S06]  /*4ff0*/  UMOV UR5, 0x3fb55555 ;  /* 0x3fb5555500057882 */ /* 0x000fcc0000000000 */
[----:B------:R-:W-:Y:S01]  /*5000*/  DFMA R16, R12, R16, UR4 ;  /* 0x000000040c107e2b */ /* 0x000fe20008000010 */
[----:B------:R-:W-:Y:S01]  /*5010*/  UMOV UR4, 0xfefa39ef ;  /* 0xfefa39ef00047882 */ /* 0x000fe20000000000 */
[----:B------:R-:W-:Y:S02]  /*5020*/  UMOV UR5, 0x3fe62e42 ;  /* 0x3fe62e4200057882 */ /* 0x000fe40000000000 */
[----:B------:R-:W-:Y:S01]  /*5030*/  DFMA R22, R20, -UR4, R14 ;  /* 0x8000000414167c2b */ /* 0x000fe2000800000e */
[----:B------:R-:W-:Y:S01]  /*5040*/  UMOV UR4, 0x3b39803f ;  /* 0x3b39803f00047882 */ /* 0x000fe20000000000 */
[----:B------:R-:W-:Y:S02]  /*5050*/  UMOV UR5, 0x3c7abc9e ;  /* 0x3c7abc9e00057882 */ /* 0x000fe40000000000 */
[----:B------:R-:W-:-:S04]  /*5060*/  DMUL R16, R12, R16 ;  /* 0x000000100c107228 */ /* 0x000fc80000000000 */
[----:B------:R-:W-:-:S04]  /*5070*/  DADD R22, -R8, R22 ;  /* 0x0000000008167229 */ /* 0x000fc80000000116 */
[----:B------:R-:W-:-:S08]  /*5080*/  DFMA R16, R8, R16, R18 ;  /* 0x000000100810722b */ /* 0x000fd00000000012 */
[----:B------:R-:W-:-:S08]  /*5090*/  DADD R16, R16, -R22 ;  /* 0x0000000010107229 */ /* 0x000fd00000000816 */
[----:B------:R-:W-:-:S08]  /*50a0*/  DFMA R16, R20, UR4, R16 ;  /* 0x0000000414107c2b */ /* 0x000fd00008000010 */
[----:B------:R-:W-:Y:S01]  /*50b0*/  DADD R14, R14, R16 ;  /* 0x000000000e0e7229 */ /* 0x000fe20000000010 */
[----:B------:R-:W-:Y:S10]  /*50c0*/  BRA `(.L_x_143) ;  /* 0x0000000000187947 */ /* 0x000ff40003800000 */
.L_x_142:
[----:B------:R-:W-:Y:S01]  /*50d0*/  IMAD.MOV.U32 R10, RZ, RZ, 0x0 ;  /* 0x00000000ff0a7424 */ /* 0x000fe200078e00ff */
[----:B------:R-:W-:Y:S01]  /*50e0*/  LOP3.LUT P0, RZ, R9, 0x7fffffff, RZ, 0xc0, !PT ;  /* 0x7fffffff09ff7812 */ /* 0x000fe2000780c0ff */
[----:B------:R-:W-:-:S06]  /*50f0*/  IMAD.MOV.U32 R11, RZ, RZ, 0x7ff00000 ;  /* 0x7ff00000ff0b7424 */ /* 0x000fcc00078e00ff */
[----:B------:R-:W-:-:S10]  /*5100*/  DFMA R10, R8, R10, +INF ;  /* 0x7ff00000080a742b */ /* 0x000fd4000000000a */
[----:B------:R-:W-:Y:S02]  /*5110*/  FSEL R14, R10, RZ, P0 ;  /* 0x000000ff0a0e7208 */ /* 0x000fe40000000000 */
[----:B------:R-:W-:-:S07]  /*5120*/  FSEL R15, R11, -QNAN , P0 ;  /* 0xfff000000b0f7808 */ /* 0x000fce0000000000 */
.L_x_143:
[----:B------:R-:W-:Y:S05]  /*5130*/  BSYNC.RECONVERGENT B0 ;  /* 0x0000000000007941 */ /* 0x000fea0003800200 */
.L_x_141:
[----:B-----5:R-:W-:Y:S01]  /*5140*/  I2FP.F32.S32 R12, R2 ;  /* 0x00000002000c7245 */ /* 0x020fe20000201400 */
[----:B------:R-:W-:Y:S01]  /*5150*/  IMAD.MOV.U32 R2, RZ, RZ, 0x1 ;  /* 0x00000001ff027424 */ /* 0x000fe200078e00ff */
[----:B------:R-:W2:Y:S01]  /*5160*/  F2F.F64.F32 R6, R6 ;  /* 0x0000000600067310 */ /* 0x000ea20000201800 */
[----:B------:R-:W-:Y:S07]  /*5170*/  BSSY.RECONVERGENT B0, `(.L_x_144) ;  /* 0x0000015000007945 */ /* 0x000fee0003800200 */
[----:B------:R-:W3:Y:S01]  /*5180*/  F2F.F64.F32 R10, R12 ;  /* 0x0000000c000a7310 */ /* 0x000ee20000201800 */
[----:B--2---:R-:W-:-:S02]  /*5190*/  DMUL R16, R6, R14 ;  /* 0x0000000e06107228 */ /* 0x004fc40000000000 */
[----:B---3--:R-:W-:-:S08]  /*51a0*/  DADD R10, R10, R10 ;  /* 0x000000000a0a7229 */ /* 0x008fd0000000000a */
[----:B------:R-:W-:Y:S01]  /*51b0*/  FSETP.GEU.AND P1, PT, |R17|, 6.5827683646048100446e-37, PT ;  /* 0x036000001100780b */ /* 0x000fe20003f2e200 */
[----:B------:R-:W2:Y:S02]  /*51c0*/  MUFU.RCP64H R3, R11 ;  /* 0x0000000b00037308 */ /* 0x000ea40000001800 */
[----:B--2---:R-:W-:-:S08]  /*51d0*/  DFMA R8, -R10, R2, 1 ;  /* 0x3ff000000a08742b */ /* 0x004fd00000000102 */
[----:B------:R-:W-:-:S08]  /*51e0*/  DFMA R8, R8, R8, R8 ;  /* 0x000000080808722b */ /* 0x000fd00000000008 */
[----:B------:R-:W-:-:S08]  /*51f0*/  DFMA R8, R2, R8, R2 ;  /* 0x000000080208722b */ /* 0x000fd00000000002 */
[----:B------:R-:W-:-:S08]  /*5200*/  DFMA R2, -R10, R8, 1 ;  /* 0x3ff000000a02742b */ /* 0x000fd00000000108 */
[----:B------:R-:W-:-:S08]  /*5210*/  DFMA R2, R8, R2, R8 ;  /* 0x000000020802722b */ /* 0x000fd00000000008 */
[----:B------:R-:W-:-:S08]  /*5220*/  DMUL R8, R16, R2 ;  /* 0x0000000210087228 */ /* 0x000fd00000000000 */
[----:B------:R-:W-:-:S08]  /*5230*/  DFMA R12, -R10, R8, R16 ;  /* 0x000000080a0c722b */ /* 0x000fd00000000110 */
[----:B------:R-:W-:-:S10]  /*5240*/  DFMA R2, R2, R12, R8 ;  /* 0x0000000c0202722b */ /* 0x000fd40000000008 */
[----:B------:R-:W-:-:S05]  /*5250*/  FFMA R7, RZ, R11, R3 ;  /* 0x0000000bff077223 */ /* 0x000fca0000000003 */
[----:B------:R-:W-:-:S13]  /*5260*/  FSETP.GT.AND P0, PT, |R7|, 1.469367938527859385e-39, PT ;  /* 0x001000000700780b */ /* 0x000fda0003f04200 */
[----:B------:R-:W-:Y:S05]  /*5270*/  @P0 BRA P1, `(.L_x_145) ;  /* 0x0000000000100947 */ /* 0x000fea0000800000 */
[----:B------:R-:W-:-:S07]  /*5280*/  MOV R2, 0x52a0 ;  /* 0x000052a000027802 */ /* 0x000fce0000000f00 */
[----:B01----:R-:W-:Y:S05]  /*5290*/  CALL.REL.NOINC `($__internal_1_$__cuda_sm20_div_rn_f64_full) ;  /* 0x0000000400387944 */ /* 0x003fea0003c00000 */
[----:B------:R-:W-:Y:S02]  /*52a0*/  IMAD.MOV.U32 R2, RZ, RZ, R14 ;  /* 0x000000ffff027224 */ /* 0x000fe400078e000e */
[----:B------:R-:W-:-:S07]  /*52b0*/  IMAD.MOV.U32 R3, RZ, RZ, R15 ;  /* 0x000000ffff037224 */ /* 0x000fce00078e000f */
.L_x_145:
[----:B------:R-:W-:Y:S05]  /*52c0*/  BSYNC.RECONVERGENT B0 ;  /* 0x0000000000007941 */ /* 0x000fea0003800200 */
.L_x_144:
[----:B------:R-:W2:Y:S01]  /*52d0*/  MUFU.RSQ64H R7, R3 ;  /* 0x0000000300077308 */ /* 0x000ea20000001c00 */
[----:B------:R-:W-:Y:S01]  /*52e0*/  VIADD R6, R3, 0xfcb00000 ;  /* 0xfcb0000003067836 */ /* 0x000fe20000000000 */
[----:B------:R-:W-:Y:S01]  /*52f0*/  BSSY.RECONVERGENT B0, `(.L_x_146) ;  /* 0x0000013000007945 */ /* 0x000fe20003800200 */
[----:B------:R-:W-:Y:S02]  /*5300*/  IMAD.MOV.U32 R10, RZ, RZ, 0x0 ;  /* 0x00000000ff0a7424 */ /* 0x000fe400078e00ff */
[----:B------:R-:W-:Y:S01]  /*5310*/  IMAD.MOV.U32 R11, RZ, RZ, 0x3fd80000 ;  /* 0x3fd80000ff0b7424 */ /* 0x000fe200078e00ff */
[----:B------:R-:W-:Y:S01]  /*5320*/  ISETP.GE.U32.AND P0, PT, R6, 0x7ca00000, PT ;  /* 0x7ca000000600780c */ /* 0x000fe20003f06070 */
[----:B--2---:R-:W-:-:S08]  /*5330*/  DMUL R8, R6, R6 ;  /* 0x0000000606087228 */ /* 0x004fd00000000000 */
[----:B------:R-:W-:-:S08]  /*5340*/  DFMA R8, -R8, R2, 1 ;  /* 0x3ff000000808742b */ /* 0x000fd00000000102 */
[----:B------:R-:W-:Y:S02]  /*5350*/  DFMA R10, R8, R10, 0.5 ;  /* 0x3fe00000080a742b */ /* 0x000fe4000000000a */
[----:B------:R-:W-:-:S08]  /*5360*/  DMUL R8, R6, R8 ;  /* 0x0000000806087228 */ /* 0x000fd00000000000 */
[----:B------:R-:W-:-:S08]  /*5370*/  DFMA R12, R10, R8, R6 ;  /* 0x000000080a0c722b */ /* 0x000fd00000000006 */
[----:B------:R-:W-:Y:S02]  /*5380*/  DMUL R14, R12, R2 ;  /* 0x000000020c0e7228 */ /* 0x000fe40000000000 */
[----:B------:R-:W-:Y:S02]  /*5390*/  VIADD R11, R13, 0xfff00000 ;  /* 0xfff000000d0b7836 */ /* 0x000fe40000000000 */
[----:B------:R-:W-:-:S04]  /*53a0*/  IMAD.MOV.U32 R10, RZ, RZ, R12 ;  /* 0x000000ffff0a7224 */ /* 0x000fc800078e000c */
[----:B------:R-:W-:-:S08]  /*53b0*/  DFMA R16, R14, -R14, R2 ;  /* 0x8000000e0e10722b */ /* 0x000fd00000000002 */
[----:B------:R-:W-:Y:S01]  /*53c0*/  DFMA R8, R16, R10, R14 ;  /* 0x0000000a1008722b */ /* 0x000fe2000000000e */
[----:B------:R-:W-:Y:S10]  /*53d0*/  @!P0 BRA `(.L_x_147) ;  /* 0x0000000000108947 */ /* 0x000ff40003800000 */
[----:B------:R-:W-:Y:S01]  /*53e0*/  IMAD.MOV.U32 R8, RZ, RZ, R2 ;  /* 0x000000ffff087224 */ /* 0x000fe200078e0002 */
[----:B------:R-:W-:Y:S01]  /*53f0*/  MOV R2, 0x5420 ;  /* 0x0000542000027802 */ /* 0x000fe20000000f00 */
[----:B------:R-:W-:-:S07]  /*5400*/  IMAD.MOV.U32 R9, RZ, RZ, R3 ;  /* 0x000000ffff097224 */ /* 0x000fce00078e0003 */
[----:B01----:R-:W-:Y:S05]  /*5410*/  CALL.REL.NOINC `($__internal_2_$__cuda_sm20_dsqrt_rn_f64_mediumpath_v1) ;  /* 0x0000000800507944 */ /* 0x003fea0003c00000 */
.L_x_147:
[----:B------:R-:W-:Y:S05]  /*5420*/  BSYNC.RECONVERGENT B0 ;  /* 0x0000000000007941 */ /* 0x000fea0003800200 */
.L_x_146:
[----:B------:R-:W2:Y:S01]  /*5430*/  F2F.F32.F64 R8, R8 ;  /* 0x0000000800087310 */ /* 0x000ea20000301000 */
[----:B------:R-:W3:Y:S01]  /*5440*/  LDC.64 R2, c[0x0][0x390] ;  /* 0x0000e400ff027b82 */ /* 0x000ee20000000a00 */
[----:B------:R-:W-:Y:S01]  /*5450*/  FADD R5, R4, -R5 ;  /* 0x8000000504057221 */ /* 0x000fe20000000000 */
[----:B------:R-:W-:Y:S04]  /*5460*/  BSSY.RECONVERGENT B0, `(.L_x_148) ;  /* 0x0000007000007945 */ /* 0x000fe80003800200 */
[----:B--2---:R-:W-:Y:S01]  /*5470*/  FSETP.GT.AND P0, PT, |R5|, R8, PT ;  /* 0x000000080500720b */ /* 0x004fe20003f04200 */
[----:B------:R-:W-:Y:S02]  /*5480*/  IMAD.MOV.U32 R5, RZ, RZ, RZ ;  /* 0x000000ffff057224 */ /* 0x000fe400078e00ff */
[----:B---3--:R-:W-:-:S10]  /*5490*/  IMAD.WIDE R2, R0, 0x4, R2 ;  /* 0x0000000400027825 */ /* 0x008fd400078e0202 */
[----:B------:R-:W-:Y:S05]  /*54a0*/  @!P0 BRA `(.L_x_149) ;  /* 0x0000000000088947 */ /* 0x000fea0003800000 */
[----:B------:R-:W2:Y:S02]  /*54b0*/  LDG.E R5, desc[UR36][R24.64] ;  /* 0x0000002418057981 */ /* 0x000ea4000c1e1900 */
[----:B--2---:R-:W-:-:S07]  /*54c0*/  LOP3.LUT R5, R5, 0x80000000, RZ, 0xfc, !PT ;  /* 0x8000000005057812 */ /* 0x004fce00078efcff */
.L_x_149:
[----:B------:R-:W-:Y:S05]  /*54d0*/  BSYNC.RECONVERGENT B0 ;  /* 0x0000000000007941 */ /* 0x000fea0003800200 */
.L_x_148:
[----:B------:R-:W-:Y:S01]  /*54e0*/  STG.E desc[UR36][R2.64], R5 ;  /* 0x0000000502007986 */ /* 0x000fe2000c101924 */
[----:B------:R-:W-:Y:S05]  /*54f0*/  EXIT ;  /* 0x000000000000794d */ /* 0x000fea0003800000 */
        .weak           $__internal_0_$__cuda_sm20_dblrcp_rn_slowpath_v3
        .type           $__internal_0_$__cuda_sm20_dblrcp_rn_slowpath_v3,@function
        .size           $__internal_0_$__cuda_sm20_dblrcp_rn_slowpath_v3,($__internal_1_$__cuda_sm20_div_rn_f64_full - $__internal_0_$__cuda_sm20_dblrcp_rn_slowpath_v3)
$__internal_0_$__cuda_sm20_dblrcp_rn_slowpath_v3:
[----:B------:R-:W-:-:S14]  /*5500*/  DSETP.GTU.AND P0, PT, |R6|, +INF , PT ;  /* 0x7ff000000600742a */ /* 0x000fdc0003f0c200 */
[----:B------:R-:W-:Y:S05]  /*5510*/  @P0 BRA `(.L_x_150) ;  /* 0x00000000007c0947 */ /* 0x000fea0003800000 */
[----:B------:R-:W-:-:S05]  /*5520*/  LOP3.LUT R3, R7, 0x7fffffff, RZ, 0xc0, !PT ;  /* 0x7fffffff07037812 */ /* 0x000fca00078ec0ff */
[----:B------:R-:W-:-:S05]  /*5530*/  VIADD R8, R3, 0xffffffff ;  /* 0xffffffff03087836 */ /* 0x000fca0000000000 */
[----:B------:R-:W-:-:S13]  /*5540*/  ISETP.GE.U32.AND P0, PT, R8, 0x7fefffff, PT ;  /* 0x7fefffff0800780c */ /* 0x000fda0003f06070 */
[----:B------:R-:W-:Y:S01]  /*5550*/  @P0 LOP3.LUT R9, R7, 0x7ff00000, RZ, 0x3c, !PT ;  /* 0x7ff0000007090812 */ /* 0x000fe200078e3cff */
[----:B------:R-:W-:Y:S01]  /*5560*/  @P0 IMAD.MOV.U32 R8, RZ, RZ, RZ ;  /* 0x000000ffff080224 */ /* 0x000fe200078e00ff */
[----:B------:R-:W-:Y:S06]  /*5570*/  @P0 BRA `(.L_x_151) ;  /* 0x00000000006c0947 */ /* 0x000fec0003800000 */
[----:B------:R-:W-:-:S13]  /*5580*/  ISETP.GE.U32.AND P0, PT, R3, 0x1000001, PT ;  /* 0x010000010300780c */ /* 0x000fda0003f06070 */
[----:B------:R-:W-:Y:S05]  /*5590*/  @!P0 BRA `(.L_x_152) ;  /* 0x0000000000348947 */ /* 0x000fea0003800000 */
[----:B------:R-:W-:Y:S02]  /*55a0*/  VIADD R9, R7, 0xc0200000 ;  /* 0xc020000007097836 */ /* 0x000fe40000000000 */
[----:B------:R-:W-:Y:S02]  /*55b0*/  IMAD.MOV.U32 R8, RZ, RZ, R6 ;  /* 0x000000ffff087224 */ /* 0x000fe400078e0006 */
[----:B------:R-:W0:Y:S04]  /*55c0*/  MUFU.RCP64H R11, R9 ;  /* 0x00000009000b7308 */ /* 0x000e280000001800 */
[----:B0-----:R-:W-:-:S08]  /*55d0*/  DFMA R12, -R8, R10, 1 ;  /* 0x3ff00000080c742b */ /* 0x001fd0000000010a */
[----:B------:R-:W-:-:S08]  /*55e0*/  DFMA R12, R12, R12, R12 ;  /* 0x0000000c0c0c722b */ /* 0x000fd0000000000c */
[----:B------:R-:W-:-:S08]  /*55f0*/  DFMA R12, R10, R12, R10 ;  /* 0x0000000c0a0c722b */ /* 0x000fd0000000000a */
[----:B------:R-:W-:-:S08]  /*5600*/  DFMA R10, -R8, R12, 1 ;  /* 0x3ff00000080a742b */ /* 0x000fd0000000010c */
[----:B------:R-:W-:-:S08]  /*5610*/  DFMA R10, R12, R10, R12 ;  /* 0x0000000a0c0a722b */ /* 0x000fd0000000000c */
[----:B------:R-:W-:-:S08]  /*5620*/  DMUL R10, R10, 2.2250738585072013831e-308 ;  /* 0x001000000a0a7828 */ /* 0x000fd00000000000 */
[----:B------:R-:W-:-:S08]  /*5630*/  DFMA R6, -R6, R10, 1 ;  /* 0x3ff000000606742b */ /* 0x000fd0000000010a */
[----:B------:R-:W-:-:S08]  /*5640*/  DFMA R6, R6, R6, R6 ;  /* 0x000000060606722b */ /* 0x000fd00000000006 */
[----:B------:R-:W-:Y:S01]  /*5650*/  DFMA R8, R10, R6, R10 ;  /* 0x000000060a08722b */ /* 0x000fe2000000000a */
[----:B------:R-:W-:Y:S10]  /*5660*/  BRA `(.L_x_151) ;  /* 0x0000000000307947 */ /* 0x000ff40003800000 */
.L_x_152:
[----:B------:R-:W-:Y:S01]  /*5670*/  DMUL R6, R6, 8.11296384146066816958e+31 ;  /* 0x4690000006067828 */ /* 0x000fe20000000000 */
[----:B------:R-:W-:-:S05]  /*5680*/  IMAD.MOV.U32 R8, RZ, RZ, R10 ;  /* 0x000000ffff087224 */ /* 0x000fca00078e000a */
[----:B------:R-:W0:Y:S02]  /*5690*/  MUFU.RCP64H R9, R7 ;  /* 0x0000000700097308 */ /* 0x000e240000001800 */
[----:B0-----:R-:W-:-:S08]  /*56a0*/  DFMA R10, -R6, R8, 1 ;  /* 0x3ff00000060a742b */ /* 0x001fd00000000108 */
[----:B------:R-:W-:-:S08]  /*56b0*/  DFMA R10, R10, R10, R10 ;  /* 0x0000000a0a0a722b */ /* 0x000fd0000000000a */
[----:B------:R-:W-:-:S08]  /*56c0*/  DFMA R10, R8, R10, R8 ;  /* 0x0000000a080a722b */ /* 0x000fd00000000008 */
[----:B------:R-:W-:-:S08]  /*56d0*/  DFMA R8, -R6, R10, 1 ;  /* 0x3ff000000608742b */ /* 0x000fd0000000010a */
[----:B------:R-:W-:-:S08]  /*56e0*/  DFMA R8, R10, R8, R10 ;  /* 0x000000080a08722b */ /* 0x000fd0000000000a */
[----:B------:R-:W-:Y:S01]  /*56f0*/  DMUL R8, R8, 8.11296384146066816958e+31 ;  /* 0x4690000008087828 */ /* 0x000fe20000000000 */
[----:B------:R-:W-:Y:S10]  /*5700*/  BRA `(.L_x_151) ;  /* 0x0000000000087947 */ /* 0x000ff40003800000 */
.L_x_150:
[----:B------:R-:W-:Y:S01]  /*5710*/  LOP3.LUT R9, R7, 0x80000, RZ, 0xfc, !PT ;  /* 0x0008000007097812 */ /* 0x000fe200078efcff */
[----:B------:R-:W-:-:S07]  /*5720*/  IMAD.MOV.U32 R8, RZ, RZ, R6 ;  /* 0x000000ffff087224 */ /* 0x000fce00078e0006 */
.L_x_151:
[----:B------:R-:W-:Y:S02]  /*5730*/  IMAD.MOV.U32 R6, RZ, RZ, R14 ;  /* 0x000000ffff067224 */ /* 0x000fe400078e000e */
[----:B------:R-:W-:Y:S02]  /*5740*/  IMAD.MOV.U32 R7, RZ, RZ, 0x0 ;  /* 0x00000000ff077424 */ /* 0x000fe400078e00ff */
[----:B------:R-:W-:Y:S02]  /*5750*/  IMAD.MOV.U32 R10, RZ, RZ, R8 ;  /* 0x000000ffff0a7224 */ /* 0x000fe400078e0008 */
[----:B------:R-:W-:Y:S01]  /*5760*/  IMAD.MOV.U32 R11, RZ, RZ, R9 ;  /* 0x000000ffff0b7224 */ /* 0x000fe200078e0009 */
[----:B------:R-:W-:Y:S06]  /*5770*/  RET.REL.NODEC R6 `(_Z28compute_node_split_decisionsPfPiPjiffS0_) ;  /* 0xffffffa806207950 */ /* 0x000fec0003c3ffff */
        .weak           $__internal_1_$__cuda_sm20_div_rn_f64_full
        .type           $__internal_1_$__cuda_sm20_div_rn_f64_full,@function
        .size           $__internal_1_$__cuda_sm20_div_rn_f64_full,($__internal_2_$__cuda_sm20_dsqrt_rn_f64_mediumpath_v1 - $__internal_1_$__cuda_sm20_div_rn_f64_full)
$__internal_1_$__cuda_sm20_div_rn_f64_full:
[C---:B------:R-:W-:Y:S01]  /*5780*/  FSETP.GEU.AND P0, PT, |R11|.reuse, 1.469367938527859385e-39, PT ;  /* 0x001000000b00780b */ /* 0x040fe20003f0e200 */
[----:B------:R-:W-:Y:S01]  /*5790*/  IMAD.MOV.U32 R6, RZ, RZ, R10 ;  /* 0x000000ffff067224 */ /* 0x000fe200078e000a */
[C---:B------:R-:W-:Y:S01]  /*57a0*/  LOP3.LUT R8, R11.reuse, 0x800fffff, RZ, 0xc0, !PT ;  /* 0x800fffff0b087812 */ /* 0x040fe200078ec0ff */
[----:B------:R-:W-:Y:S01]  /*57b0*/  IMAD.MOV.U32 R7, RZ, RZ, R11 ;  /* 0x000000ffff077224 */ /* 0x000fe200078e000b */
[----:B------:R-:W-:Y:S01]  /*57c0*/  LOP3.LUT R3, R11, 0x7ff00000, RZ, 0xc0, !PT ;  /* 0x7ff000000b037812 */ /* 0x000fe200078ec0ff */
[----:B------:R-:W-:Y:S01]  /*57d0*/  IMAD.MOV.U32 R13, RZ, RZ, R17 ;  /* 0x000000ffff0d7224 */ /* 0x000fe200078e0011 */
[----:B------:R-:W-:Y:S01]  /*57e0*/  LOP3.LUT R9, R8, 0x3ff00000, RZ, 0xfc, !PT ;  /* 0x3ff0000008097812 */ /* 0x000fe200078efcff */
[----:B------:R-:W-:Y:S01]  /*57f0*/  IMAD.MOV.U32 R14, RZ, RZ, 0x1 ;  /* 0x00000001ff0e7424 */ /* 0x000fe200078e00ff */
[----:B------:R-:W-:Y:S01]  /*5800*/  MOV R8, R10 ;  /* 0x0000000a00087202 */ /* 0x000fe20000000f00 */
[----:B------:R-:W-:Y:S01]  /*5810*/  IMAD.MOV.U32 R12, RZ, RZ, R16 ;  /* 0x000000ffff0c7224 */ /* 0x000fe200078e0010 */
[C---:B------:R-:W-:Y:S01]  /*5820*/  FSETP.GEU.AND P2, PT, |R13|.reuse, 1.469367938527859385e-39, PT ;  /* 0x001000000d00780b */ /* 0x040fe20003f4e200 */
[----:B------:R-:W-:Y:S01]  /*5830*/  IMAD.MOV.U32 R21, RZ, RZ, 0x1ca00000 ;  /* 0x1ca00000ff157424 */ /* 0x000fe200078e00ff */
[----:B------:R-:W-:Y:S01]  /*5840*/  LOP3.LUT R22, R13, 0x7ff00000, RZ, 0xc0, !PT ;  /* 0x7ff000000d167812 */ /* 0x000fe200078ec0ff */
[----:B------:R-:W-:Y:S01]  /*5850*/  @!P0 DMUL R8, R6, 8.98846567431157953865e+307 ;  /* 0x7fe0000006088828 */ /* 0x000fe20000000000 */
[----:B------:R-:W-:Y:S02]  /*5860*/  BSSY.RECONVERGENT B1, `(.L_x_153) ;  /* 0x000004d000017945 */ /* 0x000fe40003800200 */
[----:B------:R-:W-:Y:S01]  /*5870*/  ISETP.GE.U32.AND P1, PT, R22, R3, PT ;  /* 0x000000031600720c */ /* 0x000fe20003f26070 */
[----:B------:R-:W-:-:S02]  /*5880*/  IMAD.MOV.U32 R20, RZ, RZ, R22 ;  /* 0x000000ffff147224 */ /* 0x000fc400078e0016 */
[----:B------:R-:W0:Y:S01]  /*5890*/  MUFU.RCP64H R15, R9 ;  /* 0x00000009000f7308 */ /* 0x000e220000001800 */
[----:B------:R-:W-:-:S03]  /*58a0*/  SEL R11, R21, 0x63400000, !P1 ;  /* 0x63400000150b7807 */ /* 0x000fc60004800000 */
[----:B------:R-:W-:Y:S02]  /*58b0*/  @!P2 LOP3.LUT R10, R7, 0x7ff00000, RZ, 0xc0, !PT ;  /* 0x7ff00000070aa812 */ /* 0x000fe400078ec0ff */
[----:B------:R-:W-:Y:S02]  /*58c0*/  LOP3.LUT R11, R11, 0x800fffff, R13, 0xf8, !PT ;  /* 0x800fffff0b0b7812 */ /* 0x000fe400078ef80d */
[----:B------:R-:W-:Y:S01]  /*58d0*/  @!P2 ISETP.GE.U32.AND P3, PT, R22, R10, PT ;  /* 0x0000000a1600a20c */ /* 0x000fe20003f66070 */
[----:B------:R-:W-:Y:S01]  /*58e0*/  IMAD.MOV.U32 R10, RZ, RZ, R12 ;  /* 0x000000ffff0a7224 */ /* 0x000fe200078e000c */
[----:B------:R-:W-:-:S05]  /*58f0*/  @!P0 LOP3.LUT R3, R9, 0x7ff00000, RZ, 0xc0, !PT ;  /* 0x7ff0000009038812 */ /* 0x000fca00078ec0ff */
[----:B------:R-:W-:Y:S01]  /*5900*/  VIADD R26, R3, 0xffffffff ;  /* 0xffffffff031a7836 */ /* 0x000fe20000000000 */
[----:B0-----:R-:W-:-:S08]  /*5910*/  DFMA R16, R14, -R8, 1 ;  /* 0x3ff000000e10742b */ /* 0x001fd00000000808 */
[----:B------:R-:W-:-:S08]  /*5920*/  DFMA R16, R16, R16, R16 ;  /* 0x000000101010722b */ /* 0x000fd00000000010 */
[----:B------:R-:W-:Y:S01]  /*5930*/  DFMA R16, R14, R16, R14 ;  /* 0x000000100e10722b */ /* 0x000fe2000000000e */
[----:B------:R-:W-:Y:S01]  /*5940*/  @!P2 SEL R15, R21, 0x63400000, !P3 ;  /* 0x63400000150fa807 */ /* 0x000fe20005800000 */
[----:B------:R-:W-:-:S03]  /*5950*/  @!P2 IMAD.MOV.U32 R14, RZ, RZ, RZ ;  /* 0x000000ffff0ea224 */ /* 0x000fc600078e00ff */
[----:B------:R-:W-:-:S03]  /*5960*/  @!P2 LOP3.LUT R15, R15, 0x80000000, R13, 0xf8, !PT ;  /* 0x800000000f0fa812 */ /* 0x000fc600078ef80d */
[----:B------:R-:W-:Y:S01]  /*5970*/  DFMA R18, R16, -R8, 1 ;  /* 0x3ff000001012742b */ /* 0x000fe20000000808 */
[----:B------:R-:W-:-:S06]  /*5980*/  @!P2 LOP3.LUT R15, R15, 0x100000, RZ, 0xfc, !PT ;  /* 0x001000000f0fa812 */ /* 0x000fcc00078efcff */
[----:B------:R-:W-:Y:S02]  /*5990*/  @!P2 DFMA R10, R10, 2, -R14 ;  /* 0x400000000a0aa82b */ /* 0x000fe4000000080e */
[----:B------:R-:W-:-:S08]  /*59a0*/  DFMA R18, R16, R18, R16 ;  /* 0x000000121012722b */ /* 0x000fd00000000010 */
[----:B------:R-:W-:Y:S01]  /*59b0*/  @!P2 LOP3.LUT R20, R11, 0x7ff00000, RZ, 0xc0, !PT ;  /* 0x7ff000000b14a812 */ /* 0x000fe200078ec0ff */
[----:B------:R-:W-:-:S04]  /*59c0*/  DMUL R14, R18, R10 ;  /* 0x0000000a120e7228 */ /* 0x000fc80000000000 */
[----:B------:R-:W-:-:S04]  /*59d0*/  VIADD R23, R20, 0xffffffff ;  /* 0xffffffff14177836 */ /* 0x000fc80000000000 */
[----:B------:R-:W-:Y:S01]  /*59e0*/  DFMA R16, R14, -R8, R10 ;  /* 0x800000080e10722b */ /* 0x000fe2000000000a */
[----:B------:R-:W-:-:S04]  /*59f0*/  ISETP.GT.U32.AND P0, PT, R23, 0x7feffffe, PT ;  /* 0x7feffffe1700780c */ /* 0x000fc80003f04070 */
[----:B------:R-:W-:-:S03]  /*5a00*/  ISETP.GT.U32.OR P0, PT, R26, 0x7feffffe, P0 ;  /* 0x7feffffe1a00780c */ /* 0x000fc60000704470 */
[----:B------:R-:W-:-:S10]  /*5a10*/  DFMA R16, R18, R16, R14 ;  /* 0x000000101210722b */ /* 0x000fd4000000000e */
[----:B------:R-:W-:Y:S05]  /*5a20*/  @P0 BRA `(.L_x_154) ;  /* 0x00000000006c0947 */ /* 0x000fea0003800000 */
[----:B------:R-:W-:Y:S01]  /*5a30*/  LOP3.LUT R13, R7, 0x7ff00000, RZ, 0xc0, !PT ;  /* 0x7ff00000070d7812 */ /* 0x000fe200078ec0ff */
[----:B------:R-:W-:-:S03]  /*5a40*/  IMAD.MOV.U32 R12, RZ, RZ, RZ ;  /* 0x000000ffff0c7224 */ /* 0x000fc600078e00ff */
[CC--:B------:R-:W-:Y:S02]  /*5a50*/  VIADDMNMX R3, R22.reuse, -R13.reuse, 0xb9600000, !PT ;  /* 0xb960000016037446 */ /* 0x0c0fe4000780090d */
[----:B------:R-:W-:Y:S02]  /*5a60*/  ISETP.GE.U32.AND P0, PT, R22, R13, PT ;  /* 0x0000000d1600720c */ /* 0x000fe40003f06070 */
[----:B------:R-:W-:Y:S02]  /*5a70*/  VIMNMX R3, PT, PT, R3, 0x46a00000, PT ;  /* 0x46a0000003037848 */ /* 0x000fe40003fe0100 */
[----:B------:R-:W-:-:S05]  /*5a80*/  SEL R18, R21, 0x63400000, !P0 ;  /* 0x6340000015127807 */ /* 0x000fca0004000000 */
[----:B------:R-:W-:-:S04]  /*5a90*/  IMAD.IADD R18, R3, 0x1, -R18 ;  /* 0x0000000103127824 */ /* 0x000fc800078e0a12 */
[----:B------:R-:W-:-:S06]  /*5aa0*/  VIADD R13, R18, 0x7fe00000 ;  /* 0x7fe00000120d7836 */ /* 0x000fcc0000000000 */
[----:B------:R-:W-:-:S10]  /*5ab0*/  DMUL R14, R16, R12 ;  /* 0x0000000c100e7228 */ /* 0x000fd40000000000 */
[----:B------:R-:W-:-:S13]  /*5ac0*/  FSETP.GTU.AND P0, PT, |R15|, 1.469367938527859385e-39, PT ;  /* 0x001000000f00780b */ /* 0x000fda0003f0c200 */
[----:B------:R-:W-:Y:S05]  /*5ad0*/  @P0 BRA `(.L_x_155) ;  /* 0x0000000000940947 */ /* 0x000fea0003800000 */
[----:B------:R-:W-:Y:S01]  /*5ae0*/  DFMA R8, R16, -R8, R10 ;  /* 0x800000081008722b */ /* 0x000fe2000000000a */
[----:B------:R-:W-:-:S09]  /*5af0*/  IMAD.MOV.U32 R12, RZ, RZ, RZ ;  /* 0x000000ffff0c7224 */ /* 0x000fd200078e00ff */
[C---:B------:R-:W-:Y:S02]  /*5b00*/  FSETP.NEU.AND P0, PT, R9.reuse, RZ, PT ;  /* 0x000000ff0900720b */ /* 0x040fe40003f0d000 */
[----:B------:R-:W-:-:S04]  /*5b10*/  LOP3.LUT R3, R9, 0x80000000, R7, 0x48, !PT ;  /* 0x8000000009037812 */ /* 0x000fc800078e4807 */
[----:B------:R-:W-:-:S07]  /*5b20*/  LOP3.LUT R13, R3, R13, RZ, 0xfc, !PT ;  /* 0x0000000d030d7212 */ /* 0x000fce00078efcff */
[----:B------:R-:W-:Y:S05]  /*5b30*/  @!P0 BRA `(.L_x_155) ;  /* 0x00000000007c8947 */ /* 0x000fea0003800000 */
[----:B------:R-:W-:Y:S01]  /*5b40*/  IMAD.MOV R7, RZ, RZ, -R18 ;  /* 0x000000ffff077224 */ /* 0x000fe200078e0a12 */
[----:B------:R-:W-:Y:S01]  /*5b50*/  DMUL.RP R12, R16, R12 ;  /* 0x0000000c100c7228 */ /* 0x000fe20000008000 */
[----:B------:R-:W-:-:S06]  /*5b60*/  IMAD.MOV.U32 R6, RZ, RZ, RZ ;  /* 0x000000ffff067224 */ /* 0x000fcc00078e00ff */
[----:B------:R-:W-:-:S03]  /*5b70*/  DFMA R6, R14, -R6, R16 ;  /* 0x800000060e06722b */ /* 0x000fc60000000010 */
[----:B------:R-:W-:-:S03]  /*5b80*/  LOP3.LUT R3, R13, R3, RZ, 0x3c, !PT ;  /* 0x000000030d037212 */ /* 0x000fc600078e3cff */
[----:B------:R-:W-:-:S04]  /*5b90*/  IADD3 R6, PT, PT, -R18, -0x43300000, RZ ;  /* 0xbcd0000012067810 */ /* 0x000fc80007ffe1ff */
[----:B------:R-:W-:-:S04]  /*5ba0*/  FSETP.NEU.AND P0, PT, |R7|, R6, PT ;  /* 0x000000060700720b */ /* 0x000fc80003f0d200 */
[----:B------:R-:W-:Y:S02]  /*5bb0*/  FSEL R14, R12, R14, !P0 ;  /* 0x0000000e0c0e7208 */ /* 0x000fe40004000000 */
[----:B------:R-:W-:Y:S01]  /*5bc0*/  FSEL R15, R3, R15, !P0 ;  /* 0x0000000f030f7208 */ /* 0x000fe20004000000 */
[----:B------:R-:W-:Y:S06]  /*5bd0*/  BRA `(.L_x_155) ;  /* 0x0000000000547947 */ /* 0x000fec0003800000 */
.L_x_154:
[----:B------:R-:W-:-:S14]  /*5be0*/  DSETP.NAN.AND P0, PT, R12, R12, PT ;  /* 0x0000000c0c00722a */ /* 0x000fdc0003f08000 */
[----:B------:R-:W-:Y:S05]  /*5bf0*/  @P0 BRA `(.L_x_156) ;  /* 0x0000000000440947 */ /* 0x000fea0003800000 */
[----:B------:R-:W-:-:S14]  /*5c00*/  DSETP.NAN.AND P0, PT, R6, R6, PT ;  /* 0x000000060600722a */ /* 0x000fdc0003f08000 */
[----:B------:R-:W-:Y:S05]  /*5c10*/  @P0 BRA `(.L_x_157) ;  /* 0x0000000000300947 */ /* 0x000fea0003800000 */
[----:B------:R-:W-:Y:S01]  /*5c20*/  ISETP.NE.AND P0, PT, R20, R3, PT ;  /* 0x000000031400720c */ /* 0x000fe20003f05270 */
[----:B------:R-:W-:Y:S02]  /*5c30*/  IMAD.MOV.U32 R14, RZ, RZ, 0x0 ;  /* 0x00000000ff0e7424 */ /* 0x000fe400078e00ff */
[----:B------:R-:W-:-:S10]  /*5c40*/  IMAD.MOV.U32 R15, RZ, RZ, -0x80000 ;  /* 0xfff80000ff0f7424 */ /* 0x000fd400078e00ff */
[----:B------:R-:W-:Y:S05]  /*5c50*/  @!P0 BRA `(.L_x_155) ;  /* 0x0000000000348947 */ /* 0x000fea0003800000 */
[----:B------:R-:W-:Y:S02]  /*5c60*/  ISETP.NE.AND P0, PT, R20, 0x7ff00000, PT ;  /* 0x7ff000001400780c */ /* 0x000fe40003f05270 */
[----:B------:R-:W-:Y:S02]  /*5c70*/  LOP3.LUT R15, R13, 0x80000000, R7, 0x48, !PT ;  /* 0x800000000d0f7812 */ /* 0x000fe400078e4807 */
[----:B------:R-:W-:-:S13]  /*5c80*/  ISETP.EQ.OR P0, PT, R3, RZ, !P0 ;  /* 0x000000ff0300720c */ /* 0x000fda0004702670 */
[----:B------:R-:W-:Y:S01]  /*5c90*/  @P0 LOP3.LUT R3, R15, 0x7ff00000, RZ, 0xfc, !PT ;  /* 0x7ff000000f030812 */ /* 0x000fe200078efcff */
[----:B------:R-:W-:Y:S02]  /*5ca0*/  @!P0 IMAD.MOV.U32 R14, RZ, RZ, RZ ;  /* 0x000000ffff0e8224 */ /* 0x000fe400078e00ff */
[----:B------:R-:W-:Y:S02]  /*5cb0*/  @P0 IMAD.MOV.U32 R14, RZ, RZ, RZ ;  /* 0x000000ffff0e0224 */ /* 0x000fe400078e00ff */
[----:B------:R-:W-:Y:S01]  /*5cc0*/  @P0 IMAD.MOV.U32 R15, RZ, RZ, R3 ;  /* 0x000000ffff0f0224 */ /* 0x000fe200078e0003 */
[----:B------:R-:W-:Y:S06]  /*5cd0*/  BRA `(.L_x_155) ;  /* 0x0000000000147947 */ /* 0x000fec0003800000 */
.L_x_157:
[----:B------:R-:W-:Y:S01]  /*5ce0*/  LOP3.LUT R15, R7, 0x80000, RZ, 0xfc, !PT ;  /* 0x00080000070f7812 */ /* 0x000fe200078efcff */
[----:B------:R-:W-:Y:S01]  /*5cf0*/  IMAD.MOV.U32 R14, RZ, RZ, R6 ;  /* 0x000000ffff0e7224 */ /* 0x000fe200078e0006 */
[----:B------:R-:W-:Y:S06]  /*5d00*/  BRA `(.L_x_155) ;  /* 0x0000000000087947 */ /* 0x000fec0003800000 */
.L_x_156:
[----:B------:R-:W-:Y:S01]  /*5d10*/  LOP3.LUT R15, R13, 0x80000, RZ, 0xfc, !PT ;  /* 0x000800000d0f7812 */ /* 0x000fe200078efcff */
[----:B------:R-:W-:-:S07]  /*5d20*/  IMAD.MOV.U32 R14, RZ, RZ, R12 ;  /* 0x000000ffff0e7224 */ /* 0x000fce00078e000c */
.L_x_155:
[----:B------:R-:W-:Y:S05]  /*5d30*/  BSYNC.RECONVERGENT B1 ;  /* 0x0000000000017941 */ /* 0x000fea0003800200 */
.L_x_153:
[----:B------:R-:W-:-:S04]  /*5d40*/  IMAD.MOV.U32 R3, RZ, RZ, 0x0 ;  /* 0x00000000ff037424 */ /* 0x000fc800078e00ff */
[----:B------:R-:W-:Y:S05]  /*5d50*/  RET.REL.NODEC R2 `(_Z28compute_node_split_decisionsPfPiPjiffS0_) ;  /* 0xffffffa002a87950 */ /* 0x000fea0003c3ffff */
        .weak           $__internal_2_$__cuda_sm20_dsqrt_rn_f64_mediumpath_v1
        .type           $__internal_2_$__cuda_sm20_dsqrt_rn_f64_mediumpath_v1,@function
        .size           $__internal_2_$__cuda_sm20_dsqrt_rn_f64_mediumpath_v1,(.L_x_222 - $__internal_2_$__cuda_sm20_dsqrt_rn_f64_mediumpath_v1)
$__internal_2_$__cuda_sm20_dsqrt_rn_f64_mediumpath_v1:
[----:B------:R-:W-:Y:S01]  /*5d60*/  ISETP.GE.U32.AND P0, PT, R6, -0x3400000, PT ;  /* 0xfcc000000600780c */ /* 0x000fe20003f06070 */
[----:B------:R-:W-:Y:S01]  /*5d70*/  BSSY.RECONVERGENT B1, `(.L_x_158) ;  /* 0x0000026000017945 */ /* 0x000fe20003800200 */
[----:B------:R-:W-:Y:S02]  /*5d80*/  IMAD.MOV.U32 R10, RZ, RZ, R12 ;  /* 0x000000ffff0a7224 */ /* 0x000fe400078e000c */
[----:B------:R-:W-:Y:S02]  /*5d90*/  IMAD.MOV.U32 R6, RZ, RZ, R16 ;  /* 0x000000ffff067224 */ /* 0x000fe400078e0010 */
[----:B------:R-:W-:-:S07]  /*5da0*/  IMAD.MOV.U32 R7, RZ, RZ, R17 ;  /* 0x000000ffff077224 */ /* 0x000fce00078e0011 */
[----:B------:R-:W-:Y:S05]  /*5db0*/  @!P0 BRA `(.L_x_159) ;  /* 0x0000000000208947 */ /* 0x000fea0003800000 */
[----:B------:R-:W-:-:S10]  /*5dc0*/  DFMA.RM R6, R6, R10, R14 ;  /* 0x0000000a0606722b */ /* 0x000fd4000000400e */
[----:B------:R-:W-:-:S05]  /*5dd0*/  IADD3 R10, P0, PT, R6, 0x1, RZ ;  /* 0x00000001060a7810 */ /* 0x000fca0007f1e0ff */
[----:B------:R-:W-:-:S06]  /*5de0*/  IMAD.X R11, RZ, RZ, R7, P0 ;  /* 0x000000ffff0b7224 */ /* 0x000fcc00000e0607 */
[----:B------:R-:W-:-:S08]  /*5df0*/  DFMA.RP R8, -R6, R10, R8 ;  /* 0x0000000a0608722b */ /* 0x000fd00000008108 */
[----:B------:R-:W-:-:S06]  /*5e00*/  DSETP.GT.AND P0, PT, R8, RZ, PT ;  /* 0x000000ff0800722a */ /* 0x000fcc0003f04000 */
[----:B------:R-:W-:Y:S02]  /*5e10*/  FSEL R6, R10, R6, P0 ;  /* 0x000000060a067208 */ /* 0x000fe40000000000 */
[----:B------:R-:W-:Y:S01]  /*5e20*/  FSEL R7, R11, R7, P0 ;  /* 0x000000070b077208 */ /* 0x000fe20000000000 */
[----:B------:R-:W-:Y:S06]  /*5e30*/  BRA `(.L_x_160) ;  /* 0x0000000000647947 */ /* 0x000fec0003800000 */
.L_x_159:
[----:B------:R-:W-:-:S14]  /*5e40*/  DSETP.NE.AND P0, PT, R8, RZ, PT ;  /* 0x000000ff0800722a */ /* 0x000fdc0003f05000 */
[----:B------:R-:W-:Y:S05]  /*5e50*/  @!P0 BRA `(.L_x_161) ;  /* 0x0000000000588947 */ /* 0x000fea0003800000 */
[----:B------:R-:W-:-:S13]  /*5e60*/  ISETP.GE.AND P0, PT, R9, RZ, PT ;  /* 0x000000ff0900720c */ /* 0x000fda0003f06270 */
[----:B------:R-:W-:Y:S02]  /*5e70*/  @!P0 IMAD.MOV.U32 R6, RZ, RZ, 0x0 ;  /* 0x00000000ff068424 */ /* 0x000fe400078e00ff */
[----:B------:R-:W-:Y:S01]  /*5e80*/  @!P0 IMAD.MOV.U32 R7, RZ, RZ, -0x80000 ;  /* 0xfff80000ff078424 */ /* 0x000fe200078e00ff */
[----:B------:R-:W-:Y:S06]  /*5e90*/  @!P0 BRA `(.L_x_160) ;  /* 0x00000000004c8947 */ /* 0x000fec0003800000 */
[----:B------:R-:W-:-:S13]  /*5ea0*/  ISETP.GT.AND P0, PT, R9, 0x7fefffff, PT ;  /* 0x7fefffff0900780c */ /* 0x000fda0003f04270 */
[----:B------:R-:W-:Y:S05]  /*5eb0*/  @P0 BRA `(.L_x_161) ;  /* 0x0000000000400947 */ /* 0x000fea0003800000 */
[----:B------:R-:W-:Y:S01]  /*5ec0*/  DMUL R6, R8, 8.11296384146066816958e+31 ;  /* 0x4690000008067828 */ /* 0x000fe20000000000 */
[----:B------:R-:W-:Y:S02]  /*5ed0*/  IMAD.MOV.U32 R12, RZ, RZ, 0x0 ;  /* 0x00000000ff0c7424 */ /* 0x000fe400078e00ff */
[----:B------:R-:W-:Y:S02]  /*5ee0*/  IMAD.MOV.U32 R8, RZ, RZ, RZ ;  /* 0x000000ffff087224 */ /* 0x000fe400078e00ff */
[----:B------:R-:W-:Y:S01]  /*5ef0*/  IMAD.MOV.U32 R13, RZ, RZ, 0x3fd80000 ;  /* 0x3fd80000ff0d7424 */ /* 0x000fe200078e00ff */
[----:B------:R-:W0:Y:S03]  /*5f00*/  MUFU.RSQ64H R9, R7 ;  /* 0x0000000700097308 */ /* 0x000e260000001c00 */
[----:B0-----:R-:W-:-:S08]  /*5f10*/  DMUL R10, R8, R8 ;  /* 0x00000008080a7228 */ /* 0x001fd00000000000 */
[----:B------:R-:W-:-:S08]  /*5f20*/  DFMA R10, R6, -R10, 1 ;  /* 0x3ff00000060a742b */ /* 0x000fd0000000080a */
[----:B------:R-:W-:Y:S02]  /*5f30*/  DFMA R12, R10, R12, 0.5 ;  /* 0x3fe000000a0c742b */ /* 0x000fe4000000000c */
[----:B------:R-:W-:-:S08]  /*5f40*/  DMUL R10, R8, R10 ;  /* 0x0000000a080a7228 */ /* 0x000fd00000000000 */
[----:B------:R-:W-:-:S08]  /*5f50*/  DFMA R10, R12, R10, R8 ;  /* 0x0000000a0c0a722b */ /* 0x000fd00000000008 */
[----:B------:R-:W-:Y:S02]  /*5f60*/  DMUL R8, R6, R10 ;  /* 0x0000000a06087228 */ /* 0x000fe40000000000 */
[----:B------:R-:W-:-:S06]  /*5f70*/  VIADD R11, R11, 0xfff00000 ;  /* 0xfff000000b0b7836 */ /* 0x000fcc0000000000 */
[----:B------:R-:W-:-:S08]  /*5f80*/  DFMA R12, R8, -R8, R6 ;  /* 0x80000008080c722b */ /* 0x000fd00000000006 */
[----:B------:R-:W-:-:S10]  /*5f90*/  DFMA R6, R10, R12, R8 ;  /* 0x0000000c0a06722b */ /* 0x000fd40000000008 */
[----:B------:R-:W-:Y:S01]  /*5fa0*/  VIADD R7, R7, 0xfcb00000 ;  /* 0xfcb0000007077836 */ /* 0x000fe20000000000 */
[----:B------:R-:W-:Y:S06]  /*5fb0*/  BRA `(.L_x_160) ;  /* 0x0000000000047947 */ /* 0x000fec0003800000 */
.L_x_161:
[----:B------:R-:W-:-:S11]  /*5fc0*/  DADD R6, R8, R8 ;  /* 0x0000000008067229 */ /* 0x000fd60000000008 */
.L_x_160:
[----:B------:R-:W-:Y:S05]  /*5fd0*/  BSYNC.RECONVERGENT B1 ;  /* 0x0000000000017941 */ /* 0x000fea0003800200 */
.L_x_158:
[----:B------:R-:W-:Y:S02]  /*5fe0*/  IMAD.MOV.U32 R3, RZ, RZ, 0x0 ;  /* 0x00000000ff037424 */ /* 0x000fe400078e00ff */
[----:B------:R-:W-:Y:S02]  /*5ff0*/  IMAD.MOV.U32 R8, RZ, RZ, R6 ;  /* 0x000000ffff087224 */ /* 0x000fe400078e0006 */
[----:B------:R-:W-:Y:S01]  /*6000*/  IMAD.MOV.U32 R9, RZ, RZ, R7 ;  /* 0x000000ffff097224 */ /* 0x000fe200078e0007 */
[----:B------:R-:W-:Y:S06]  /*6010*/  RET.REL.NODEC R2 `(_Z28compute_node_split_decisionsPfPiPjiffS0_) ;  /* 0xffffff9c02f87950 */ /* 0x000fec0003c3ffff */
.L_x_162:
        /* <DEDUP_REMOVED lines=14> */
.L_x_222:


//--------------------- .text._Z24compute_information_gainPiPfi --------------------------
	.section	.text._Z24compute_information_gainPiPfi,"ax",@progbits
	.align	128
        .global         _Z24compute_information_gainPiPfi
        .type           _Z24compute_information_gainPiPfi,@function
        .size           _Z24compute_information_gainPiPfi,(.L_x_223 - _Z24compute_information_gainPiPfi)
        .other          _Z24compute_information_gainPiPfi,@"STO_CUDA_ENTRY STV_DEFAULT"
_Z24compute_information_gainPiPfi:
.text._Z24compute_information_gainPiPfi:
[----:B------:R-:W-:Y:S01]  /*0000*/  LDC R1, c[0x0][0x37c] ;  /* 0x0000df00ff017b82 */ /* 0x000fe20000000800 */
[----:B------:R-:W0:Y:S01]  /*0010*/  S2R R2, SR_TID.X ;  /* 0x0000000000027919 */ /* 0x000e220000002100 */
[----:B------:R-:W1:Y:S01]  /*0020*/  LDCU UR5, c[0x0][0x370] ;  /* 0x00006e00ff0577ac */ /* 0x000e620008000800 */
[----:B------:R-:W0:Y:S01]  /*0030*/  S2R R3, SR_CTAID.X ;  /* 0x0000000000037919 */ /* 0x000e220000002500 */
[----:B------:R-:W1:Y:S02]  /*0040*/  LDCU UR9, c[0x0][0x360] ;  /* 0x00006c00ff0977ac */ /* 0x000e640008000800 */
[----:B-1----:R-:W-:Y:S02]  /*0050*/  UIMAD UR4, UR5, UR9, URZ ;  /* 0x00000009050472a4 */ /* 0x002fe4000f8e02ff */
[----:B0-----:R-:W-:Y:S01]  /*0060*/  IMAD R0, R3, UR5, R2 ;  /* 0x0000000503007c24 */ /* 0x001fe2000f8e0202 */
[----:B------:R-:W0:Y:S04]  /*0070*/  S2UR UR5, SR_CTAID.X ;  /* 0x00000000000579c3 */ /* 0x000e280000002500 */
[----:B------:R-:W-:-:S13]  /*0080*/  ISETP.GE.U32.AND P0, PT, R0, UR4, PT ;  /* 0x0000000400007c0c */ /* 0x000fda000bf06070 */
[----:B0-----:R-:W-:Y:S05]  /*0090*/  @P0 EXIT ;  /* 0x000000000000094d */ /* 0x001fea0003800000 */
[----:B------:R-:W0:Y:S01]  /*00a0*/  S2UR UR4, SR_CTAID.Y ;  /* 0x00000000000479c3 */ /* 0x000e220000002600 */
[----:B------:R-:W0:Y:S01]  /*00b0*/  LDCU UR6, c[0x0][0x374] ;  /* 0x00006e80ff0677ac */ /* 0x000e220008000800 */
[----:B------:R-:W-:Y:S01]  /*00c0*/  IADD3 R6, PT, PT, R2, UR9, RZ ;  /* 0x0000000902067c10 */ /* 0x000fe2000fffe0ff */
[----:B------:R-:W-:Y:S01]  /*00d0*/  IMAD.MOV.U32 R7, RZ, RZ, 0x4 ;  /* 0x00000004ff077424 */ /* 0x000fe200078e00ff */
[----:B------:R-:W1:Y:S01]  /*00e0*/  LDCU UR14, c[0x0][0x390] ;  /* 0x00007200ff0e77ac */ /* 0x000e620008000800 */
[----:B------:R-:W2:Y:S01]  /*00f0*/  LDCU.64 UR16, c[0x0][0x380] ;  /* 0x00007000ff1077ac */ /* 0x000ea20008000a00 */
[----:B------:R-:W3:Y:S01]  /*0100*/  LDCU.64 UR12, c[0x0][0x358] ;  /* 0x00006b00ff0c77ac */ /* 0x000ee20008000a00 */
[----:B0-----:R-:W-:Y:S02]  /*0110*/  UIMAD UR5, UR5, UR6, UR4 ;  /* 0x00000006050572a4 */ /* 0x001fe4000f8e0204 */
[----:B-1----:R-:W-:Y:S02]  /*0120*/  UIADD3 UR4, UPT, UPT, UR14, 0x2, URZ ;  /* 0x000000020e047890 */ /* 0x002fe4000fffe0ff */
[----:B------:R-:W-:Y:S01]  /*0130*/  UIMAD UR8, UR5, UR9, URZ ;  /* 0x00000009050872a4 */ /* 0x000fe2000f8e02ff */
[----:B------:R-:W0:Y:S03]  /*0140*/  LDCU.64 UR6, c[0x0][0x388] ;  /* 0x00007100ff0677ac */ /* 0x000e260008000a00 */
[----:B------:R-:W-:-:S04]  /*0150*/  UIMAD UR4, UR4, UR8, URZ ;  /* 0x00000008040472a4 */ /* 0x000fc8000f8e02ff */
[----:B------:R-:W-:-:S04]  /*0160*/  UIMAD.WIDE UR4, UR4, 0x4, URZ ;  /* 0x00000004040478a5 */ /* 0x000fc8000f8e02ff */
[----:B--2---:R-:W-:-:S04]  /*0170*/  UIADD3 UR10, UP0, UPT, UR4, UR16, URZ ;  /* 0x00000010040a7290 */ /* 0x004fc8000ff1e0ff */
[----:B------:R-:W-:-:S06]  /*0180*/  UIADD3.X UR11, UPT, UPT, UR5, UR17, URZ, UP0, !UPT ;  /* 0x00000011050b7290 */ /* 0x000fcc00087fe4ff */
[----:B------:R-:W-:-:S06]  /*0190*/  IMAD.WIDE.U32 R6, R6, R7, UR10 ;  /* 0x0000000a06067e25 */ /* 0x000fcc000f8e0007 */
[----:B---3--:R-:W2:Y:S01]  /*01a0*/  LDG.E R6, desc[UR12][R6.64] ;  /* 0x0000000c06067981 */ /* 0x008ea2000c1e1900 */
[----:B------:R-:W-:Y:S01]  /*01b0*/  HFMA2 R9, -RZ, RZ, 0, 2.384185791015625e-07 ;  /* 0x00000004ff097431 */ /* 0x000fe200000001ff */
[----:B0-----:R-:W-:Y:S01]  /*01c0*/  UIMAD.WIDE.U32 UR6, UR8, 0x4, UR6 ;  /* 0x00000004080678a5 */ /* 0x001fe2000f8e0006 */
[----:B------:R-:W-:Y:S01]  /*01d0*/  IMAD.MOV.U32 R5, RZ, RZ, 0x4 ;  /* 0x00000004ff057424 */ /* 0x000fe200078e00ff */
[----:B------:R-:W-:-:S04]  /*01e0*/  MOV R3, 0x7f7fffff ;  /* 0x7f7fffff00037802 */ /* 0x000fc80000000f00 */
[----:B------:R-:W-:-:S04]  /*01f0*/  IMAD.WIDE.U32 R4, R2, R5, UR6 ;  /* 0x0000000602047e25 */ /* 0x000fc8000f8e0005 */
[----:B------:R-:W-:-:S06]  /*0200*/  IMAD.WIDE.U32 R8, R2, R9, UR10 ;  /* 0x0000000a02087e25 */ /* 0x000fcc000f8e0009 */
[----:B------:R0:W5:Y:S01]  /*0210*/  LDG.E R8, desc[UR12][R8.64] ;  /* 0x0000000c08087981 */ /* 0x000162000c1e1900 */
[----:B------:R-:W-:Y:S03]  /*0220*/  BSSY.RECONVERGENT B0, `(.L_x_163) ;  /* 0x00001d8000007945 */ /* 0x000fe60003800200 */
[----:B------:R0:W-:Y:S01]  /*0230*/  STG.E desc[UR12][R4.64], R3 ;  /* 0x0000000304007986 */ /* 0x0001e2000c10190c */
[----:B--2---:R-:W-:-:S13]  /*0240*/  ISETP.NE.AND P0, PT, R6, 0x1, PT ;  /* 0x000000010600780c */ /* 0x004fda0003f05270 */
[----:B0-----:R-:W-:Y:S05]  /*0250*/  @P0 BRA `(.L_x_164) ;  /* 0x0000001c00500947 */ /* 0x001fea0003800000 */
[----:B------:R-:W-:Y:S01]  /*0260*/  UISETP.GE.AND UP0, UPT, UR14, 0x1, UPT ;  /* 0x000000010e00788c */ /* 0x000fe2000bf06270 */
[----:B------:R-:W-:-:S08]  /*0270*/  IMAD.MOV.U32 R16, RZ, RZ, RZ ;  /* 0x000000ffff107224 */ /* 0x000fd000078e00ff */
[----:B------:R-:W-:Y:S05]  /*0280*/  BRA.U !UP0, `(.L_x_165) ;  /* 0x0000001d083c7547 */ /* 0x000fea000b800000 */
[----:B------:R-:W-:Y:S02]  /*0290*/  UISETP.GE.U32.AND UP0, UPT, UR14, 0x4, UPT ;  /* 0x000000040e00788c */ /* 0x000fe4000bf06070 */
[----:B------:R-:W-:Y:S01]  /*02a0*/  MOV R12, UR14 ;  /* 0x0000000e000c7c02 */ /* 0x000fe20008000f00 */
[----:B------:R-:W-:Y:S01]  /*02b0*/  HFMA2 R9, -RZ, RZ, 0, 0 ;  /* 0x00000000ff097431 */ /* 0x000fe200000001ff */
[----:B-----5:R-:W-:Y:S01]  /*02c0*/  I2FP.F32.S32 R3, R8 ;  /* 0x0000000800037245 */ /* 0x020fe20000201400 */
[----:B------:R-:W-:Y:S01]  /*02d0*/  IMAD.MOV.U32 R16, RZ, RZ, RZ ;  /* 0x000000ffff107224 */ /* 0x000fe200078e00ff */
[----:B------:R-:W-:-:S03]  /*02e0*/  LOP3.LUT R12, R12, 0x3, RZ, 0xc0, !PT ;  /* 0x000000030c0c7812 */ /* 0x000fc600078ec0ff */
[----:B------:R-:W-:Y:S05]  /*02f0*/  BRA.U !UP0, `(.L_x_166) ;  /* 0x00000011081c7547 */ /* 0x000fea000b800000 */
[----:B------:R-:W-:Y:S01]  /*0300*/  IMAD.U32 R9, RZ, RZ, UR9 ;  /* 0x00000009ff097e24 */ /* 0x000fe2000f8e00ff */
[----:B------:R-:W-:Y:S01]  /*0310*/  MOV R6, UR4 ;  /* 0x0000000400067c02 */ /* 0x000fe20008000f00 */
[----:B------:R-:W-:Y:S01]  /*0320*/  IMAD.U32 R7, RZ, RZ, UR5 ;  /* 0x00000005ff077e24 */ /* 0x000fe2000f8e00ff */
[----:B------:R-:W-:Y:S01]  /*0330*/  ULOP3.LUT UR8, UR14, 0x7ffffffc, URZ, 0xc0, !UPT ;  /* 0x7ffffffc0e087892 */ /* 0x000fe2000f8ec0ff */
[----:B------:R-:W-:Y:S01]  /*0340*/  IMAD.U32 R13, RZ, RZ, UR9 ;  /* 0x00000009ff0d7e24 */ /* 0x000fe2000f8e00ff */
[----:B------:R-:W-:Y:S01]  /*0350*/  LEA R9, R9, R2, 0x1 ;  /* 0x0000000209097211 */ /* 0x000fe200078e08ff */
[----:B------:R-:W-:Y:S01]  /*0360*/  IMAD.U32 R15, RZ, RZ, UR9 ;  /* 0x00000009ff0f7e24 */ /* 0x000fe2000f8e00ff */
[----:B------:R-:W-:Y:S01]  /*0370*/  UIADD3 UR15, UPT, UPT, -UR8, URZ, URZ ;  /* 0x000000ff080f7290 */ /* 0x000fe2000fffe1ff */
[----:B------:R-:W-:Y:S01]  /*0380*/  MOV R16, RZ ;  /* 0x000000ff00107202 */ /* 0x000fe20000000f00 */
[----:B------:R-:W-:Y:S02]  /*0390*/  IMAD R13, R13, 0x3, R2 ;  /* 0x000000030d0d7824 */ /* 0x000fe400078e0202 */
[----:B------:R-:W-:Y:S01]  /*03a0*/  IMAD.WIDE.U32 R6, R9, 0x4, R6 ;  /* 0x0000000409067825 */ /* 0x000fe200078e0006 */
[----:B------:R-:W-:-:S02]  /*03b0*/  MOV R9, UR9 ;  /* 0x0000000900097c02 */ /* 0x000fc40008000f00 */
[----:B------:R-:W-:Y:S01]  /*03c0*/  MOV R17, UR15 ;  /* 0x0000000f00117c02 */ /* 0x000fe20008000f00 */
[--C-:B------:R-:W-:Y:S01]  /*03d0*/  IMAD R15, R15, 0x5, R2.reuse ;  /* 0x000000050f0f7824 */ /* 0x100fe200078e0202 */
[----:B------:R-:W-:Y:S01]  /*03e0*/  IADD3 R6, P0, PT, R6, UR16, RZ ;  /* 0x0000001006067c10 */ /* 0x000fe2000ff1e0ff */
[----:B------:R-:W-:Y:S01]  /*03f0*/  IMAD R14, R9, 0x4, R2 ;  /* 0x00000004090e7824 */ /* 0x000fe200078e0202 */
[----:B------:R-:W-:Y:S02]  /*0400*/  MOV R9, UR8 ;  /* 0x0000000800097c02 */ /* 0x000fe40008000f00 */
[----:B------:R-:W-:-:S09]  /*0410*/  IADD3.X R7, PT, PT, R7, UR17, RZ, P0, !PT ;  /* 0x0000001107077c10 */ /* 0x000fd200087fe4ff */
.L_x_187:
[----:B------:R-:W2:Y:S01]  /*0420*/  LDG.E R0, desc[UR12][R6.64] ;  /* 0x0000000c06007981 */ /* 0x000ea2000c1e1900 */
[----:B------:R-:W-:Y:S01]  /*0430*/  ISETP.NE.AND P0, PT, R8, RZ, PT ;  /* 0x000000ff0800720c */ /* 0x000fe20003f05270 */
[----:B------:R-:W-:Y:S01]  /*0440*/  BSSY.RECONVERGENT B3, `(.L_x_167) ;  /* 0x0000011000037945 */ /* 0x000fe20003800200 */
[----:B------:R-:W-:Y:S02]  /*0450*/  IMAD.MOV.U32 R19, RZ, RZ, RZ ;  /* 0x000000ffff137224 */ /* 0x000fe400078e00ff */
[----:B--2---:R-:W-:-:S13]  /*0460*/  ISETP.EQ.OR P0, PT, R0, RZ, !P0 ;  /* 0x000000ff0000720c */ /* 0x004fda0004702670 */
[----:B------:R-:W-:Y:S05]  /*0470*/  @P0 BRA `(.L_x_168) ;  /* 0x0000000000340947 */ /* 0x000fea0003800000 */
[----:B------:R-:W0:Y:S01]  /*0480*/  MUFU.RCP R10, R3 ;  /* 0x00000003000a7308 */ /* 0x000e220000001000 */
[----:B------:R-:W-:Y:S01]  /*0490*/  I2FP.F32.S32 R0, R0 ;  /* 0x0000000000007245 */ /* 0x000fe20000201400 */
[----:B------:R-:W-:Y:S06]  /*04a0*/  BSSY.RECONVERGENT B4, `(.L_x_168) ;  /* 0x000000a000047945 */ /* 0x000fec0003800200 */
[----:B------:R-:W1:Y:S01]  /*04b0*/  FCHK P0, R0, R3 ;  /* 0x0000000300007302 */ /* 0x000e620000000000 */
[----:B0-----:R-:W-:-:S04]  /*04c0*/  FFMA R11, -R3, R10, 1 ;  /* 0x3f800000030b7423 */ /* 0x001fc8000000010a */
[----:B------:R-:W-:-:S04]  /*04d0*/  FFMA R11, R10, R11, R10 ;  /* 0x0000000b0a0b7223 */ /* 0x000fc8000000000a */
[----:B------:R-:W-:-:S04]  /*04e0*/  FFMA R10, R0, R11, RZ ;  /* 0x0000000b000a7223 */ /* 0x000fc800000000ff */
[----:B------:R-:W-:-:S04]  /*04f0*/  FFMA R18, -R3, R10, R0 ;  /* 0x0000000a03127223 */ /* 0x000fc80000000100 */
[----:B------:R-:W-:Y:S01]  /*0500*/  FFMA R19, R11, R18, R10 ;  /* 0x000000120b137223 */ /* 0x000fe2000000000a */
[----:B-1----:R-:W-:Y:S06]  /*0510*/  @!P0 BRA `(.L_x_169) ;  /* 0x0000000000088947 */ /* 0x002fec0003800000 */
[----:B------:R-:W-:-:S07]  /*0520*/  MOV R18, 0x540 ;  /* 0x0000054000127802 */ /* 0x000fce0000000f00 */
[----:B------:R-:W-:Y:S05]  /*0530*/  CALL.REL.NOINC `($__internal_3_$__cuda_sm3x_div_rn_noftz_f32_slowpath) ;  /* 0x0000001800e47944 */ /* 0x000fea0003c00000 */
.L_x_169:
[----:B------:R-:W-:Y:S05]  /*0540*/  BSYNC.RECONVERGENT B4 ;  /* 0x0000000000047941 */ /* 0x000fea0003800200 */
.L_x_168:
[----:B------:R-:W-:Y:S05]  /*0550*/  BSYNC.RECONVERGENT B3 ;  /* 0x0000000000037941 */ /* 0x000fea0003800200 */
.L_x_167:
[----:B------:R-:W-:-:S05]  /*0560*/  MOV R20, 0x4 ;  /* 0x0000000400147802 */ /* 0x000fca0000000f00 */
[----:B------:R-:W-:-:S05]  /*0570*/  IMAD.WIDE.U32 R20, R13, R20, UR10 ;  /* 0x0000000a0d147e25 */ /* 0x000fca000f8e0014 */
[----:B------:R-:W2:Y:S01]  /*0580*/  LDG.E R0, desc[UR12][R20.64] ;  /* 0x0000000c14007981 */ /* 0x000ea2000c1e1900 */
[----:B------:R-:W0:Y:S01]  /*0590*/  F2F.F64.F32 R10, |R19| ;  /* 0x40000013000a7310 */ /* 0x000e220000201800 */
[----:B------:R-:W-:Y:S01]  /*05a0*/  UMOV UR18, 0x88e368f1 ;  /* 0x88e368f100127882 */ /* 0x000fe20000000000 */
[----:B------:R-:W-:Y:S01]  /*05b0*/  UMOV UR19, 0x3ee4f8b5 ;  /* 0x3ee4f8b500137882 */ /* 0x000fe20000000000 */
[----:B------:R-:W-:Y:S01]  /*05c0*/  ISETP.NE.AND P0, PT, R8, RZ, PT ;  /* 0x000000ff0800720c */ /* 0x000fe20003f05270 */
[----:B------:R-:W-:Y:S01]  /*05d0*/  BSSY.RECONVERGENT B1, `(.L_x_170) ;  /* 0x0000020000017945 */ /* 0x000fe20003800200 */
[----:B0-----:R-:W-:Y:S01]  /*05e0*/  DSETP.GT.AND P1, PT, R10, UR18, PT ;  /* 0x000000120a007e2a */ /* 0x001fe2000bf24000 */
[----:B------:R-:W-:Y:S02]  /*05f0*/  MOV R11, RZ ;  /* 0x000000ff000b7202 */ /* 0x000fe40000000f00 */
[----:B--2---:R-:W-:-:S11]  /*0600*/  ISETP.EQ.OR P0, PT, R0, RZ, !P0 ;  /* 0x000000ff0000720c */ /* 0x004fd60004702670 */
[----:B------:R-:W-:Y:S05]  /*0610*/  @!P1 BRA `(.L_x_171) ;  /* 0x00000000006c9947 */ /* 0x000fea0003800000 */
[C---:B------:R-:W-:Y:S01]  /*0620*/  FMUL R10, R19.reuse, 8388608 ;  /* 0x4b000000130a7820 */ /* 0x040fe20000400000 */
[----:B------:R-:W-:Y:S02]  /*0630*/  FSETP.GEU.AND P1, PT, R19, 1.175494350822287508e-38, PT ;  /* 0x008000001300780b */ /* 0x000fe40003f2e000 */
[----:B------:R-:W-:Y:S02]  /*0640*/  MOV R18, 0x3e055027 ;  /* 0x3e05502700127802 */ /* 0x000fe40000000f00 */
[----:B------:R-:W-:-:S04]  /*0650*/  FSEL R10, R10, R19, !P1 ;  /* 0x000000130a0a7208 */ /* 0x000fc80004800000 */
[C---:B------:R-:W-:Y:S01]  /*0660*/  FSETP.NEU.AND P2, PT, R10.reuse, RZ, PT ;  /* 0x000000ff0a00720b */ /* 0x040fe20003f4d000 */
[----:B------:R-:W-:-:S05]  /*0670*/  VIADD R21, R10, 0xc0d55555 ;  /* 0xc0d555550a157836 */ /* 0x000fca0000000000 */
[----:B------:R-:W-:-:S04]  /*0680*/  LOP3.LUT R21, R21, 0xff800000, RZ, 0xc0, !PT ;  /* 0xff80000015157812 */ /* 0x000fc800078ec0ff */
[-C--:B------:R-:W-:Y:S02]  /*0690*/  IADD3 R11, PT, PT, R10, -R21.reuse, RZ ;  /* 0x800000150a0b7210 */ /* 0x080fe40007ffe0ff */
[----:B------:R-:W-:-:S03]  /*06a0*/  I2FP.F32.S32 R21, R21 ;  /* 0x0000001500157245 */ /* 0x000fc60000201400 */
[----:B------:R-:W-:-:S04]  /*06b0*/  FADD R11, R11, -1 ;  /* 0xbf8000000b0b7421 */ /* 0x000fc80000000000 */
[----:B------:R-:W-:-:S04]  /*06c0*/  FFMA R18, R11, -R18, 0.14084610342979431152 ;  /* 0x3e1039f60b127423 */ /* 0x000fc80000000812 */
[----:B------:R-:W-:-:S04]  /*06d0*/  FFMA R18, R11, R18, -0.12148627638816833496 ;  /* 0xbdf8cdcc0b127423 */ /* 0x000fc80000000012 */
[----:B------:R-:W-:-:S04]  /*06e0*/  FFMA R18, R11, R18, 0.13980610668659210205 ;  /* 0x3e0f29550b127423 */ /* 0x000fc80000000012 */
[----:B------:R-:W-:-:S04]  /*06f0*/  FFMA R18, R11, R18, -0.16684235632419586182 ;  /* 0xbe2ad8b90b127423 */ /* 0x000fc80000000012 */
[----:B------:R-:W-:-:S04]  /*0700*/  FFMA R18, R11, R18, 0.20012299716472625732 ;  /* 0x3e4ced0b0b127423 */ /* 0x000fc80000000012 */
[----:B------:R-:W-:-:S04]  /*0710*/  FFMA R18, R11, R18, -0.24999669194221496582 ;  /* 0xbe7fff220b127423 */ /* 0x000fc80000000012 */
[----:B------:R-:W-:-:S04]  /*0720*/  FFMA R18, R11, R18, 0.33333182334899902344 ;  /* 0x3eaaaa780b127423 */ /* 0x000fc80000000012 */
[C---:B------:R-:W-:Y:S01]  /*0730*/  FFMA R20, R11.reuse, R18, -0.5 ;  /* 0xbf0000000b147423 */ /* 0x040fe20000000012 */
[----:B------:R-:W-:Y:S02]  /*0740*/  FSEL R18, RZ, -23, P1 ;  /* 0xc1b80000ff127808 */ /* 0x000fe40000800000 */
[----:B------:R-:W-:Y:S01]  /*0750*/  ISETP.GT.U32.AND P1, PT, R10, 0x7f7fffff, PT ;  /* 0x7f7fffff0a00780c */ /* 0x000fe20003f24070 */
[----:B------:R-:W-:Y:S02]  /*0760*/  FMUL R20, R11, R20 ;  /* 0x000000140b147220 */ /* 0x000fe40000400000 */
[----:B------:R-:W-:Y:S01]  /*0770*/  FFMA R18, R21, 1.1920928955078125e-07, R18 ;  /* 0x3400000015127823 */ /* 0x000fe20000000012 */
[----:B------:R-:W-:Y:S02]  /*0780*/  IMAD.MOV.U32 R21, RZ, RZ, 0x7f800000 ;  /* 0x7f800000ff157424 */ /* 0x000fe400078e00ff */
[----:B------:R-:W-:-:S04]  /*0790*/  FFMA R11, R11, R20, R11 ;  /* 0x000000140b0b7223 */ /* 0x000fc8000000000b */
[----:B------:R-:W-:-:S03]  /*07a0*/  FFMA R11, R18, 0.69314718246459960938, R11 ;  /* 0x3f317218120b7823 */ /* 0x000fc6000000000b */
[----:B------:R-:W-:-:S05]  /*07b0*/  @P1 FFMA R11, R10, R21, +INF ;  /* 0x7f8000000a0b1423 */ /* 0x000fca0000000015 */
[----:B------:R-:W-:-:S07]  /*07c0*/  FSEL R11, R11, -INF , P2 ;  /* 0xff8000000b0b7808 */ /* 0x000fce0001000000 */
.L_x_171:
[----:B------:R-:W-:Y:S05]  /*07d0*/  BSYNC.RECONVERGENT B1 ;  /* 0x0000000000017941 */ /* 0x000fea0003800200 */
.L_x_170:
[----:B------:R-:W-:Y:S01]  /*07e0*/  BSSY.RECONVERGENT B3, `(.L_x_172) ;  /* 0x0000013000037945 */ /* 0x000fe20003800200 */
[----:B------:R-:W-:Y:S02]  /*07f0*/  HFMA2 R21, -RZ, RZ, 0, 0 ;  /* 0x00000000ff157431 */ /* 0x000fe400000001ff */
[----:B------:R-:W-:Y:S01]  /*0800*/  FFMA R16, R11, -R19, R16 ;  /* 0x800000130b107223 */ /* 0x000fe20000000010 */
[----:B------:R-:W-:Y:S06]  /*0810*/  @P0 BRA `(.L_x_173) ;  /* 0x00000000003c0947 */ /* 0x000fec0003800000 */
        /* <DEDUP_REMOVED lines=10> */
[----:B------:R-:W-:Y:S02]  /*08c0*/  MOV R0, R18 ;  /* 0x0000001200007202 */ /* 0x000fe40000000f00 */
[----:B------:R-:W-:-:S07]  /*08d0*/  MOV R18, 0x8f0 ;  /* 0x000008f000127802 */ /* 0x000fce0000000f00 */
[----:B------:R-:W-:Y:S05]  /*08e0*/  CALL.REL.NOINC `($__internal_3_$__cuda_sm3x_div_rn_noftz_f32_slowpath) ;  /* 0x0000001400f87944 */ /* 0x000fea0003c00000 */
[----:B------:R-:W-:-:S07]  /*08f0*/  IMAD.MOV.U32 R21, RZ, RZ, R19 ;  /* 0x000000ffff157224 */ /* 0x000fce00078e0013 */
.L_x_174:
[----:B------:R-:W-:Y:S05]  /*0900*/  BSYNC.RECONVERGENT B4 ;  /* 0x0000000000047941 */ /* 0x000fea0003800200 */
.L_x_173:
[----:B------:R-:W-:Y:S05]  /*0910*/  BSYNC.RECONVERGENT B3 ;  /* 0x0000000000037941 */ /* 0x000fea0003800200 */
.L_x_172:
[----:B------:R-:W-:-:S05]  /*0920*/  HFMA2 R19, -RZ, RZ, 0, 2.384185791015625e-07 ;  /* 0x00000004ff137431 */ /* 0x000fca00000001ff */
        /* <DEDUP_REMOVED lines=38> */
.L_x_176:
[----:B------:R-:W-:Y:S05]  /*0b90*/  BSYNC.RECONVERGENT B1 ;  /* 0x0000000000017941 */ /* 0x000fea0003800200 */
.L_x_175:
        /* <DEDUP_REMOVED lines=17> */
.L_x_179:
[----:B------:R-:W-:Y:S05]  /*0cb0*/  BSYNC.RECONVERGENT B4 ;  /* 0x0000000000047941 */ /* 0x000fea0003800200 */
.L_x_178:
[----:B------:R-:W-:Y:S05]  /*0cc0*/  BSYNC.RECONVERGENT B3 ;  /* 0x0000000000037941 */ /* 0x000fea0003800200 */
.L_x_177:
[----:B------:R-:W-:-:S04]  /*0cd0*/  IMAD.MOV.U32 R20, RZ, RZ, 0x4 ;  /* 0x00000004ff147424 */ /* 0x000fc800078e00ff */
[----:B------:R-:W-:-:S05]  /*0ce0*/  IMAD.WIDE.U32 R20, R15, R20, UR10 ;  /* 0x0000000a0f147e25 */ /* 0x000fca000f8e0014 */
[----:B------:R-:W2:Y:S01]  /*0cf0*/  LDG.E R0, desc[UR12][R20.64] ;  /* 0x0000000c14007981 */ /* 0x000ea2000c1e1900 */
[----:B------:R-:W0:Y:S01]  /*0d00*/  F2F.F64.F32 R10, |R19| ;  /* 0x40000013000a7310 */ /* 0x000e220000201800 */
[----:B------:R-:W-:Y:S01]  /*0d10*/  UMOV UR18, 0x88e368f1 ;  /* 0x88e368f100127882 */ /* 0x000fe20000000000 */
[----:B------:R-:W-:Y:S01]  /*0d20*/  UMOV UR19, 0x3ee4f8b5 ;  /* 0x3ee4f8b500137882 */ /* 0x000fe20000000000 */
[----:B------:R-:W-:Y:S01]  /*0d30*/  ISETP.NE.AND P0, PT, R8, RZ, PT ;  /* 0x000000ff0800720c */ /* 0x000fe20003f05270 */
[----:B------:R-:W-:Y:S01]  /*0d40*/  BSSY.RECONVERGENT B1, `(.L_x_180) ;  /* 0x0000020000017945 */ /* 0x000fe20003800200 */
[----:B------:R-:W-:Y:S01]  /*0d50*/  MOV R23, RZ ;  /* 0x000000ff00177202 */ /* 0x000fe20000000f00 */
[----:B0-----:R-:W-:Y:S01]  /*0d60*/  DSETP.GT.AND P1, PT, R10, UR18, PT ;  /* 0x000000120a007e2a */ /* 0x001fe2000bf24000 */
[----:B--2---:R-:W-:-:S13]  /*0d70*/  ISETP.EQ.OR P0, PT, R0, RZ, !P0 ;  /* 0x000000ff0000720c */ /* 0x004fda0004702670 */
[----:B------:R-:W-:Y:S05]  /*0d80*/  @!P1 BRA `(.L_x_181) ;  /* 0x00000000006c9947 */ /* 0x000fea0003800000 */
[C---:B------:R-:W-:Y:S01]  /*0d90*/  FMUL R10, R19.reuse, 8388608 ;  /* 0x4b000000130a7820 */ /* 0x040fe20000400000 */
[----:B------:R-:W-:Y:S02]  /*0da0*/  FSETP.GEU.AND P1, PT, R19, 1.175494350822287508e-38, PT ;  /* 0x008000001300780b */ /* 0x000fe40003f2e000 */
[----:B------:R-:W-:Y:S02]  /*0db0*/  MOV R18, 0x3e055027 ;  /* 0x3e05502700127802 */ /* 0x000fe40000000f00 */
[----:B------:R-:W-:-:S04]  /*0dc0*/  FSEL R10, R10, R19, !P1 ;  /* 0x000000130a0a7208 */ /* 0x000fc80004800000 */
[C---:B------:R-:W-:Y:S02]  /*0dd0*/  IADD3 R21, PT, PT, R10.reuse, -0x3f2aaaab, RZ ;  /* 0xc0d555550a157810 */ /* 0x040fe40007ffe0ff */
[----:B------:R-:W-:Y:S02]  /*0de0*/  FSETP.NEU.AND P2, PT, R10, RZ, PT ;  /* 0x000000ff0a00720b */ /* 0x000fe40003f4d000 */
[----:B------:R-:W-:-:S05]  /*0df0*/  LOP3.LUT R21, R21, 0xff800000, RZ, 0xc0, !PT ;  /* 0xff80000015157812 */ /* 0x000fca00078ec0ff */
[----:B------:R-:W-:Y:S01]  /*0e00*/  IMAD.IADD R11, R10, 0x1, -R21 ;  /* 0x000000010a0b7824 */ /* 0x000fe200078e0a15 */
        /* <DEDUP_REMOVED lines=14> */
[----:B------:R-:W-:Y:S01]  /*0ef0*/  MOV R21, 0x7f800000 ;  /* 0x7f80000000157802 */ /* 0x000fe20000000f00 */
[----:B------:R-:W-:-:S04]  /*0f00*/  FFMA R11, R11, R20, R11 ;  /* 0x000000140b0b7223 */ /* 0x000fc8000000000b */
[----:B------:R-:W-:-:S04]  /*0f10*/  FFMA R11, R18, 0.69314718246459960938, R11 ;  /* 0x3f317218120b7823 */ /* 0x000fc8000000000b */
[----:B------:R-:W-:-:S05]  /*0f20*/  @P1 FFMA R11, R10, R21, +INF ;  /* 0x7f8000000a0b1423 */ /* 0x000fca0000000015 */
[----:B------:R-:W-:-:S07]  /*0f30*/  FSEL R23, R11, -INF , P2 ;  /* 0xff8000000b177808 */ /* 0x000fce0001000000 */
.L_x_181:
[----:B------:R-:W-:Y:S05]  /*0f40*/  BSYNC.RECONVERGENT B1 ;  /* 0x0000000000017941 */ /* 0x000fea0003800200 */
.L_x_180:
[----:B------:R-:W-:Y:S01]  /*0f50*/  BSSY.RECONVERGENT B3, `(.L_x_182) ;  /* 0x0000013000037945 */ /* 0x000fe20003800200 */
[----:B------:R-:W-:Y:S02]  /*0f60*/  IMAD.MOV.U32 R11, RZ, RZ, RZ ;  /* 0x000000ffff0b7224 */ /* 0x000fe400078e00ff */
        /* <DEDUP_REMOVED lines=15> */
[----:B------:R-:W-:-:S07]  /*1060*/  MOV R11, R19 ;  /* 0x00000013000b7202 */ /* 0x000fce0000000f00 */
.L_x_184:
[----:B------:R-:W-:Y:S05]  /*1070*/  BSYNC.RECONVERGENT B4 ;  /* 0x0000000000047941 */ /* 0x000fea0003800200 */
.L_x_183:
[----:B------:R-:W-:Y:S05]  /*1080*/  BSYNC.RECONVERGENT B3 ;  /* 0x0000000000037941 */ /* 0x000fea0003800200 */
.L_x_182:
[----:B------:R-:W0:Y:S01]  /*1090*/  F2F.F64.F32 R18, |R11| ;  /* 0x4000000b00127310 */ /* 0x000e220000201800 */
[----:B------:R-:W-:Y:S01]  /*10a0*/  UMOV UR18, 0x88e368f1 ;  /* 0x88e368f100127882 */ /* 0x000fe20000000000 */
[----:B------:R-:W-:Y:S01]  /*10b0*/  UMOV UR19, 0x3ee4f8b5 ;  /* 0x3ee4f8b500137882 */ /* 0x000fe20000000000 */
[----:B------:R-:W-:Y:S01]  /*10c0*/  BSSY.RECONVERGENT B1, `(.L_x_185) ;  /* 0x000001f000017945 */ /* 0x000fe20003800200 */
[----:B0-----:R-:W-:Y:S01]  /*10d0*/  DSETP.GT.AND P0, PT, R18, UR18, PT ;  /* 0x0000001212007e2a */ /* 0x001fe2000bf04000 */
[----:B------:R-:W-:-:S13]  /*10e0*/  IMAD.MOV.U32 R19, RZ, RZ, RZ ;  /* 0x000000ffff137224 */ /* 0x000fda00078e00ff */
[----:B------:R-:W-:Y:S05]  /*10f0*/  @!P0 BRA `(.L_x_186) ;  /* 0x00000000006c8947 */ /* 0x000fea0003800000 */
[C---:B------:R-:W-:Y:S01]  /*1100*/  FMUL R0, R11.reuse, 8388608 ;  /* 0x4b0000000b007820 */ /* 0x040fe20000400000 */
[----:B------:R-:W-:Y:S01]  /*1110*/  FSETP.GEU.AND P0, PT, R11, 1.175494350822287508e-38, PT ;  /* 0x008000000b00780b */ /* 0x000fe20003f0e000 */
[----:B------:R-:W-:-:S03]  /*1120*/  IMAD.MOV.U32 R21, RZ, RZ, 0x3e055027 ;  /* 0x3e055027ff157424 */ /* 0x000fc600078e00ff */
[----:B------:R-:W-:Y:S02]  /*1130*/  FSEL R0, R0, R11, !P0 ;  /* 0x0000000b00007208 */ /* 0x000fe40004000000 */
[----:B------:R-:W-:Y:S02]  /*1140*/  FSEL R18, RZ, -23, P0 ;  /* 0xc1b80000ff127808 */ /* 0x000fe40000000000 */
[C---:B------:R-:W-:Y:S02]  /*1150*/  IADD3 R10, PT, PT, R0.reuse, -0x3f2aaaab, RZ ;  /* 0xc0d55555000a7810 */ /* 0x040fe40007ffe0ff */
[----:B------:R-:W-:Y:S02]  /*1160*/  ISETP.GT.U32.AND P0, PT, R0, 0x7f7fffff, PT ;  /* 0x7f7fffff0000780c */ /* 0x000fe40003f04070 */
[----:B------:R-:W-:Y:S02]  /*1170*/  LOP3.LUT R19, R10, 0xff800000, RZ, 0xc0, !PT ;  /* 0xff8000000a137812 */ /* 0x000fe400078ec0ff */
[----:B------:R-:W-:-:S02]  /*1180*/  FSETP.NEU.AND P1, PT, R0, RZ, PT ;  /* 0x000000ff0000720b */ /* 0x000fc40003f2d000 */
[-C--:B------:R-:W-:Y:S02]  /*1190*/  IADD3 R10, PT, PT, R0, -R19.reuse, RZ ;  /* 0x80000013000a7210 */ /* 0x080fe40007ffe0ff */
[----:B------:R-:W-:-:S03]  /*11a0*/  I2FP.F32.S32 R19, R19 ;  /* 0x0000001300137245 */ /* 0x000fc60000201400 */
[----:B------:R-:W-:Y:S02]  /*11b0*/  FADD R10, R10, -1 ;  /* 0xbf8000000a0a7421 */ /* 0x000fe40000000000 */
[----:B------:R-:W-:Y:S01]  /*11c0*/  FFMA R18, R19, 1.1920928955078125e-07, R18 ;  /* 0x3400000013127823 */ /* 0x000fe20000000012 */
[----:B------:R-:W-:Y:S01]  /*11d0*/  MOV R19, 0x7f800000 ;  /* 0x7f80000000137802 */ /* 0x000fe20000000f00 */
[----:B------:R-:W-:-:S04]  /*11e0*/  FFMA R21, R10, -R21, 0.14084610342979431152 ;  /* 0x3e1039f60a157423 */ /* 0x000fc80000000815 */
[----:B------:R-:W-:-:S04]  /*11f0*/  FFMA R21, R10, R21, -0.12148627638816833496 ;  /* 0xbdf8cdcc0a157423 */ /* 0x000fc80000000015 */
[----:B------:R-:W-:-:S04]  /*1200*/  FFMA R21, R10, R21, 0.13980610668659210205 ;  /* 0x3e0f29550a157423 */ /* 0x000fc80000000015 */
[----:B------:R-:W-:-:S04]  /*1210*/  FFMA R21, R10, R21, -0.16684235632419586182 ;  /* 0xbe2ad8b90a157423 */ /* 0x000fc80000000015 */
[----:B------:R-:W-:-:S04]  /*1220*/  FFMA R21, R10, R21, 0.20012299716472625732 ;  /* 0x3e4ced0b0a157423 */ /* 0x000fc80000000015 */
[----:B------:R-:W-:-:S04]  /*1230*/  FFMA R21, R10, R21, -0.24999669194221496582 ;  /* 0xbe7fff220a157423 */ /* 0x000fc80000000015 */
[----:B------:R-:W-:-:S04]  /*1240*/  FFMA R21, R10, R21, 0.33333182334899902344 ;  /* 0x3eaaaa780a157423 */ /* 0x000fc80000000015 */
[----:B------:R-:W-:-:S04]  /*1250*/  FFMA R21, R10, R21, -0.5 ;  /* 0xbf0000000a157423 */ /* 0x000fc80000000015 */
[----:B------:R-:W-:-:S04]  /*1260*/  FMUL R21, R10, R21 ;  /* 0x000000150a157220 */ /* 0x000fc80000400000 */
[----:B------:R-:W-:-:S04]  /*1270*/  FFMA R21, R10, R21, R10 ;  /* 0x000000150a157223 */ /* 0x000fc8000000000a */
[----:B------:R-:W-:Y:S01]  /*1280*/  FFMA R18, R18, 0.69314718246459960938, R21 ;  /* 0x3f31721812127823 */ /* 0x000fe20000000015 */
[----:B------:R-:W-:-:S05]  /*1290*/  @P0 FFMA R18, R0, R19, +INF ;  /* 0x7f80000000120423 */ /* 0x000fca0000000013 */
[----:B------:R-:W-:-:S07]  /*12a0*/  FSEL R19, R18, -INF , P1 ;  /* 0xff80000012137808 */ /* 0x000fce0000800000 */
.L_x_186:
[----:B------:R-:W-:Y:S05]  /*12b0*/  BSYNC.RECONVERGENT B1 ;  /* 0x0000000000017941 */ /* 0x000fea0003800200 */
.L_x_185:
[----:B------:R-:W-:Y:S01]  /*12c0*/  VIADD R17, R17, 0x4 ;  /* 0x0000000411117836 */ /* 0x000fe20000000000 */
[----:B------:R-:W-:Y:S01]  /*12d0*/  MOV R21, UR9 ;  /* 0x0000000900157c02 */ /* 0x000fe20008000f00 */
[----:B------:R-:W-:Y:S01]  /*12e0*/  FFMA R16, R19, -R11, R16 ;  /* 0x8000000b13107223 */ /* 0x000fe20000000010 */
[----:B------:R-:W-:Y:S02]  /*12f0*/  MOV R0, UR9 ;  /* 0x0000000900007c02 */ /* 0x000fe40008000f00 */
[----:B------:R-:W-:Y:S01]  /*1300*/  ISETP.NE.AND P0, PT, R17, RZ, PT ;  /* 0x000000ff1100720c */ /* 0x000fe20003f05270 */
[C---:B------:R-:W-:Y:S01]  /*1310*/  IMAD.WIDE.U32 R6, R21.reuse, 0x10, R6 ;  /* 0x0000001015067825 */ /* 0x040fe200078e0006 */
[----:B------:R-:W-:Y:S02]  /*1320*/  MOV R10, UR9 ;  /* 0x00000009000a7c02 */ /* 0x000fe40008000f00 */
[----:B------:R-:W-:Y:S01]  /*1330*/  LEA R14, R21, R14, 0x2 ;  /* 0x0000000e150e7211 */ /* 0x000fe200078e10ff */
[----:B------:R-:W-:Y:S01]  /*1340*/  IMAD R13, R0, 0x4, R13 ;  /* 0x00000004000d7824 */ /* 0x000fe200078e020d */
[----:B------:R-:W-:-:S07]  /*1350*/  LEA R15, R10, R15, 0x2 ;  /* 0x0000000f0a0f7211 */ /* 0x000fce00078e10ff */
[----:B------:R-:W-:Y:S05]  /*1360*/  @P0 BRA `(.L_x_187) ;  /* 0xfffffff0002c0947 */ /* 0x000fea000383ffff */
.L_x_166:
[----:B------:R-:W-:-:S13]  /*1370*/  ISETP.NE.AND P0, PT, R12, RZ, PT ;  /* 0x000000ff0c00720c */ /* 0x000fda0003f05270 */
[----:B------:R-:W-:Y:S05]  /*1380*/  @!P0 BRA `(.L_x_165) ;  /* 0x0000000800fc8947 */ /* 0x000fea0003800000 */
[----:B------:R-:W-:-:S13]  /*1390*/  ISETP.NE.AND P0, PT, R12, 0x1, PT ;  /* 0x000000010c00780c */ /* 0x000fda0003f05270 */
[----:B------:R-:W-:Y:S05]  /*13a0*/  @!P0 BRA `(.L_x_188) ;  /* 0x0000000400ec8947 */ /* 0x000fea0003800000 */
[----:B------:R-:W-:Y:S01]  /*13b0*/  VIADD R9, R9, 0x2 ;  /* 0x0000000209097836 */ /* 0x000fe20000000000 */
[----:B------:R-:W-:-:S03]  /*13c0*/  MOV R11, 0x4 ;  /* 0x00000004000b7802 */ /* 0x000fc60000000f00 */
[----:B------:R-:W-:-:S04]  /*13d0*/  IMAD R6, R9, UR9, R2 ;  /* 0x0000000909067c24 */ /* 0x000fc8000f8e0202 */
[----:B------:R-:W-:-:S06]  /*13e0*/  IMAD.WIDE.U32 R10, R6, R11, UR10 ;  /* 0x0000000a060a7e25 */ /* 0x000fcc000f8e000b */
[----:B------:R-:W2:Y:S01]  /*13f0*/  LDG.E R10, desc[UR12][R10.64] ;  /* 0x0000000c0a0a7981 */ /* 0x000ea2000c1e1900 */
[----:B------:R-:W-:Y:S01]  /*1400*/  ISETP.NE.AND P0, PT, R8, RZ, PT ;  /* 0x000000ff0800720c */ /* 0x000fe20003f05270 */
[----:B------:R-:W-:Y:S01]  /*1410*/  BSSY.RECONVERGENT B3, `(.L_x_189) ;  /* 0x0000013000037945 */ /* 0x000fe20003800200 */
[----:B------:R-:W-:Y:S02]  /*1420*/  HFMA2 R7, -RZ, RZ, 0, 0 ;  /* 0x00000000ff077431 */ /* 0x000fe400000001ff */
        /* <DEDUP_REMOVED lines=12> */
[----:B------:R-:W-:Y:S01]  /*14f0*/  IMAD.MOV.U32 R0, RZ, RZ, R12 ;  /* 0x000000ffff007224 */ /* 0x000fe200078e000c */
[----:B------:R-:W-:-:S07]  /*1500*/  MOV R18, 0x1520 ;  /* 0x0000152000127802 */ /* 0x000fce0000000f00 */
[----:B------:R-:W-:Y:S05]  /*1510*/  CALL.REL.NOINC `($__internal_3_$__cuda_sm3x_div_rn_noftz_f32_slowpath) ;  /* 0x0000000800ec7944 */ /* 0x000fea0003c00000 */
[----:B------:R-:W-:-:S07]  /*1520*/  MOV R7, R19 ;  /* 0x0000001300077202 */ /* 0x000fce0000000f00 */
.L_x_191:
[----:B------:R-:W-:Y:S05]  /*1530*/  BSYNC.RECONVERGENT B4 ;  /* 0x0000000000047941 */ /* 0x000fea0003800200 */
.L_x_190:
[----:B------:R-:W-:Y:S05]  /*1540*/  BSYNC.RECONVERGENT B3 ;  /* 0x0000000000037941 */ /* 0x000fea0003800200 */
.L_x_189:
[----:B------:R-:W-:Y:S01]  /*1550*/  IADD3 R12, PT, PT, R6, UR9, RZ ;  /* 0x00000009060c7c10 */ /* 0x000fe2000fffe0ff */
        /* <DEDUP_REMOVED lines=21> */
[----:B------:R-:W-:Y:S01]  /*16b0*/  FADD R12, R10, -1 ;  /* 0xbf8000000a0c7421 */ /* 0x000fe20000000000 */
[----:B------:R-:W-:Y:S02]  /*16c0*/  FSEL R10, RZ, -23, P1 ;  /* 0xc1b80000ff0a7808 */ /* 0x000fe40000800000 */
[----:B------:R-:W-:Y:S01]  /*16d0*/  ISETP.GT.U32.AND P1, PT, R6, 0x7f7fffff, PT ;  /* 0x7f7fffff0600780c */ /* 0x000fe20003f24070 */
[C---:B------:R-:W-:Y:S02]  /*16e0*/  FFMA R13, R12.reuse, -R13, 0.14084610342979431152 ;  /* 0x3e1039f60c0d7423 */ /* 0x040fe4000000080d */
[----:B------:R-:W-:Y:S01]  /*16f0*/  FFMA R10, R11, 1.1920928955078125e-07, R10 ;  /* 0x340000000b0a7823 */ /* 0x000fe2000000000a */
[----:B------:R-:W-:Y:S01]  /*1700*/  MOV R11, 0x7f800000 ;  /* 0x7f800000000b7802 */ /* 0x000fe20000000f00 */
        /* <DEDUP_REMOVED lines=12> */
.L_x_193:
[----:B------:R-:W-:Y:S05]  /*17d0*/  BSYNC.RECONVERGENT B1 ;  /* 0x0000000000017941 */ /* 0x000fea0003800200 */
.L_x_192:
        /* <DEDUP_REMOVED lines=18> */
.L_x_196:
[----:B------:R-:W-:Y:S05]  /*1900*/  BSYNC.RECONVERGENT B4 ;  /* 0x0000000000047941 */ /* 0x000fea0003800200 */
.L_x_195:
[----:B------:R-:W-:Y:S05]  /*1910*/  BSYNC.RECONVERGENT B3 ;  /* 0x0000000000037941 */ /* 0x000fea0003800200 */
.L_x_194:
        /* <DEDUP_REMOVED lines=10> */
[----:B------:R-:W-:-:S04]  /*19c0*/  FSEL R0, R0, R11, !P0 ;  /* 0x0000000b00007208 */ /* 0x000fc80004000000 */
[C---:B------:R-:W-:Y:S02]  /*19d0*/  IADD3 R6, PT, PT, R0.reuse, -0x3f2aaaab, RZ ;  /* 0xc0d5555500067810 */ /* 0x040fe40007ffe0ff */
[----:B------:R-:W-:Y:S02]  /*19e0*/  FSETP.NEU.AND P1, PT, R0, RZ, PT ;  /* 0x000000ff0000720b */ /* 0x000fe40003f2d000 */
[----:B------:R-:W-:-:S04]  /*19f0*/  LOP3.LUT R7, R6, 0xff800000, RZ, 0xc0, !PT ;  /* 0xff80000006077812 */ /* 0x000fc800078ec0ff */
[-C--:B------:R-:W-:Y:S02]  /*1a00*/  IADD3 R6, PT, PT, R0, -R7.reuse, RZ ;  /* 0x8000000700067210 */ /* 0x080fe40007ffe0ff */
        /* <DEDUP_REMOVED lines=19> */
.L_x_198:
[----:B------:R-:W-:Y:S05]  /*1b40*/  BSYNC.RECONVERGENT B1 ;  /* 0x0000000000017941 */ /* 0x000fea0003800200 */
.L_x_197:
[----:B------:R-:W-:-:S07]  /*1b50*/  FFMA R16, R7, -R11, R16 ;  /* 0x8000000b07107223 */ /* 0x000fce0000000010 */
.L_x_188:
[----:B------:R-:W0:Y:S02]  /*1b60*/  LDCU UR8, c[0x0][0x390] ;  /* 0x00007200ff0877ac */ /* 0x000e240008000800 */
[----:B0-----:R-:W-:-:S04]  /*1b70*/  ULOP3.LUT UR8, UR8, 0x1, URZ, 0xc0, !UPT ;  /* 0x0000000108087892 */ /* 0x001fc8000f8ec0ff */
[----:B------:R-:W-:-:S09]  /*1b80*/  UISETP.NE.U32.AND UP0, UPT, UR8, 0x1, UPT ;  /* 0x000000010800788c */ /* 0x000fd2000bf05070 */
[----:B------:R-:W-:Y:S05]  /*1b90*/  BRA.U UP0, `(.L_x_165) ;  /* 0x0000000100f87547 */ /* 0x000fea000b800000 */
[----:B------:R-:W-:Y:S01]  /*1ba0*/  IADD3 R9, PT, PT, R9, 0x2, RZ ;  /* 0x0000000209097810 */ /* 0x000fe20007ffe0ff */
[----:B------:R-:W-:-:S04]  /*1bb0*/  IMAD.MOV.U32 R10, RZ, RZ, 0x4 ;  /* 0x00000004ff0a7424 */ /* 0x000fc800078e00ff */
[----:B------:R-:W-:-:S04]  /*1bc0*/  IMAD R9, R9, UR9, R2 ;  /* 0x0000000909097c24 */ /* 0x000fc8000f8e0202 */
[----:B------:R-:W-:-:S06]  /*1bd0*/  IMAD.WIDE.U32 R10, R9, R10, UR10 ;  /* 0x0000000a090a7e25 */ /* 0x000fcc000f8e000a */
[----:B------:R-:W2:Y:S01]  /*1be0*/  LDG.E R10, desc[UR12][R10.64] ;  /* 0x0000000c0a0a7981 */ /* 0x000ea2000c1e1900 */
[----:B------:R-:W-:Y:S01]  /*1bf0*/  ISETP.NE.AND P0, PT, R8, RZ, PT ;  /* 0x000000ff0800720c */ /* 0x000fe20003f05270 */
[----:B------:R-:W-:Y:S01]  /*1c00*/  BSSY.RECONVERGENT B3, `(.L_x_199) ;  /* 0x0000013000037945 */ /* 0x000fe20003800200 */
[----:B------:R-:W-:Y:S02]  /*1c10*/  MOV R7, RZ ;  /* 0x000000ff00077202 */ /* 0x000fe40000000f00 */
        /* <DEDUP_REMOVED lines=16> */
.L_x_201:
[----:B------:R-:W-:Y:S05]  /*1d20*/  BSYNC.RECONVERGENT B4 ;  /* 0x0000000000047941 */ /* 0x000fea0003800200 */
.L_x_200:
[----:B------:R-:W-:Y:S05]  /*1d30*/  BSYNC.RECONVERGENT B3 ;  /* 0x0000000000037941 */ /* 0x000fea0003800200 */
.L_x_199:
[----:B------:R-:W0:Y:S01]  /*1d40*/  F2F.F64.F32 R8, |R7| ;  /* 0x4000000700087310 */ /* 0x000e220000201800 */
[----:B------:R-:W-:Y:S01]  /*1d50*/  UMOV UR18, 0x88e368f1 ;  /* 0x88e368f100127882 */ /* 0x000fe20000000000 */
[----:B------:R-:W-:Y:S01]  /*1d60*/  UMOV UR19, 0x3ee4f8b5 ;  /* 0x3ee4f8b500137882 */ /* 0x000fe20000000000 */
[----:B------:R-:W-:Y:S01]  /*1d70*/  BSSY.RECONVERGENT B1, `(.L_x_202) ;  /* 0x000001f000017945 */ /* 0x000fe20003800200 */
[----:B------:R-:W-:Y:S01]  /*1d80*/  MOV R3, RZ ;  /* 0x000000ff00037202 */ /* 0x000fe20000000f00 */
[----:B0-----:R-:W-:-:S14]  /*1d90*/  DSETP.GT.AND P0, PT, R8, UR18, PT ;  /* 0x0000001208007e2a */ /* 0x001fdc000bf04000 */
[----:B------:R-:W-:Y:S05]  /*1da0*/  @!P0 BRA `(.L_x_203) ;  /* 0x00000000006c8947 */ /* 0x000fea0003800000 */
[C---:B------:R-:W-:Y:S01]  /*1db0*/  FMUL R0, R7.reuse, 8388608 ;  /* 0x4b00000007007820 */ /* 0x040fe20000400000 */
[----:B------:R-:W-:Y:S02]  /*1dc0*/  FSETP.GEU.AND P0, PT, R7, 1.175494350822287508e-38, PT ;  /* 0x008000000700780b */ /* 0x000fe40003f0e000 */
[----:B------:R-:W-:Y:S02]  /*1dd0*/  MOV R11, 0x3e055027 ;  /* 0x3e055027000b7802 */ /* 0x000fe40000000f00 */
[----:B------:R-:W-:-:S04]  /*1de0*/  FSEL R0, R0, R7, !P0 ;  /* 0x0000000700007208 */ /* 0x000fc80004000000 */
[C---:B------:R-:W-:Y:S02]  /*1df0*/  IADD3 R3, PT, PT, R0.reuse, -0x3f2aaaab, RZ ;  /* 0xc0d5555500037810 */ /* 0x040fe40007ffe0ff */
[----:B------:R-:W-:Y:S02]  /*1e00*/  FSETP.NEU.AND P1, PT, R0, RZ, PT ;  /* 0x000000ff0000720b */ /* 0x000fe40003f2d000 */
[----:B------:R-:W-:-:S04]  /*1e10*/  LOP3.LUT R9, R3, 0xff800000, RZ, 0xc0, !PT ;  /* 0xff80000003097812 */ /* 0x000fc800078ec0ff */
[----:B------:R-:W-:Y:S01]  /*1e20*/  I2FP.F32.S32 R6, R9 ;  /* 0x0000000900067245 */ /* 0x000fe20000201400 */
[----:B------:R-:W-:Y:S01]  /*1e30*/  IMAD.IADD R3, R0, 0x1, -R9 ;  /* 0x0000000100037824 */ /* 0x000fe200078e0a09 */
[----:B------:R-:W-:-:S03]  /*1e40*/  MOV R9, 0x7f800000 ;  /* 0x7f80000000097802 */ /* 0x000fc60000000f00 */
        /* <DEDUP_REMOVED lines=8> */
[----:B------:R-:W-:Y:S01]  /*1ed0*/  FFMA R11, R8, R3, -0.5 ;  /* 0xbf000000080b7423 */ /* 0x000fe20000000003 */
[----:B------:R-:W-:Y:S02]  /*1ee0*/  FSEL R3, RZ, -23, P0 ;  /* 0xc1b80000ff037808 */ /* 0x000fe40000000000 */
[----:B------:R-:W-:Y:S01]  /*1ef0*/  ISETP.GT.U32.AND P0, PT, R0, 0x7f7fffff, PT ;  /* 0x7f7fffff0000780c */ /* 0x000fe20003f04070 */
[----:B------:R-:W-:Y:S02]  /*1f00*/  FMUL R11, R8, R11 ;  /* 0x0000000b080b7220 */ /* 0x000fe40000400000 */
[----:B------:R-:W-:Y:S02]  /*1f10*/  FFMA R3, R6, 1.1920928955078125e-07, R3 ;  /* 0x3400000006037823 */ /* 0x000fe40000000003 */
[----:B------:R-:W-:-:S04]  /*1f20*/  FFMA R8, R8, R11, R8 ;  /* 0x0000000b08087223 */ /* 0x000fc80000000008 */
[----:B------:R-:W-:-:S04]  /*1f30*/  FFMA R3, R3, 0.69314718246459960938, R8 ;  /* 0x3f31721803037823 */ /* 0x000fc80000000008 */
[----:B------:R-:W-:-:S05]  /*1f40*/  @P0 FFMA R3, R0, R9, +INF ;  /* 0x7f80000000030423 */ /* 0x000fca0000000009 */
[----:B------:R-:W-:-:S07]  /*1f50*/  FSEL R3, R3, -INF , P1 ;  /* 0xff80000003037808 */ /* 0x000fce0000800000 */
.L_x_203:
[----:B------:R-:W-:Y:S05]  /*1f60*/  BSYNC.RECONVERGENT B1 ;  /* 0x0000000000017941 */ /* 0x000fea0003800200 */
.L_x_202:
[----:B------:R-:W-:-:S07]  /*1f70*/  FFMA R16, R3, -R7, R16 ;  /* 0x8000000703107223 */ /* 0x000fce0000000010 */
.L_x_165:
[----:B------:R-:W-:-:S05]  /*1f80*/  FADD R3, -R16, -RZ ;  /* 0x800000ff10037221 */ /* 0x000fca0000000100 */
[----:B------:R0:W-:Y:S02]  /*1f90*/  STG.E desc[UR12][R4.64], R3 ;  /* 0x0000000304007986 */ /* 0x0001e4000c10190c */
.L_x_164:
[----:B------:R-:W-:Y:S05]  /*1fa0*/  BSYNC.RECONVERGENT B0 ;  /* 0x0000000000007941 */ /* 0x000fea0003800200 */
.L_x_163:
[----:B------:R-:W-:Y:S01]  /*1fb0*/  BAR.SYNC.DEFER_BLOCKING 0x0 ;  /* 0x0000000000007b1d */ /* 0x000fe20000010000 */
[----:B0-----:R-:W-:Y:S01]  /*1fc0*/  LOP3.LUT R3, R2, 0x1, RZ, 0xc0, !PT ;  /* 0x0000000102037812 */ /* 0x001fe200078ec0ff */
[----:B------:R-:W-:Y:S02]  /*1fd0*/  HFMA2 R9, -RZ, RZ, 0, 0 ;  /* 0x00000000ff097431 */ /* 0x000fe400000001ff */
[----:B------:R-:W-:Y:S01]  /*1fe0*/  IMAD.MOV.U32 R0, RZ, RZ, RZ ;  /* 0x000000ffff007224 */ /* 0x000fe200078e00ff */
[C---:B------:R-:W-:Y:S02]  /*1ff0*/  ISETP.NE.U32.AND P0, PT, R3.reuse, 0x1, PT ;  /* 0x000000010300780c */ /* 0x040fe40003f05070 */
[----:B------:R-:W-:-:S11]  /*2000*/  ISETP.NE.AND P1, PT, R3, RZ, PT ;  /* 0x000000ff0300720c */ /* 0x000fd60003f25270 */
[----:B------:R0:W5:Y:S04]  /*2010*/  @P0 LDG.E R0, desc[UR12][R4.64] ;  /* 0x0000000c04000981 */ /* 0x000168000c1e1900 */
[----:B------:R0:W5:Y:S01]  /*2020*/  @P0 LDG.E R9, desc[UR12][R4.64+0x4] ;  /* 0x0000040c04090981 */ /* 0x000162000c1e1900 */
[----:B------:R-:W-:Y:S02]  /*2030*/  CS2R R6, SRZ ;  /* 0x0000000000067805 */ /* 0x000fe4000001ff00 */
[----:B------:R-:W-:Y:S02]  /*2040*/  @P0 SHF.R.U32.HI R6, RZ, 0x1, R2 ;  /* 0x00000001ff060819 */ /* 0x000fe40000011602 */
[----:B------:R-:W-:Y:S01]  /*2050*/  @P0 MOV R7, RZ ;  /* 0x000000ff00070202 */ /* 0x000fe20000000f00 */
[----:B------:R-:W-:Y:S06]  /*2060*/  BAR.SYNC.DEFER_BLOCKING 0x0 ;  /* 0x0000000000007b1d */ /* 0x000fec0000010000 */
[----:B0-----:R-:W-:Y:S05]  /*2070*/  @P1 EXIT ;  /* 0x000000000000194d */ /* 0x001fea0003800000 */
[----:B------:R-:W-:Y:S01]  /*2080*/  LEA R2, P0, R6, UR6, 0x2 ;  /* 0x0000000606027c11 */ /* 0x000fe2000f8010ff */
[----:B-----5:R-:W-:-:S03]  /*2090*/  FADD R9, R9, R0 ;  /* 0x0000000009097221 */ /* 0x020fc60000000000 */
[----:B------:R-:W-:-:S05]  /*20a0*/  LEA.HI.X R3, R6, UR7, R7, 0x2, P0 ;  /* 0x0000000706037c11 */ /* 0x000fca00080f1407 */
[----:B------:R-:W-:Y:S01]  /*20b0*/  STG.E desc[UR12][R2.64], R9 ;  /* 0x0000000902007986 */ /* 0x000fe2000c10190c */
[----:B------:R-:W-:Y:S05]  /*20c0*/  EXIT ;  /* 0x000000000000794d */ /* 0x000fea0003800000 */
        .weak           $__internal_3_$__cuda_sm3x_div_rn_noftz_f32_slowpath
        .type           $__internal_3_$__cuda_sm3x_div_rn_noftz_f32_slowpath,@function
        .size           $__internal_3_$__cuda_sm3x_div_rn_noftz_f32_slowpath,(.L_x_223 - $__internal_3_$__cuda_sm3x_div_rn_noftz_f32_slowpath)
$__internal_3_$__cuda_sm3x_div_rn_noftz_f32_slowpath:
[----:B------:R-:W-:Y:S01]  /*20d0*/  SHF.R.U32.HI R10, RZ, 0x17, R3 ;  /* 0x00000017ff0a7819 */ /* 0x000fe20000011603 */
[----:B------:R-:W-:Y:S01]  /*20e0*/  BSSY.RECONVERGENT B1, `(.L_x_204) ;  /* 0x0000063000017945 */ /* 0x000fe20003800200 */
[----:B------:R-:W-:Y:S02]  /*20f0*/  SHF.R.U32.HI R21, RZ, 0x17, R0 ;  /* 0x00000017ff157819 */ /* 0x000fe40000011600 */
[----:B------:R-:W-:Y:S02]  /*2100*/  LOP3.LUT R10, R10, 0xff, RZ, 0xc0, !PT ;  /* 0x000000ff0a0a7812 */ /* 0x000fe400078ec0ff */
[----:B------:R-:W-:Y:S02]  /*2110*/  LOP3.LUT R21, R21, 0xff, RZ, 0xc0, !PT ;  /* 0x000000ff15157812 */ /* 0x000fe400078ec0ff */
[----:B------:R-:W-:Y:S01]  /*2120*/  MOV R19, R3 ;  /* 0x0000000300137202 */ /* 0x000fe20000000f00 */
[----:B------:R-:W-:Y:S01]  /*2130*/  VIADD R22, R10, 0xffffffff ;  /* 0xffffffff0a167836 */ /* 0x000fe20000000000 */
[----:B------:R-:W-:-:S04]  /*2140*/  IADD3 R20, PT, PT, R21, -0x1, RZ ;  /* 0xffffffff15147810 */ /* 0x000fc80007ffe0ff */
[----:B------:R-:W-:-:S04]  /*2150*/  ISETP.GT.U32.AND P0, PT, R22, 0xfd, PT ;  /* 0x000000fd1600780c */ /* 0x000fc80003f04070 */
[----:B------:R-:W-:-:S13]  /*2160*/  ISETP.GT.U32.OR P0, PT, R20, 0xfd, P0 ;  /* 0x000000fd1400780c */ /* 0x000fda0000704470 */
[----:B------:R-:W-:Y:S01]  /*2170*/  @!P0 IMAD.MOV.U32 R11, RZ, RZ, RZ ;  /* 0x000000ffff0b8224 */ /* 0x000fe200078e00ff */
[----:B------:R-:W-:Y:S06]  /*2180*/  @!P0 BRA `(.L_x_205) ;  /* 0x00000000005c8947 */ /* 0x000fec0003800000 */
[----:B------:R-:W-:Y:S02]  /*2190*/  FSETP.GTU.FTZ.AND P0, PT, |R0|, +INF , PT ;  /* 0x7f8000000000780b */ /* 0x000fe40003f1c200 */
[----:B------:R-:W-:-:S04]  /*21a0*/  FSETP.GTU.FTZ.AND P1, PT, |R3|, +INF , PT ;  /* 0x7f8000000300780b */ /* 0x000fc80003f3c200 */
[----:B------:R-:W-:-:S13]  /*21b0*/  PLOP3.LUT P0, PT, P0, P1, PT, 0xf8, 0x8f ;  /* 0x00000000008f781c */ /* 0x000fda0000703f70 */
[----:B------:R-:W-:Y:S05]  /*21c0*/  @P0 BRA `(.L_x_206) ;  /* 0x00000004004c0947 */ /* 0x000fea0003800000 */
[----:B------:R-:W-:-:S13]  /*21d0*/  LOP3.LUT P0, RZ, R19, 0x7fffffff, R0, 0xc8, !PT ;  /* 0x7fffffff13ff7812 */ /* 0x000fda000780c800 */
[----:B------:R-:W-:Y:S05]  /*21e0*/  @!P0 BRA `(.L_x_207) ;  /* 0x00000004003c8947 */ /* 0x000fea0003800000 */
[C---:B------:R-:W-:Y:S02]  /*21f0*/  FSETP.NEU.FTZ.AND P2, PT, |R0|.reuse, +INF , PT ;  /* 0x7f8000000000780b */ /* 0x040fe40003f5d200 */
[----:B------:R-:W-:Y:S02]  /*2200*/  FSETP.NEU.FTZ.AND P1, PT, |R3|, +INF , PT ;  /* 0x7f8000000300780b */ /* 0x000fe40003f3d200 */
[----:B------:R-:W-:-:S11]  /*2210*/  FSETP.NEU.FTZ.AND P0, PT, |R0|, +INF , PT ;  /* 0x7f8000000000780b */ /* 0x000fd60003f1d200 */
[----:B------:R-:W-:Y:S05]  /*2220*/  @!P1 BRA !P2, `(.L_x_207) ;  /* 0x00000004002c9947 */ /* 0x000fea0005000000 */
[----:B------:R-:W-:-:S04]  /*2230*/  LOP3.LUT P2, RZ, R0, 0x7fffffff, RZ, 0xc0, !PT ;  /* 0x7fffffff00ff7812 */ /* 0x000fc8000784c0ff */
[----:B------:R-:W-:-:S13]  /*2240*/  PLOP3.LUT P1, PT, P1, P2, PT, 0x2f, 0xf2 ;  /* 0x0000000000f2781c */ /* 0x000fda0000f24577 */
[----:B------:R-:W-:Y:S05]  /*2250*/  @P1 BRA `(.L_x_208) ;  /* 0x0000000400181947 */ /* 0x000fea0003800000 */
[----:B------:R-:W-:-:S04]  /*2260*/  LOP3.LUT P1, RZ, R19, 0x7fffffff, RZ, 0xc0, !PT ;  /* 0x7fffffff13ff7812 */ /* 0x000fc8000782c0ff */
[----:B------:R-:W-:-:S13]  /*2270*/  PLOP3.LUT P0, PT, P0, P1, PT, 0x2f, 0xf2 ;  /* 0x0000000000f2781c */ /* 0x000fda0000702577 */
[----:B------:R-:W-:Y:S05]  /*2280*/  @P0 BRA `(.L_x_209) ;  /* 0x0000000400000947 */ /* 0x000fea0003800000 */
[----:B------:R-:W-:Y:S02]  /*2290*/  ISETP.GE.AND P0, PT, R20, RZ, PT ;  /* 0x000000ff1400720c */ /* 0x000fe40003f06270 */
[----:B------:R-:W-:-:S11]  /*22a0*/  ISETP.GE.AND P1, PT, R22, RZ, PT ;  /* 0x000000ff1600720c */ /* 0x000fd60003f26270 */
[----:B------:R-:W-:Y:S01]  /*22b0*/  @P0 MOV R11, RZ ;  /* 0x000000ff000b0202 */ /* 0x000fe20000000f00 */
[----:B------:R-:W-:Y:S01]  /*22c0*/  @!P0 FFMA R0, R0, 1.84467440737095516160e+19, RZ ;  /* 0x5f80000000008823 */ /* 0x000fe200000000ff */
[----:B------:R-:W-:Y:S01]  /*22d0*/  @!P0 MOV R11, 0xffffffc0 ;  /* 0xffffffc0000b8802 */ /* 0x000fe20000000f00 */
[----:B------:R-:W-:-:S04]  /*22e0*/  @!P1 FFMA R19, R3, 1.84467440737095516160e+19, RZ ;  /* 0x5f80000003139823 */ /* 0x000fc800000000ff */
[----:B------:R-:W-:-:S07]  /*22f0*/  @!P1 VIADD R11, R11, 0x40 ;  /* 0x000000400b0b9836 */ /* 0x000fce0000000000 */
.L_x_205:
[----:B------:R-:W-:Y:S01]  /*2300*/  LEA R20, R10, 0xc0800000, 0x17 ;  /* 0xc08000000a147811 */ /* 0x000fe200078eb8ff */
[----:B------:R-:W-:Y:S01]  /*2310*/  BSSY.RECONVERGENT B2, `(.L_x_210) ;  /* 0x0000036000027945 */ /* 0x000fe20003800200 */
[----:B------:R-:W-:Y:S02]  /*2320*/  IADD3 R21, PT, PT, R21, -0x7f, RZ ;  /* 0xffffff8115157810 */ /* 0x000fe40007ffe0ff */
[----:B------:R-:W-:-:S03]  /*2330*/  IADD3 R22, PT, PT, -R20, R19, RZ ;  /* 0x0000001314167210 */ /* 0x000fc60007ffe1ff */
[C---:B------:R-:W-:Y:S01]  /*2340*/  IMAD R0, R21.reuse, -0x800000, R0 ;  /* 0xff80000015007824 */ /* 0x040fe200078e0200 */
[----:B------:R0:W1:Y:S01]  /*2350*/  MUFU.RCP R20, R22 ;  /* 0x0000001600147308 */ /* 0x0000620000001000 */
[----:B------:R-:W-:Y:S01]  /*2360*/  FADD.FTZ R19, -R22, -RZ ;  /* 0x800000ff16137221 */ /* 0x000fe20000010100 */
[----:B0-----:R-:W-:-:S05]  /*2370*/  IADD3 R22, PT, PT, R21, 0x7f, -R10 ;  /* 0x0000007f15167810 */ /* 0x001fca0007ffe80a */
[----:B------:R-:W-:Y:S02]  /*2380*/  IMAD.IADD R22, R22, 0x1, R11 ;  /* 0x0000000116167824 */ /* 0x000fe400078e020b */
[----:B-1----:R-:W-:-:S04]  /*2390*/  FFMA R23, R20, R19, 1 ;  /* 0x3f80000014177423 */ /* 0x002fc80000000013 */
[----:B------:R-:W-:-:S04]  /*23a0*/  FFMA R20, R20, R23, R20 ;  /* 0x0000001714147223 */ /* 0x000fc80000000014 */
[----:B------:R-:W-:-:S04]  /*23b0*/  FFMA R23, R0, R20, RZ ;  /* 0x0000001400177223 */ /* 0x000fc800000000ff */
[----:B------:R-:W-:-:S04]  /*23c0*/  FFMA R24, R19, R23, R0 ;  /* 0x0000001713187223 */ /* 0x000fc80000000000 */
[----:B------:R-:W-:-:S04]  /*23d0*/  FFMA R23, R20, R24, R23 ;  /* 0x0000001814177223 */ /* 0x000fc80000000017 */
[----:B------:R-:W-:-:S04]  /*23e0*/  FFMA R0, R19, R23, R0 ;  /* 0x0000001713007223 */ /* 0x000fc80000000000 */
[----:B------:R-:W-:-:S05]  /*23f0*/  FFMA R19, R20, R0, R23 ;  /* 0x0000000014137223 */ /* 0x000fca0000000017 */
[----:B------:R-:W-:-:S04]  /*2400*/  SHF.R.U32.HI R10, RZ, 0x17, R19 ;  /* 0x00000017ff0a7819 */ /* 0x000fc80000011613 */
[----:B------:R-:W-:-:S04]  /*2410*/  LOP3.LUT R10, R10, 0xff, RZ, 0xc0, !PT ;  /* 0x000000ff0a0a7812 */ /* 0x000fc800078ec0ff */
[----:B------:R-:W-:-:S04]  /*2420*/  IADD3 R10, PT, PT, R10, R22, RZ ;  /* 0x000000160a0a7210 */ /* 0x000fc80007ffe0ff */
[----:B------:R-:W-:-:S04]  /*2430*/  IADD3 R11, PT, PT, R10, -0x1, RZ ;  /* 0xffffffff0a0b7810 */ /* 0x000fc80007ffe0ff */
[----:B------:R-:W-:-:S13]  /*2440*/  ISETP.GE.U32.AND P0, PT, R11, 0xfe, PT ;  /* 0x000000fe0b00780c */ /* 0x000fda0003f06070 */
[----:B------:R-:W-:Y:S05]  /*2450*/  @!P0 BRA `(.L_x_211) ;  /* 0x0000000000808947 */ /* 0x000fea0003800000 */
[----:B------:R-:W-:-:S13]  /*2460*/  ISETP.GT.AND P0, PT, R10, 0xfe, PT ;  /* 0x000000fe0a00780c */ /* 0x000fda0003f04270 */
[----:B------:R-:W-:Y:S05]  /*2470*/  @P0 BRA `(.L_x_212) ;  /* 0x00000000006c0947 */ /* 0x000fea0003800000 */
[----:B------:R-:W-:-:S13]  /*2480*/  ISETP.GE.AND P0, PT, R10, 0x1, PT ;  /* 0x000000010a00780c */ /* 0x000fda0003f06270 */
[----:B------:R-:W-:Y:S05]  /*2490*/  @P0 BRA `(.L_x_213) ;  /* 0x0000000000740947 */ /* 0x000fea0003800000 */
[----:B------:R-:W-:Y:S02]  /*24a0*/  ISETP.GE.AND P0, PT, R10, -0x18, PT ;  /* 0xffffffe80a00780c */ /* 0x000fe40003f06270 */
[----:B------:R-:W-:-:S11]  /*24b0*/  LOP3.LUT R19, R19, 0x80000000, RZ, 0xc0, !PT ;  /* 0x8000000013137812 */ /* 0x000fd600078ec0ff */
[----:B------:R-:W-:Y:S05]  /*24c0*/  @!P0 BRA `(.L_x_213) ;  /* 0x0000000000688947 */ /* 0x000fea0003800000 */
[-CC-:B------:R-:W-:Y:S01]  /*24d0*/  FFMA.RZ R11, R20, R0.reuse, R23.reuse ;  /* 0x00000000140b7223 */ /* 0x180fe2000000c017 */
[C---:B------:R-:W-:Y:S02]  /*24e0*/  ISETP.NE.AND P2, PT, R10.reuse, RZ, PT ;  /* 0x000000ff0a00720c */ /* 0x040fe40003f45270 */
[----:B------:R-:W-:Y:S02]  /*24f0*/  ISETP.NE.AND P1, PT, R10, RZ, PT ;  /* 0x000000ff0a00720c */ /* 0x000fe40003f25270 */
[----:B------:R-:W-:Y:S01]  /*2500*/  LOP3.LUT R21, R11, 0x7fffff, RZ, 0xc0, !PT ;  /* 0x007fffff0b157812 */ /* 0x000fe200078ec0ff */
[CCC-:B------:R-:W-:Y:S01]  /*2510*/  FFMA.RP R11, R20.reuse, R0.reuse, R23.reuse ;  /* 0x00000000140b7223 */ /* 0x1c0fe20000008017 */
[----:B------:R-:W-:Y:S01]  /*2520*/  FFMA.RM R0, R20, R0, R23 ;  /* 0x0000000014007223 */ /* 0x000fe20000004017 */
[C---:B------:R-:W-:Y:S01]  /*2530*/  VIADD R20, R10.reuse, 0x20 ;  /* 0x000000200a147836 */ /* 0x040fe20000000000 */
[----:B------:R-:W-:Y:S02]  /*2540*/  LOP3.LUT R21, R21, 0x800000, RZ, 0xfc, !PT ;  /* 0x0080000015157812 */ /* 0x000fe400078efcff */
[----:B------:R-:W-:-:S02]  /*2550*/  IADD3 R10, PT, PT, -R10, RZ, RZ ;  /* 0x000000ff0a0a7210 */ /* 0x000fc40007ffe1ff */
[----:B------:R-:W-:Y:S02]  /*2560*/  SHF.L.U32 R20, R21, R20, RZ ;  /* 0x0000001415147219 */ /* 0x000fe400000006ff */
[----:B------:R-:W-:Y:S02]  /*2570*/  FSETP.NEU.FTZ.AND P0, PT, R11, R0, PT ;  /* 0x000000000b00720b */ /* 0x000fe40003f1d000 */
[----:B------:R-:W-:Y:S02]  /*2580*/  SEL R0, R10, RZ, P2 ;  /* 0x000000ff0a007207 */ /* 0x000fe40001000000 */
[----:B------:R-:W-:Y:S02]  /*2590*/  ISETP.NE.AND P1, PT, R20, RZ, P1 ;  /* 0x000000ff1400720c */ /* 0x000fe40000f25270 */
[----:B------:R-:W-:Y:S02]  /*25a0*/  SHF.R.U32.HI R0, RZ, R0, R21 ;  /* 0x00000000ff007219 */ /* 0x000fe40000011615 */
[----:B------:R-:W-:-:S02]  /*25b0*/  PLOP3.LUT P0, PT, P0, P1, PT, 0xf8, 0x8f ;  /* 0x00000000008f781c */ /* 0x000fc40000703f70 */
[----:B------:R-:W-:Y:S02]  /*25c0*/  SHF.R.U32.HI R11, RZ, 0x1, R0 ;  /* 0x00000001ff0b7819 */ /* 0x000fe40000011600 */
[----:B------:R-:W-:-:S04]  /*25d0*/  SEL R10, RZ, 0x1, !P0 ;  /* 0x00000001ff0a7807 */ /* 0x000fc80004000000 */
[----:B------:R-:W-:-:S04]  /*25e0*/  LOP3.LUT R21, R10, 0x1, R11, 0xf8, !PT ;  /* 0x000000010a157812 */ /* 0x000fc800078ef80b */
[----:B------:R-:W-:-:S04]  /*25f0*/  LOP3.LUT R0, R21, R0, RZ, 0xc0, !PT ;  /* 0x0000000015007212 */ /* 0x000fc800078ec0ff */
[----:B------:R-:W-:-:S04]  /*2600*/  IADD3 R0, PT, PT, R11, R0, RZ ;  /* 0x000000000b007210 */ /* 0x000fc80007ffe0ff */
[----:B------:R-:W-:Y:S01]  /*2610*/  LOP3.LUT R19, R0, R19, RZ, 0xfc, !PT ;  /* 0x0000001300137212 */ /* 0x000fe200078efcff */
[----:B------:R-:W-:Y:S06]  /*2620*/  BRA `(.L_x_213) ;  /* 0x0000000000107947 */ /* 0x000fec0003800000 */
.L_x_212:
[----:B------:R-:W-:-:S04]  /*2630*/  LOP3.LUT R19, R19, 0x80000000, RZ, 0xc0, !PT ;  /* 0x8000000013137812 */ /* 0x000fc800078ec0ff */
[----:B------:R-:W-:Y:S01]  /*2640*/  LOP3.LUT R19, R19, 0x7f800000, RZ, 0xfc, !PT ;  /* 0x7f80000013137812 */ /* 0x000fe200078efcff */
[----:B------:R-:W-:Y:S06]  /*2650*/  BRA `(.L_x_213) ;  /* 0x0000000000047947 */ /* 0x000fec0003800000 */
.L_x_211:
[----:B------:R-:W-:-:S07]  /*2660*/  IMAD R19, R22, 0x800000, R19 ;  /* 0x0080000016137824 */ /* 0x000fce00078e0213 */
.L_x_213:
[----:B------:R-:W-:Y:S05]  /*2670*/  BSYNC.RECONVERGENT B2 ;  /* 0x0000000000027941 */ /* 0x000fea0003800200 */
.L_x_210:
[----:B------:R-:W-:Y:S05]  /*2680*/  BRA `(.L_x_214) ;  /* 0x0000000000207947 */ /* 0x000fea0003800000 */
.L_x_209:
[----:B------:R-:W-:-:S04]  /*2690*/  LOP3.LUT R19, R19, 0x80000000, R0, 0x48, !PT ;  /* 0x8000000013137812 */ /* 0x000fc800078e4800 */
[----:B------:R-:W-:Y:S01]  /*26a0*/  LOP3.LUT R19, R19, 0x7f800000, RZ, 0xfc, !PT ;  /* 0x7f80000013137812 */ /* 0x000fe200078efcff */
[----:B------:R-:W-:Y:S06]  /*26b0*/  BRA `(.L_x_214) ;  /* 0x0000000000147947 */ /* 0x000fec0003800000 */
.L_x_208:
[----:B------:R-:W-:Y:S01]  /*26c0*/  LOP3.LUT R19, R19, 0x80000000, R0, 0x48, !PT ;  /* 0x8000000013137812 */ /* 0x000fe200078e4800 */
[----:B------:R-:W-:Y:S06]  /*26d0*/  BRA `(.L_x_214) ;  /* 0x00000000000c7947 */ /* 0x000fec0003800000 */
.L_x_207:
[----:B------:R-:W0:Y:S01]  /*26e0*/  MUFU.RSQ R19, -QNAN ;  /* 0xffc0000000137908 */ /* 0x000e220000001400 */
[----:B------:R-:W-:Y:S05]  /*26f0*/  BRA `(.L_x_214) ;  /* 0x0000000000047947 */ /* 0x000fea0003800000 */
.L_x_206:
[----:B------:R-:W-:-:S07]  /*2700*/  FADD.FTZ R19, R0, R3 ;  /* 0x0000000300137221 */ /* 0x000fce0000010000 */
.L_x_214:
[----:B------:R-:W-:Y:S05]  /*2710*/  BSYNC.RECONVERGENT B1 ;  /* 0x0000000000017941 */ /* 0x000fea0003800200 */
.L_x_204:
[----:B------:R-:W-:Y:S01]  /*2720*/  HFMA2 R11, -RZ, RZ, 0, 0 ;  /* 0x00000000ff0b7431 */ /* 0x000fe200000001ff */
[----:B------:R-:W-:-:S04]  /*2730*/  MOV R10, R18 ;  /* 0x00000012000a7202 */ /* 0x000fc80000000f00 */
[----:B0-----:R-:W-:Y:S05]  /*2740*/  RET.REL.NODEC R10 `(_Z24compute_information_gainPiPfi) ;  /* 0xffffffd80a2c7950 */ /* 0x001fea0003c3ffff */
.L_x_215:
        /* <DEDUP_REMOVED lines=11> */
.L_x_223:


//--------------------- .text._Z16counter_increasePiS_S_ii --------------------------
	.section	.text._Z16counter_increasePiS_S_ii,"ax",@progbits
	.align	128
        .global         _Z16counter_increasePiS_S_ii
        .type           _Z16counter_increasePiS_S_ii,@function
        .size           _Z16counter_increasePiS_S_ii,(.L_x_228 - _Z16counter_increasePiS_S_ii)
        .other          _Z16counter_increasePiS_S_ii,@"STO_CUDA_ENTRY STV_DEFAULT"
_Z16counter_increasePiS_S_ii:
.text._Z16counter_increasePiS_S_ii:
[----:B------:R-:W-:Y:S01]  /*0000*/  LDC R1, c[0x0][0x37c] ;  /* 0x0000df00ff017b82 */ /* 0x000fe20000000800 */
[----:B------:R-:W0:Y:S07]  /*0010*/  S2R R9, SR_CTAID.X ;  /* 0x0000000000097919 */ /* 0x000e2e0000002500 */
[----:B------:R-:W0:Y:S01]  /*0020*/  S2UR UR4, SR_CTAID.Y ;  /* 0x00000000000479c3 */ /* 0x000e220000002600 */
[----:B------:R-:W1:Y:S07]  /*0030*/  S2R R0, SR_TID.X ;  /* 0x0000000000007919 */ /* 0x000e6e0000002100 */
[----:B------:R-:W0:Y:S01]  /*0040*/  LDC R2, c[0x0][0x374] ;  /* 0x0000dd00ff027b82 */ /* 0x000e220000000800 */
[----:B------:R-:W1:Y:S01]  /*0050*/  LDCU UR5, c[0x0][0x360] ;  /* 0x00006c00ff0577ac */ /* 0x000e620008000800 */
[----:B------:R-:W2:Y:S01]  /*0060*/  LDCU UR6, c[0x0][0x370] ;  /* 0x00006e00ff0677ac */ /* 0x000ea20008000800 */
[----:B0-----:R-:W-:-:S02]  /*0070*/  IMAD R9, R9, R2, UR4 ;  /* 0x0000000409097e24 */ /* 0x001fc4000f8e0202 */
[----:B--2---:R-:W-:Y:S02]  /*0080*/  IMAD R3, R2, UR6, RZ ;  /* 0x0000000602037c24 */ /* 0x004fe4000f8e02ff */
[----:B-1----:R-:W-:Y:S02]  /*0090*/  IMAD R2, R9, UR5, R0 ;  /* 0x0000000509027c24 */ /* 0x002fe4000f8e0200 */
[----:B------:R-:W-:-:S05]  /*00a0*/  IMAD R3, R3, UR5, RZ ;  /* 0x0000000503037c24 */ /* 0x000fca000f8e02ff */
[----:B------:R-:W-:-:S13]  /*00b0*/  ISETP.GE.U32.AND P0, PT, R2, R3, PT ;  /* 0x000000030200720c */ /* 0x000fda0003f06070 */
[----:B------:R-:W-:Y:S05]  /*00c0*/  @P0 EXIT ;  /* 0x000000000000094d */ /* 0x000fea0003800000 */
[----:B------:R-:W0:Y:S01]  /*00d0*/  LDC.64 R4, c[0x0][0x388] ;  /* 0x0000e200ff047b82 */ /* 0x000e220000000a00 */
[----:B------:R-:W1:Y:S07]  /*00e0*/  LDCU.64 UR4, c[0x0][0x358] ;  /* 0x00006b00ff0477ac */ /* 0x000e6e0008000a00 */
[----:B------:R-:W2:Y:S08]  /*00f0*/  LDC.64 R2, c[0x0][0x398] ;  /* 0x0000e600ff027b82 */ /* 0x000eb00000000a00 */
[----:B------:R-:W3:Y:S01]  /*0100*/  LDC.64 R6, c[0x0][0x390] ;  /* 0x0000e400ff067b82 */ /* 0x000ee20000000a00 */
[----:B0-----:R-:W-:-:S07]  /*0110*/  IMAD.WIDE R4, R9, 0x4, R4 ;  /* 0x0000000409047825 */ /* 0x001fce00078e0204 */
[----:B------:R-:W0:Y:S01]  /*0120*/  LDC.64 R10, c[0x0][0x380] ;  /* 0x0000e000ff0a7b82 */ /* 0x000e220000000a00 */
[----:B-1----:R-:W4:Y:S01]  /*0130*/  LDG.E R4, desc[UR4][R4.64] ;  /* 0x0000000404047981 */ /* 0x002f22000c1e1900 */
[----:B--2---:R-:W-:-:S04]  /*0140*/  IMAD R9, R9, R3, R9 ;  /* 0x0000000309097224 */ /* 0x004fc800078e0209 */
[----:B---3--:R-:W-:-:S04]  /*0150*/  IMAD.WIDE R6, R9, 0x4, R6 ;  /* 0x0000000409067825 */ /* 0x008fc800078e0206 */
[----:B------:R-:W-:-:S05]  /*0160*/  IMAD.WIDE.U32 R8, R0, 0x4, R6 ;  /* 0x0000000400087825 */ /* 0x000fca00078e0006 */
[----:B------:R-:W2:Y:S01]  /*0170*/  LDG.E R15, desc[UR4][R8.64] ;  /* 0x00000004080f7981 */ /* 0x000ea2000c1e1900 */
[----:B------:R-:W-:Y:S01]  /*0180*/  IADD3 R2, PT, PT, R2, 0x2, RZ ;  /* 0x0000000202027810 */ /* 0x000fe20007ffe0ff */
[----:B------:R-:W-:-:S04]  /*0190*/  IMAD.WIDE R6, R3, 0x4, R6 ;  /* 0x0000000403067825 */ /* 0x000fc800078e0206 */
[-C--:B------:R-:W-:Y:S02]  /*01a0*/  IMAD R13, R2, R3.reuse, RZ ;  /* 0x00000003020d7224 */ /* 0x080fe400078e02ff */
[----:B------:R-:W3:Y:S01]  /*01b0*/  LDG.E R6, desc[UR4][R6.64] ;  /* 0x0000000406067981 */ /* 0x000ee2000c1e1900 */
[----:B------:R-:W-:Y:S01]  /*01c0*/  IADD3 R2, PT, PT, R0, R3, RZ ;  /* 0x0000000300027210 */ /* 0x000fe20007ffe0ff */
[----:B----4-:R-:W-:-:S05]  /*01d0*/  IMAD R13, R4, R13, RZ ;  /* 0x0000000d040d7224 */ /* 0x010fca00078e02ff */
[----:B------:R-:W-:-:S05]  /*01e0*/  SHF.L.U32 R13, R13, 0x1, RZ ;  /* 0x000000010d0d7819 */ /* 0x000fca00000006ff */
[----:B0-----:R-:W-:Y:S01]  /*01f0*/  IMAD.WIDE R4, R13, 0x4, R10 ;  /* 0x000000040d047825 */ /* 0x001fe200078e020a */
[----:B--2---:R-:W-:-:S05]  /*0200*/  LEA R11, R2, R15, 0x1 ;  /* 0x0000000f020b7211 */ /* 0x004fca00078e08ff */
[----:B------:R-:W-:-:S06]  /*0210*/  IMAD.WIDE R8, R11, 0x4, R4 ;  /* 0x000000040b087825 */ /* 0x000fcc00078e0204 */
[----:B------:R-:W2:Y:S01]  /*0220*/  LDG.E R9, desc[UR4][R8.64] ;  /* 0x0000000408097981 */ /* 0x000ea2000c1e1900 */
[----:B---3--:R-:W-:-:S05]  /*0230*/  IADD3 R2, PT, PT, R6, 0x2, RZ ;  /* 0x0000000206027810 */ /* 0x008fca0007ffe0ff */
[----:B------:R-:W-:Y:S01]  /*0240*/  IMAD R2, R2, R3, R0 ;  /* 0x0000000302027224 */ /* 0x000fe200078e0200 */
[----:B------:R-:W-:-:S04]  /*0250*/  LEA R3, R0, R15, 0x1 ;  /* 0x0000000f00037211 */ /* 0x000fc800078e08ff */
[----:B------:R-:W-:Y:S01]  /*0260*/  LEA R15, R2, R15, 0x1 ;  /* 0x0000000f020f7211 */ /* 0x000fe200078e08ff */
[----:B------:R-:W-:-:S04]  /*0270*/  IMAD.WIDE R2, R3, 0x4, R4 ;  /* 0x0000000403027825 */ /* 0x000fc800078e0204 */
[----:B------:R-:W-:Y:S01]  /*0280*/  IMAD.WIDE R4, R15, 0x4, R4 ;  /* 0x000000040f047825 */ /* 0x000fe200078e0204 */
[----:B--2---:R-:W-:Y:S04]  /*0290*/  REDG.E.ADD.STRONG.GPU desc[UR4][R2.64], R9 ;  /* 0x000000090200798e */ /* 0x004fe8000c12e104 */
[----:B------:R-:W-:Y:S01]  /*02a0*/  REDG.E.ADD.STRONG.GPU desc[UR4][R4.64], R9 ;  /* 0x000000090400798e */ /* 0x000fe2000c12e104 */
[----:B------:R-:W-:Y:S05]  /*02b0*/  EXIT ;  /* 0x000000000000794d */ /* 0x000fea0003800000 */
.L_x_216:
        /* <DEDUP_REMOVED lines=12> */
.L_x_228:


//--------------------- .text._Z14tree_traversalPiS_S_S_S_S_ii --------------------------
	.section	.text._Z14tree_traversalPiS_S_S_S_S_ii,"ax",@progbits
	.align	128
        .global         _Z14tree_traversalPiS_S_S_S_S_ii
        .type           _Z14tree_traversalPiS_S_S_S_S_ii,@function
        .size           _Z14tree_traversalPiS_S_S_S_S_ii,(.L_x_229 - _Z14tree_traversalPiS_S_S_S_S_ii)
        .other          _Z14tree_traversalPiS_S_S_S_S_ii,@"STO_CUDA_ENTRY STV_DEFAULT"
_Z14tree_traversalPiS_S_S_S_S_ii:
.text._Z14tree_traversalPiS_S_S_S_S_ii:
[----:B------:R-:W-:Y:S01]  /*0000*/  LDC R1, c[0x0][0x37c] ;  /* 0x0000df00ff017b82 */ /* 0x000fe20000000800 */
[----:B------:R-:W0:Y:S07]  /*0010*/  S2R R0, SR_TID.X ;  /* 0x0000000000007919 */ /* 0x000e2e0000002100 */
[----:B------:R-:W0:Y:S08]  /*0020*/  S2UR UR6, SR_CTAID.X ;  /* 0x00000000000679c3 */ /* 0x000e300000002500 */
[----:B------:R-:W0:Y:S01]  /*0030*/  LDC R3, c[0x0][0x360] ;  /* 0x0000d800ff037b82 */ /* 0x000e220000000800 */
[----:B------:R-:W1:Y:S01]  /*0040*/  LDCU UR4, c[0x0][0x370] ;  /* 0x00006e00ff0477ac */ /* 0x000e620008000800 */
[----:B0-----:R-:W-:-:S02]  /*0050*/  IMAD R0, R3, UR6, R0 ;  /* 0x0000000603007c24 */ /* 0x001fc4000f8e0200 */
[----:B-1----:R-:W-:-:S05]  /*0060*/  IMAD R3, R3, UR4, RZ ;  /* 0x0000000403037c24 */ /* 0x002fca000f8e02ff */
[----:B------:R-:W-:-:S13]  /*0070*/  ISETP.GE.U32.AND P0, PT, R0, R3, PT ;  /* 0x000000030000720c */ /* 0x000fda0003f06070 */
[----:B------:R-:W-:Y:S05]  /*0080*/  @P0 EXIT ;  /* 0x000000000000094d */ /* 0x000fea0003800000 */
[----:B------:R-:W0:Y:S01]  /*0090*/  LDC.64 R10, c[0x0][0x380] ;  /* 0x0000e000ff0a7b82 */ /* 0x000e220000000a00 */
[----:B------:R-:W0:Y:S07]  /*00a0*/  LDCU.64 UR4, c[0x0][0x358] ;  /* 0x00006b00ff0477ac */ /* 0x000e2e0008000a00 */
[----:B------:R-:W1:Y:S08]  /*00b0*/  LDC R9, c[0x0][0x3b4] ;  /* 0x0000ed00ff097b82 */ /* 0x000e700000000800 */
[----:B------:R-:W2:Y:S01]  /*00c0*/  LDC.64 R4, c[0x0][0x388] ;  /* 0x0000e200ff047b82 */ /* 0x000ea20000000a00 */
[----:B0-----:R-:W3:Y:S07]  /*00d0*/  LDG.E R17, desc[UR4][R10.64] ;  /* 0x000000040a117981 */ /* 0x001eee000c1e1900 */
[----:B------:R-:W0:Y:S01]  /*00e0*/  LDC R16, c[0x0][0x3b0] ;  /* 0x0000ec00ff107b82 */ /* 0x000e220000000800 */
[----:B-1----:R-:W-:-:S07]  /*00f0*/  IMAD R13, R0, R9, R0 ;  /* 0x00000009000d7224 */ /* 0x002fce00078e0200 */
[----:B------:R-:W1:Y:S01]  /*0100*/  LDC.64 R6, c[0x0][0x390] ;  /* 0x0000e400ff067b82 */ /* 0x000e620000000a00 */
[----:B--2---:R-:W-:-:S07]  /*0110*/  IMAD.WIDE R4, R13, 0x4, R4 ;  /* 0x000000040d047825 */ /* 0x004fce00078e0204 */
[----:B------:R-:W2:Y:S01]  /*0120*/  LDC.64 R2, c[0x0][0x3a8] ;  /* 0x0000ea00ff027b82 */ /* 0x000ea20000000a00 */
[----:B---3--:R-:W-:-:S13]  /*0130*/  ISETP.GE.AND P0, PT, R17, RZ, PT ;  /* 0x000000ff1100720c */ /* 0x008fda0003f06270 */
[----:B012---:R-:W-:Y:S05]  /*0140*/  @!P0 BRA `(.L_x_217) ;  /* 0x0000000000388947 */ /* 0x007fea0003800000 */
[----:B------:R-:W0:Y:S01]  /*0150*/  LDC.64 R14, c[0x0][0x380] ;  /* 0x0000e000ff0e7b82 */ /* 0x000e220000000a00 */
[----:B------:R-:W-:Y:S01]  /*0160*/  BSSY.RECONVERGENT B0, `(.L_x_217) ;  /* 0x000000c000007945 */ /* 0x000fe20003800200 */
[----:B------:R-:W-:-:S07]  /*0170*/  IMAD.MOV.U32 R19, RZ, RZ, RZ ;  /* 0x000000ffff137224 */ /* 0x000fce00078e00ff */
.L_x_218:
[----:B------:R-:W-:-:S06]  /*0180*/  IMAD.WIDE.U32 R10, R17, 0x4, R4 ;  /* 0x00000004110a7825 */ /* 0x000fcc00078e0004 */
[----:B------:R-:W2:Y:S01]  /*0190*/  LDG.E R10, desc[UR4][R10.64] ;  /* 0x000000040a0a7981 */ /* 0x000ea2000c1e1900 */
[C---:B------:R-:W-:Y:S01]  /*01a0*/  IMAD.SHL.U32 R8, R19.reuse, 0x2, RZ ;  /* 0x0000000213087824 */ /* 0x040fe200078e00ff */
[----:B------:R-:W-:Y:S02]  /*01b0*/  LEA R19, R19, 0x1, 0x1 ;  /* 0x0000000113137811 */ /* 0x000fe400078e08ff */
[----:B--2---:R-:W-:-:S13]  /*01c0*/  ISETP.NE.AND P0, PT, R10, RZ, PT ;  /* 0x000000ff0a00720c */ /* 0x004fda0003f05270 */
[----:B------:R-:W-:-:S05]  /*01d0*/  @P0 IADD3 R19, PT, PT, R8, 0x2, RZ ;  /* 0x0000000208130810 */ /* 0x000fca0007ffe0ff */
[----:B0-----:R-:W-:-:S05]  /*01e0*/  IMAD.WIDE R12, R19, 0x4, R14 ;  /* 0x00000004130c7825 */ /* 0x001fca00078e020e */
[----:B------:R-:W2:Y:S02]  /*01f0*/  LDG.E R17, desc[UR4][R12.64] ;  /* 0x000000040c117981 */ /* 0x000ea4000c1e1900 */
[----:B--2---:R-:W-:-:S13]  /*0200*/  ISETP.GT.AND P0, PT, R17, -0x1, PT ;  /* 0xffffffff1100780c */ /* 0x004fda0003f04270 */
[----:B------:R-:W-:Y:S05]  /*0210*/  @P0 BRA `(.L_x_218) ;  /* 0xfffffffc00d80947 */ /* 0x000fea000383ffff */
[----:B------:R-:W-:Y:S05]  /*0220*/  BSYNC.RECONVERGENT B0 ;  /* 0x0000000000007941 */ /* 0x000fea0003800200 */
.L_x_217:
[----:B------:R-:W0:Y:S01]  /*0230*/  LDCU.64 UR8, c[0x0][0x398] ;  /* 0x00007300ff0877ac */ /* 0x000e220008000a00 */
[C---:B------:R-:W-:Y:S01]  /*0240*/  LOP3.LUT R11, R17.reuse, 0x7fffffff, RZ, 0xc0, !PT ;  /* 0x7fffffff110b7812 */ /* 0x040fe200078ec0ff */
[----:B------:R-:W-:Y:S01]  /*0250*/  IMAD.SHL.U32 R8, R17, 0x4, RZ ;  /* 0x0000000411087824 */ /* 0x000fe200078e00ff */
[----:B------:R-:W-:Y:S01]  /*0260*/  SHF.R.U32.HI R17, RZ, 0x1e, R17 ;  /* 0x0000001eff117819 */ /* 0x000fe20000011611 */
[----:B------:R-:W-:-:S03]  /*0270*/  IMAD.WIDE R6, R0, 0x4, R6 ;  /* 0x0000000400067825 */ /* 0x000fc600078e0206 */
[----:B------:R-:W-:Y:S01]  /*0280*/  LOP3.LUT R8, R8, 0xfffffffc, RZ, 0xc0, !PT ;  /* 0xfffffffc08087812 */ /* 0x000fe200078ec0ff */
[----:B------:R-:W-:Y:S01]  /*0290*/  IMAD R13, R16, UR6, R11 ;  /* 0x00000006100d7c24 */ /* 0x000fe2000f8e020b */
[----:B------:R-:W-:Y:S01]  /*02a0*/  LOP3.LUT R17, R17, 0x1, RZ, 0xc0, !PT ;  /* 0x0000000111117812 */ /* 0x000fe200078ec0ff */
[----:B------:R-:W-:Y:S01]  /*02b0*/  IMAD.WIDE R4, R9, 0x4, R4 ;  /* 0x0000000409047825 */ /* 0x000fe200078e0204 */
[----:B------:R1:W-:Y:S03]  /*02c0*/  STG.E desc[UR4][R6.64], R11 ;  /* 0x0000000b06007986 */ /* 0x0003e6000c101904 */
[----:B------:R-:W-:-:S04]  /*02d0*/  IMAD.WIDE R2, R13, 0x4, R2 ;  /* 0x000000040d027825 */ /* 0x000fc800078e0202 */
[----:B------:R-:W-:Y:S01]  /*02e0*/  HFMA2 R13, -RZ, RZ, 0, 5.9604644775390625e-08 ;  /* 0x00000001ff0d7431 */ /* 0x000fe200000001ff */
[----:B0-----:R-:W-:-:S04]  /*02f0*/  IADD3 R8, P0, PT, R8, UR8, RZ ;  /* 0x0000000808087c10 */ /* 0x001fc8000ff1e0ff */
[----:B------:R-:W-:Y:S01]  /*0300*/  IADD3.X R9, PT, PT, R17, UR9, RZ, P0, !PT ;  /* 0x0000000911097c10 */ /* 0x000fe200087fe4ff */
[----:B------:R1:W-:Y:S04]  /*0310*/  REDG.E.ADD.STRONG.GPU desc[UR4][R2.64], R13 ;  /* 0x0000000d0200798e */ /* 0x0003e8000c12e104 */
[----:B------:R-:W2:Y:S04]  /*0320*/  LDG.E R5, desc[UR4][R4.64] ;  /* 0x0000000404057981 */ /* 0x000ea8000c1e1900 */
[----:B------:R-:W2:Y:S02]  /*0330*/  LDG.E R8, desc[UR4][R8.64] ;  /* 0x0000000408087981 */ /* 0x000ea4000c1e1900 */
[----:B--2---:R-:W-:-:S13]  /*0340*/  ISETP.NE.AND P0, PT, R8, R5, PT ;  /* 0x000000050800720c */ /* 0x004fda0003f05270 */
[----:B-1----:R-:W-:Y:S05]  /*0350*/  @P0 EXIT ;  /* 0x000000000000094d */ /* 0x002fea0003800000 */
[----:B------:R-:W0:Y:S01]  /*0360*/  S2R R0, SR_LANEID ;  /* 0x0000000000007919 */ /* 0x000e220000000000 */
[----:B------:R-:W1:Y:S01]  /*0370*/  LDC.64 R2, c[0x0][0x3a0] ;  /* 0x0000e800ff027b82 */ /* 0x000e620000000a00 */
[----:B------:R-:W-:Y:S02]  /*0380*/  VOTEU.ANY UR6, UPT, PT ;  /* 0x0000000000067886 */ /* 0x000fe400038e0100 */
[----:B------:R-:W-:Y:S02]  /*0390*/  UFLO.U32 UR7, UR6 ;  /* 0x00000006000772bd */ /* 0x000fe400080e0000 */
[----:B------:R-:W1:Y:S04]  /*03a0*/  POPC R5, UR6 ;  /* 0x0000000600057d09 */ /* 0x000e680008000000 */
[----:B0-----:R-:W-:-:S13]  /*03b0*/  ISETP.EQ.U32.AND P0, PT, R0, UR7, PT ;  /* 0x0000000700007c0c */ /* 0x001fda000bf02070 */
[----:B-1----:R-:W-:Y:S01]  /*03c0*/  @P0 REDG.E.ADD.STRONG.GPU desc[UR4][R2.64], R5 ;  /* 0x000000050200098e */ /* 0x002fe2000c12e104 */
[----:B------:R-:W-:Y:S05]  /*03d0*/  EXIT ;  /* 0x000000000000794d */ /* 0x000fea0003800000 */
.L_x_219:
        /* <DEDUP_REMOVED lines=10> */
.L_x_229:


//--------------------- .nv.global.init           --------------------------
	.section	.nv.global.init,"aw",@progbits
.nv.global.init:
	.type		$str$1,@object
	.size		$str$1,($str - $str$1)
$str$1:
        /*0000*/ 	.byte	0x25, 0x73, 0x0a, 0x00
	.type		$str,@object
	.size		$str,(.L_45 - $str)
$str:
        /*0004*/ 	.byte	0x74, 0x65, 0x6d, 0x70, 0x6f, 0x72, 0x61, 0x72, 0x79, 0x5f, 0x62, 0x75, 0x66, 0x66, 0x65, 0x72
        /*0014*/ 	.byte	0x3a, 0x3a, 0x61, 0x6c, 0x6c, 0x6f, 0x63, 0x61, 0x74, 0x65, 0x3a, 0x20, 0x67, 0x65, 0x74, 0x5f
        /*0024*/ 	.byte	0x74, 0x65, 0x6d, 0x70, 0x6f, 0x72, 0x61, 0x72, 0x79, 0x5f, 0x62, 0x75, 0x66, 0x66, 0x65, 0x72
        /*0034*/ 	.byte	0x20, 0x66, 0x61, 0x69, 0x6c, 0x65, 0x64, 0x00
.L_45:


//--------------------- .nv.shared.reserved.0     --------------------------
	.section	.nv.shared.reserved.0,"aw",@nobits
	.weak		__nv_reservedSMEM_offset_0_alias
	.size		__nv_reservedSMEM_offset_0_alias, 0, 64
	.other		__nv_reservedSMEM_offset_0_alias,@"STO_CUDA_RESERVED_SHARED STV_DEFAULT"
__nv_reservedSMEM_offset_0_alias:
	.zero		0
	.zero		64


//--------------------- .nv.global                --------------------------
	.section	.nv.global,"aw",@nobits
.nv.global:
	.type		_ZN34_INTERNAL_4970e09b_4_k_cu_f20237b56thrust24THRUST_300001_SM_1000_NS12placeholders2_8E,@object
	.size		_ZN34_INTERNAL_4970e09b_4_k_cu_f20237b56thrust24THRUST_300001_SM_1000_NS12placeholders2_8E,(_ZN34_INTERNAL_4970e09b_4_k_cu_f20237b54cuda3std3__436_GLOBAL__N__4970e09b_4_k_cu_f20237b56ignoreE - _ZN34_INTERNAL_4970e09b_4_k_cu_f20237b56thrust24THRUST_300001_SM_1000_NS12placeholders2_8E)
_ZN34_INTERNAL_4970e09b_4_k_cu_f20237b56thrust24THRUST_300001_SM_1000_NS12placeholders2_8E:
	.zero		1
	.type		_ZN34_INTERNAL_4970e09b_4_k_cu_f20237b54cuda3std3__436_GLOBAL__N__4970e09b_4_k_cu_f20237b56ignoreE,@object
	.size		_ZN34_INTERNAL_4970e09b_4_k_cu_f20237b54cuda3std3__436_GLOBAL__N__4970e09b_4_k_cu_f20237b56ignoreE,(_ZN34_INTERNAL_4970e09b_4_k_cu_f20237b54cuda3std6ranges3__45__cpo4dataE - _ZN34_INTERNAL_4970e09b_4_k_cu_f20237b54cuda3std3__436_GLOBAL__N__4970e09b_4_k_cu_f20237b56ignoreE)
_ZN34_INTERNAL_4970e09b_4_k_cu_f20237b54cuda3std3__436_GLOBAL__N__4970e09b_4_k_cu_f20237b56ignoreE:
	.zero		1
	.type		_ZN34_INTERNAL_4970e09b_4_k_cu_f20237b54cuda3std6ranges3__45__cpo4dataE,@object
	.size		_ZN34_INTERNAL_4970e09b_4_k_cu_f20237b54cuda3std6ranges3__45__cpo4dataE,(_ZN34_INTERNAL_4970e09b_4_k_cu_f20237b56thrust24THRUST_300001_SM_1000_NS6system3cpp3parE - _ZN34_INTERNAL_4970e09b_4_k_cu_f20237b54cuda3std6ranges3__45__cpo4dataE)
_ZN34_INTERNAL_4970e09b_4_k_cu_f20237b54cuda3std6ranges3__45__cpo4dataE:
	.zero		1
	.type		_ZN34_INTERNAL_4970e09b_4_k_cu_f20237b56thrust24THRUST_300001_SM_1000_NS6system3cpp3parE,@object
	.size		_ZN34_INTERNAL_4970e09b_4_k_cu_f20237b56thrust24THRUST_300001_SM_1000_NS6system3cpp3parE,(_ZN34_INTERNAL_4970e09b_4_k_cu_f20237b54cuda3std3__45__cpo5beginE - _ZN34_INTERNAL_4970e09b_4_k_cu_f20237b56thrust24THRUST_300001_SM_1000_NS6system3cpp3parE)
_ZN34_INTERNAL_4970e09b_4_k_cu_f20237b56thrust24THRUST_300001_SM_1000_NS6system3cpp3parE:
	.zero		1
	.type		_ZN34_INTERNAL_4970e09b_4_k_cu_f20237b54cuda3std3__45__cpo5beginE,@object
	.size		_ZN34_INTERNAL_4970e09b_4_k_cu_f20237b54cuda3std3__45__cpo5beginE,(_ZN34_INTERNAL_4970e09b_4_k_cu_f20237b54cuda3std6ranges3__45__cpo5beginE - _ZN34_INTERNAL_4970e09b_4_k_cu_f20237b54cuda3std3__45__cpo5beginE)
_ZN34_INTERNAL_4970e09b_4_k_cu_f20237b54cuda3std3__45__cpo5beginE:
	.zero		1
	.type		_ZN34_INTERNAL_4970e09b_4_k_cu_f20237b54cuda3std6ranges3__45__cpo5beginE,@object
	.size		_ZN34_INTERNAL_4970e09b_4_k_cu_f20237b54cuda3std6ranges3__45__cpo5beginE,(_ZN34_INTERNAL_4970e09b_4_k_cu_f20237b56thrust24THRUST_300001_SM_1000_NS6deviceE - _ZN34_INTERNAL_4970e09b_4_k_cu_f20237b54cuda3std6ranges3__45__cpo5beginE)
_ZN34_INTERNAL_4970e09b_4_k_cu_f20237b54cuda3std6ranges3__45__cpo5beginE:
	.zero		1
	.type		_ZN34_INTERNAL_4970e09b_4_k_cu_f20237b56thrust24THRUST_300001_SM_1000_NS6deviceE,@object
	.size		_ZN34_INTERNAL_4970e09b_4_k_cu_f20237b56thrust24THRUST_300001_SM_1000_NS6deviceE,(_ZN34_INTERNAL_4970e09b_4_k_cu_f20237b54cuda3std3__47nulloptE - _ZN34_INTERNAL_4970e09b_4_k_cu_f20237b56thrust24THRUST_300001_SM_1000_NS6deviceE)
_ZN34_INTERNAL_4970e09b_4_k_cu_f20237b56thrust24THRUST_300001_SM_1000_NS6deviceE:
	.zero		1
	.type		_ZN34_INTERNAL_4970e09b_4_k_cu_f20237b54cuda3std3__47nulloptE,@object
	.size		_ZN34_INTERNAL_4970e09b_4_k_cu_f20237b54cuda3std3__47nulloptE,(_ZN34_INTERNAL_4970e09b_4_k_cu_f20237b54cuda3std6ranges3__45__cpo8distanceE - _ZN34_INTERNAL_4970e09b_4_k_cu_f20237b54cuda3std3__47nulloptE)
_ZN34_INTERNAL_4970e09b_4_k_cu_f20237b54cuda3std3__47nulloptE:
	.zero		1
	.type		_ZN34_INTERNAL_4970e09b_4_k_cu_f20237b54cuda3std6ranges3__45__cpo8distanceE,@object
	.size		_ZN34_INTERNAL_4970e09b_4_k_cu_f20237b54cuda3std6ranges3__45__cpo8distanceE,(_ZN34_INTERNAL_4970e09b_4_k_cu_f20237b56thrust24THRUST_300001_SM_1000_NS12placeholders2_4E - _ZN34_INTERNAL_4970e09b_4_k_cu_f20237b54cuda3std6ranges3__45__cpo8distanceE)
_ZN34_INTERNAL_4970e09b_4_k_cu_f20237b54cuda3std6ranges3__45__cpo8distanceE:
	.zero		1
	.type		_ZN34_INTERNAL_4970e09b_4_k_cu_f20237b56thrust24THRUST_300001_SM_1000_NS12placeholders2_4E,@object
	.size		_ZN34_INTERNAL_4970e09b_4_k_cu_f20237b56thrust24THRUST_300001_SM_1000_NS12placeholders2_4E,(_ZN34_INTERNAL_4970e09b_4_k_cu_f20237b54cuda3std3__45__cpo6rbeginE - _ZN34_INTERNAL_4970e09b_4_k_cu_f20237b56thrust24THRUST_300001_SM_1000_NS12placeholders2_4E)
_ZN34_INTERNAL_4970e09b_4_k_cu_f20237b56thrust24THRUST_300001_SM_1000_NS12placeholders2_4E:
	.zero		1
	.type		_ZN34_INTERNAL_4970e09b_4_k_cu_f20237b54cuda3std3__45__cpo6rbeginE,@object
	.size		_ZN34_INTERNAL_4970e09b_4_k_cu_f20237b54cuda3std3__45__cpo6rbeginE,(_ZN34_INTERNAL_4970e09b_4_k_cu_f20237b54cuda3std6ranges3__45__cpo7advanceE - _ZN34_INTERNAL_4970e09b_4_k_cu_f20237b54cuda3std3__45__cpo6rbeginE)
_ZN34_INTERNAL_4970e09b_4_k_cu_f20237b54cuda3std3__45__cpo6rbeginE:
	.zero		1
	.type		_ZN34_INTERNAL_4970e09b_4_k_cu_f20237b54cuda3std6ranges3__45__cpo7advanceE,@object
	.size		_ZN34_INTERNAL_4970e09b_4_k_cu_f20237b54cuda3std6ranges3__45__cpo7advanceE,(_ZN34_INTERNAL_4970e09b_4_k_cu_f20237b56thrust24THRUST_300001_SM_1000_NS12placeholders3_10E - _ZN34_INTERNAL_4970e09b_4_k_cu_f20237b54cuda3std6ranges3__45__cpo7advanceE)
_ZN34_INTERNAL_4970e09b_4_k_cu_f20237b54cuda3std6ranges3__45__cpo7advanceE:
	.zero		1
	.type		_ZN34_INTERNAL_4970e09b_4_k_cu_f20237b56thrust24THRUST_300001_SM_1000_NS12placeholders3_10E,@object
	.size		_ZN34_INTERNAL_4970e09b_4_k_cu_f20237b56thrust24THRUST_300001_SM_1000_NS12placeholders3_10E,(_ZN34_INTERNAL_4970e09b_4_k_cu_f20237b54cuda3std3__48in_placeE - _ZN34_INTERNAL_4970e09b_4_k_cu_f20237b56thrust24THRUST_300001_SM_1000_NS12placeholders3_10E)
_ZN34_INTERNAL_4970e09b_4_k_cu_f20237b56thrust24THRUST_300001_SM_1000_NS12placeholders3_10E:
	.zero		1
	.type		_ZN34_INTERNAL_4970e09b_4_k_cu_f20237b54cuda3std3__48in_placeE,@object
	.size		_ZN34_INTERNAL_4970e09b_4_k_cu_f20237b54cuda3std3__48in_placeE,(_ZN34_INTERNAL_4970e09b_4_k_cu_f20237b54cuda3std6ranges3__45__cpo4sizeE - _ZN34_INTERNAL_4970e09b_4_k_cu_f20237b54cuda3std3__48in_placeE)
_ZN34_INTERNAL_4970e09b_4_k_cu_f20237b54cuda3std3__48in_placeE:
	.zero		1
	.type		_ZN34_INTERNAL_4970e09b_4_k_cu_f20237b54cuda3std6ranges3__45__cpo4sizeE,@object
	.size		_ZN34_INTERNAL_4970e09b_4_k_cu_f20237b54cuda3std6ranges3__45__cpo4sizeE,(_ZN34_INTERNAL_4970e09b_4_k_cu_f20237b56thrust24THRUST_300001_SM_1000_NS12placeholders2_2E - _ZN34_INTERNAL_4970e09b_4_k_cu_f20237b54cuda3std6ranges3__45__cpo4sizeE)
_ZN34_INTERNAL_4970e09b_4_k_cu_f20237b54cuda3std6ranges3__45__cpo4sizeE:
	.zero		1
	.type		_ZN34_INTERNAL_4970e09b_4_k_cu_f20237b56thrust24THRUST_300001_SM_1000_NS12placeholders2_2E,@object
	.size		_ZN34_INTERNAL_4970e09b_4_k_cu_f20237b56thrust24THRUST_300001_SM_1000_NS12placeholders2_2E,(_ZN34_INTERNAL_4970e09b_4_k_cu_f20237b54cuda3std3__45__cpo6cbeginE - _ZN34_INTERNAL_4970e09b_4_k_cu_f20237b56thrust24THRUST_300001_SM_1000_NS12placeholders2_2E)
_ZN34_INTERNAL_4970e09b_4_k_cu_f20237b56thrust24THRUST_300001_SM_1000_NS12placeholders2_2E:
	.zero		1
	.type		_ZN34_INTERNAL_4970e09b_4_k_cu_f20237b54cuda3std3__45__cpo6cbeginE,@object
	.size		_ZN34_INTERNAL_4970e09b_4_k_cu_f20237b54cuda3std3__45__cpo6cbeginE,(_ZN34_INTERNAL_4970e09b_4_k_cu_f20237b54cuda3std6ranges3__45__cpo6cbeginE - _ZN34_INTERNAL_4970e09b_4_k_cu_f20237b54cuda3std3__45__cpo6cbeginE)
_ZN34_INTERNAL_4970e09b_4_k_cu_f20237b54cuda3std3__45__cpo6cbeginE:
	.zero		1
	.type		_ZN34_INTERNAL_4970e09b_4_k_cu_f20237b54cuda3std6ranges3__45__cpo6cbeginE,@object
	.size		_ZN34_INTERNAL_4970e09b_4_k_cu_f20237b54cuda3std6ranges3__45__cpo6cbeginE,(_ZN34_INTERNAL_4970e09b_4_k_cu_f20237b56thrust24THRUST_300001_SM_1000_NS12placeholders2_6E - _ZN34_INTERNAL_4970e09b_4_k_cu_f20237b54cuda3std6ranges3__45__cpo6cbeginE)
_ZN34_INTERNAL_4970e09b_4_k_cu_f20237b54cuda3std6ranges3__45__cpo6cbeginE:
	.zero		1
	.type		_ZN34_INTERNAL_4970e09b_4_k_cu_f20237b56thrust24THRUST_300001_SM_1000_NS12placeholders2_6E,@object
	.size		_ZN34_INTERNAL_4970e09b_4_k_cu_f20237b56thrust24THRUST_300001_SM_1000_NS12placeholders2_6E,(_ZN34_INTERNAL_4970e09b_4_k_cu_f20237b54cuda3std3__45__cpo7crbeginE - _ZN34_INTERNAL_4970e09b_4_k_cu_f20237b56thrust24THRUST_300001_SM_1000_NS12placeholders2_6E)
_ZN34_INTERNAL_4970e09b_4_k_cu_f20237b56thrust24THRUST_300001_SM_1000_NS12placeholders2_6E:
	.zero		1
	.type		_ZN34_INTERNAL_4970e09b_4_k_cu_f20237b54cuda3std3__45__cpo7crbeginE,@object
	.size		_ZN34_INTERNAL_4970e09b_4_k_cu_f20237b54cuda3std3__45__cpo7crbeginE,(_ZN34_INTERNAL_4970e09b_4_k_cu_f20237b54cuda3std6ranges3__45__cpo4nextE - _ZN34_INTERNAL_4970e09b_4_k_cu_f20237b54cuda3std3__45__cpo7crbeginE)
_ZN34_INTERNAL_4970e09b_4_k_cu_f20237b54cuda3std3__45__cpo7crbeginE:
	.zero		1
	.type		_ZN34_INTERNAL_4970e09b_4_k_cu_f20237b54cuda3std6ranges3__45__cpo4nextE,@object
	.size		_ZN34_INTERNAL_4970e09b_4_k_cu_f20237b54cuda3std6ranges3__45__cpo4nextE,(_ZN34_INTERNAL_4970e09b_4_k_cu_f20237b54cuda3std6ranges3__45__cpo4swapE - _ZN34_INTERNAL_4970e09b_4_k_cu_f20237b54cuda3std6ranges3__45__cpo4nextE)
_ZN34_INTERNAL_4970e09b_4_k_cu_f20237b54cuda3std6ranges3__45__cpo4nextE:
	.zero		1
	.type		_ZN34_INTERNAL_4970e09b_4_k_cu_f20237b54cuda3std6ranges3__45__cpo4swapE,@object
	.size		_ZN34_INTERNAL_4970e09b_4_k_cu_f20237b54cuda3std6ranges3__45__cpo4swapE,(_ZN34_INTERNAL_4970e09b_4_k_cu_f20237b56thrust24THRUST_300001_SM_1000_NS8cuda_cub10par_nosyncE - _ZN34_INTERNAL_4970e09b_4_k_cu_f20237b54cuda3std6ranges3__45__cpo4swapE)
_ZN34_INTERNAL_4970e09b_4_k_cu_f20237b54cuda3std6ranges3__45__cpo4swapE:
	.zero		1
	.type		_ZN34_INTERNAL_4970e09b_4_k_cu_f20237b56thrust24THRUST_300001_SM_1000_NS8cuda_cub10par_nosyncE,@object
	.size		_ZN34_INTERNAL_4970e09b_4_k_cu_f20237b56thrust24THRUST_300001_SM_1000_NS8cuda_cub10par_nosyncE,(_ZN34_INTERNAL_4970e09b_4_k_cu_f20237b56thrust24THRUST_300001_SM_1000_NS3seqE - _ZN34_INTERNAL_4970e09b_4_k_cu_f20237b56thrust24THRUST_300001_SM_1000_NS8cuda_cub10par_nosyncE)
_ZN34_INTERNAL_4970e09b_4_k_cu_f20237b56thrust24THRUST_300001_SM_1000_NS8cuda_cub10par_nosyncE:
	.zero		1
	.type		_ZN34_INTERNAL_4970e09b_4_k_cu_f20237b56thrust24THRUST_300001_SM_1000_NS3seqE,@object
	.size		_ZN34_INTERNAL_4970e09b_4_k_cu_f20237b56thrust24THRUST_300001_SM_1000_NS3seqE,(_ZN34_INTERNAL_4970e09b_4_k_cu_f20237b54cuda3std3__420unreachable_sentinelE - _ZN34_INTERNAL_4970e09b_4_k_cu_f20237b56thrust24THRUST_300001_SM_1000_NS3seqE)
_ZN34_INTERNAL_4970e09b_4_k_cu_f20237b56thrust24THRUST_300001_SM_1000_NS3seqE:
	.zero		1
	.type		_ZN34_INTERNAL_4970e09b_4_k_cu_f20237b54cuda3std3__420unreachable_sentinelE,@object
	.size		_ZN34_INTERNAL_4970e09b_4_k_cu_f20237b54cuda3std3__420unreachable_sentinelE,(_ZN34_INTERNAL_4970e09b_4_k_cu_f20237b54cuda3std6ranges3__45__cpo5ssizeE - _ZN34_INTERNAL_4970e09b_4_k_cu_f20237b54cuda3std3__420unreachable_sentinelE)
_ZN34_INTERNAL_4970e09b_4_k_cu_f20237b54cuda3std3__420unreachable_sentinelE:
	.zero		1
	.type		_ZN34_INTERNAL_4970e09b_4_k_cu_f20237b54cuda3std6ranges3__45__cpo5ssizeE,@object
	.size		_ZN34_INTERNAL_4970e09b_4_k_cu_f20237b54cuda3std6ranges3__45__cpo5ssizeE,(_ZN34_INTERNAL_4970e09b_4_k_cu_f20237b56thrust24THRUST_300001_SM_1000_NS12placeholders2_3E - _ZN34_INTERNAL_4970e09b_4_k_cu_f20237b54cuda3std6ranges3__45__cpo5ssizeE)
_ZN34_INTERNAL_4970e09b_4_k_cu_f20237b54cuda3std6ranges3__45__cpo5ssizeE:
	.zero		1
	.type		_ZN34_INTERNAL_4970e09b_4_k_cu_f20237b56thrust24THRUST_300001_SM_1000_NS12placeholders2_3E,@object
	.size		_ZN34_INTERNAL_4970e09b_4_k_cu_f20237b56thrust24THRUST_300001_SM_1000_NS12placeholders2_3E,(_ZN34_INTERNAL_4970e09b_4_k_cu_f20237b54cuda3std3__45__cpo4cendE - _ZN34_INTERNAL_4970e09b_4_k_cu_f20237b56thrust24THRUST_300001_SM_1000_NS12placeholders2_3E)
_ZN34_INTERNAL_4970e09b_4_k_cu_f20237b56thrust24THRUST_300001_SM_1000_NS12placeholders2_3E:
	.zero		1
	.type		_ZN34_INTERNAL_4970e09b_4_k_cu_f20237b54cuda3std3__45__cpo4cendE,@object
	.size		_ZN34_INTERNAL_4970e09b_4_k_cu_f20237b54cuda3std3__45__cpo4cendE,(_ZN34_INTERNAL_4970e09b_4_k_cu_f20237b54cuda3std6ranges3__45__cpo4cendE - _ZN34_INTERNAL_4970e09b_4_k_cu_f20237b54cuda3std3__45__cpo4cendE)
_ZN34_INTERNAL_4970e09b_4_k_cu_f20237b54cuda3std3__45__cpo4cendE:
	.zero		1
	.type		_ZN34_INTERNAL_4970e09b_4_k_cu_f20237b54cuda3std6ranges3__45__cpo4cendE,@object
	.size		_ZN34_INTERNAL_4970e09b_4_k_cu_f20237b54cuda3std6ranges3__45__cpo4cendE,(_ZN34_INTERNAL_4970e09b_4_k_cu_f20237b56thrust24THRUST_300001_SM_1000_NS12placeholders2_7E - _ZN34_INTERNAL_4970e09b_4_k_cu_f20237b54cuda3std6ranges3__45__cpo4cendE)
_ZN34_INTERNAL_4970e09b_4_k_cu_f20237b54cuda3std6ranges3__45__cpo4cendE:
	.zero		1
	.type		_ZN34_INTERNAL_4970e09b_4_k_cu_f20237b56thrust24THRUST_300001_SM_1000_NS12placeholders2_7E,@object
	.size		_ZN34_INTERNAL_4970e09b_4_k_cu_f20237b56thrust24THRUST_300001_SM_1000_NS12placeholders2_7E,(_ZN34_INTERNAL_4970e09b_4_k_cu_f20237b54cuda3std3__45__cpo5crendE - _ZN34_INTERNAL_4970e09b_4_k_cu_f20237b56thrust24THRUST_300001_SM_1000_NS12placeholders2_7E)
_ZN34_INTERNAL_4970e09b_4_k_cu_f20237b56thrust24THRUST_300001_SM_1000_NS12placeholders2_7E:
	.zero		1
	.type		_ZN34_INTERNAL_4970e09b_4_k_cu_f20237b54cuda3std3__45__cpo5crendE,@object
	.size		_ZN34_INTERNAL_4970e09b_4_k_cu_f20237b54cuda3std3__45__cpo5crendE,(_ZN34_INTERNAL_4970e09b_4_k_cu_f20237b54cuda3std6ranges3__45__cpo4prevE - _ZN34_INTERNAL_4970e09b_4_k_cu_f20237b54cuda3std3__45__cpo5crendE)
_ZN34_INTERNAL_4970e09b_4_k_cu_f20237b54cuda3std3__45__cpo5crendE:
	.zero		1
	.type		_ZN34_INTERNAL_4970e09b_4_k_cu_f20237b54cuda3std6ranges3__45__cpo4prevE,@object
	.size		_ZN34_INTERNAL_4970e09b_4_k_cu_f20237b54cuda3std6ranges3__45__cpo4prevE,(_ZN34_INTERNAL_4970e09b_4_k_cu_f20237b54cuda3std6ranges3__45__cpo9iter_moveE - _ZN34_INTERNAL_4970e09b_4_k_cu_f20237b54cuda3std6ranges3__45__cpo4prevE)
_ZN34_INTERNAL_4970e09b_4_k_cu_f20237b54cuda3std6ranges3__45__cpo4prevE:
	.zero		1
	.type		_ZN34_INTERNAL_4970e09b_4_k_cu_f20237b54cuda3std6ranges3__45__cpo9iter_moveE,@object
	.size		_ZN34_INTERNAL_4970e09b_4_k_cu_f20237b54cuda3std6ranges3__45__cpo9iter_moveE,(_ZN34_INTERNAL_4970e09b_4_k_cu_f20237b56thrust24THRUST_300001_SM_1000_NS6system6detail10sequential3seqE - _ZN34_INTERNAL_4970e09b_4_k_cu_f20237b54cuda3std6ranges3__45__cpo9iter_moveE)
_ZN34_INTERNAL_4970e09b_4_k_cu_f20237b54cuda3std6ranges3__45__cpo9iter_moveE:
	.zero		1
	.type		_ZN34_INTERNAL_4970e09b_4_k_cu_f20237b56thrust24THRUST_300001_SM_1000_NS6system6detail10sequential3seqE,@object
	.size		_ZN34_INTERNAL_4970e09b_4_k_cu_f20237b56thrust24THRUST_300001_SM_1000_NS6system6detail10sequential3seqE,(_ZN34_INTERNAL_4970e09b_4_k_cu_f20237b56thrust24THRUST_300001_SM_1000_NS12placeholders2_9E - _ZN34_INTERNAL_4970e09b_4_k_cu_f20237b56thrust24THRUST_300001_SM_1000_NS6system6detail10sequential3seqE)
_ZN34_INTERNAL_4970e09b_4_k_cu_f20237b56thrust24THRUST_300001_SM_1000_NS6system6detail10sequential3seqE:
	.zero		1
	.type		_ZN34_INTERNAL_4970e09b_4_k_cu_f20237b56thrust24THRUST_300001_SM_1000_NS12placeholders2_9E,@object
	.size		_ZN34_INTERNAL_4970e09b_4_k_cu_f20237b56thrust24THRUST_300001_SM_1000_NS12placeholders2_9E,(_ZN34_INTERNAL_4970e09b_4_k_cu_f20237b54cuda3std3__419piecewise_constructE - _ZN34_INTERNAL_4970e09b_4_k_cu_f20237b56thrust24THRUST_300001_SM_1000_NS12placeholders2_9E)
_ZN34_INTERNAL_4970e09b_4_k_cu_f20237b56thrust24THRUST_300001_SM_1000_NS12placeholders2_9E:
	.zero		1
	.type		_ZN34_INTERNAL_4970e09b_4_k_cu_f20237b54cuda3std3__419piecewise_constructE,@object
	.size		_ZN34_INTERNAL_4970e09b_4_k_cu_f20237b54cuda3std3__419piecewise_constructE,(_ZN34_INTERNAL_4970e09b_4_k_cu_f20237b54cuda3std6ranges3__45__cpo5cdataE - _ZN34_INTERNAL_4970e09b_4_k_cu_f20237b54cuda3std3__419piecewise_constructE)
_ZN34_INTERNAL_4970e09b_4_k_cu_f20237b54cuda3std3__419piecewise_constructE:
	.zero		1
	.type		_ZN34_INTERNAL_4970e09b_4_k_cu_f20237b54cuda3std6ranges3__45__cpo5cdataE,@object
	.size		_ZN34_INTERNAL_4970e09b_4_k_cu_f20237b54cuda3std6ranges3__45__cpo5cdataE,(_ZN34_INTERNAL_4970e09b_4_k_cu_f20237b56thrust24THRUST_300001_SM_1000_NS12placeholders2_1E - _ZN34_INTERNAL_4970e09b_4_k_cu_f20237b54cuda3std6ranges3__45__cpo5cdataE)
_ZN34_INTERNAL_4970e09b_4_k_cu_f20237b54cuda3std6ranges3__45__cpo5cdataE:
	.zero		1
	.type		_ZN34_INTERNAL_4970e09b_4_k_cu_f20237b56thrust24THRUST_300001_SM_1000_NS12placeholders2_1E,@object
	.size		_ZN34_INTERNAL_4970e09b_4_k_cu_f20237b56thrust24THRUST_300001_SM_1000_NS12placeholders2_1E,(_ZN34_INTERNAL_4970e09b_4_k_cu_f20237b54cuda3std3__45__cpo3endE - _ZN34_INTERNAL_4970e09b_4_k_cu_f20237b56thrust24THRUST_300001_SM_1000_NS12placeholders2_1E)
_ZN34_INTERNAL_4970e09b_4_k_cu_f20237b56thrust24THRUST_300001_SM_1000_NS12placeholders2_1E:
	.zero		1
	.type		_ZN34_INTERNAL_4970e09b_4_k_cu_f20237b54cuda3std3__45__cpo3endE,@object
	.size		_ZN34_INTERNAL_4970e09b_4_k_cu_f20237b54cuda3std3__45__cpo3endE,(_ZN34_INTERNAL_4970e09b_4_k_cu_f20237b54cuda3std6ranges3__45__cpo3endE - _ZN34_INTERNAL_4970e09b_4_k_cu_f20237b54cuda3std3__45__cpo3endE)
_ZN34_INTERNAL_4970e09b_4_k_cu_f20237b54cuda3std3__45__cpo3endE:
	.zero		1
	.type		_ZN34_INTERNAL_4970e09b_4_k_cu_f20237b54cuda3std6ranges3__45__cpo3endE,@object
	.size		_ZN34_INTERNAL_4970e09b_4_k_cu_f20237b54cuda3std6ranges3__45__cpo3endE,(_ZN34_INTERNAL_4970e09b_4_k_cu_f20237b56thrust24THRUST_300001_SM_1000_NS12placeholders2_5E - _ZN34_INTERNAL_4970e09b_4_k_cu_f20237b54cuda3std6ranges3__45__cpo3endE)
_ZN34_INTERNAL_4970e09b_4_k_cu_f20237b54cuda3std6ranges3__45__cpo3endE:
	.zero		1
	.type		_ZN34_INTERNAL_4970e09b_4_k_cu_f20237b56thrust24THRUST_300001_SM_1000_NS12placeholders2_5E,@object
	.size		_ZN34_INTERNAL_4970e09b_4_k_cu_f20237b56thrust24THRUST_300001_SM_1000_NS12placeholders2_5E,(_ZN34_INTERNAL_4970e09b_4_k_cu_f20237b54cuda3std3__45__cpo4rendE - _ZN34_INTERNAL_4970e09b_4_k_cu_f20237b56thrust24THRUST_300001_SM_1000_NS12placeholders2_5E)
_ZN34_INTERNAL_4970e09b_4_k_cu_f20237b56thrust24THRUST_300001_SM_1000_NS12placeholders2_5E:
	.zero		1
	.type		_ZN34_INTERNAL_4970e09b_4_k_cu_f20237b54cuda3std3__45__cpo4rendE,@object
	.size		_ZN34_INTERNAL_4970e09b_4_k_cu_f20237b54cuda3std3__45__cpo4rendE,(_ZN34_INTERNAL_4970e09b_4_k_cu_f20237b54cuda3std6ranges3__45__cpo9iter_swapE - _ZN34_INTERNAL_4970e09b_4_k_cu_f20237b54cuda3std3__45__cpo4rendE)
_ZN34_INTERNAL_4970e09b_4_k_cu_f20237b54cuda3std3__45__cpo4rendE:
	.zero		1
	.type		_ZN34_INTERNAL_4970e09b_4_k_cu_f20237b54cuda3std6ranges3__45__cpo9iter_swapE,@object
	.size		_ZN34_INTERNAL_4970e09b_4_k_cu_f20237b54cuda3std6ranges3__45__cpo9iter_swapE,(_ZN34_INTERNAL_4970e09b_4_k_cu_f20237b54cuda3std3__48unexpectE - _ZN34_INTERNAL_4970e09b_4_k_cu_f20237b54cuda3std6ranges3__45__cpo9iter_swapE)
_ZN34_INTERNAL_4970e09b_4_k_cu_f20237b54cuda3std6ranges3__45__cpo9iter_swapE:
	.zero		1
	.type		_ZN34_INTERNAL_4970e09b_4_k_cu_f20237b54cuda3std3__48unexpectE,@object
	.size		_ZN34_INTERNAL_4970e09b_4_k_cu_f20237b54cuda3std3__48unexpectE,(_ZN34_INTERNAL_4970e09b_4_k_cu_f20237b56thrust24THRUST_300001_SM_1000_NS8cuda_cub3parE - _ZN34_INTERNAL_4970e09b_4_k_cu_f20237b54cuda3std3__48unexpectE)
_ZN34_INTERNAL_4970e09b_4_k_cu_f20237b54cuda3std3__48unexpectE:
	.zero		1
	.type		_ZN34_INTERNAL_4970e09b_4_k_cu_f20237b56thrust24THRUST_300001_SM_1000_NS8cuda_cub3parE,@object
	.size		_ZN34_INTERNAL_4970e09b_4_k_cu_f20237b56thrust24THRUST_300001_SM_1000_NS8cuda_cub3parE,(.L_29 - _ZN34_INTERNAL_4970e09b_4_k_cu_f20237b56thrust24THRUST_300001_SM_1000_NS8cuda_cub3parE)
_ZN34_INTERNAL_4970e09b_4_k_cu_f20237b56thrust24THRUST_300001_SM_1000_NS8cuda_cub3parE:
	.zero		1
.L_29:


//--------------------- .nv.constant0._ZN3cub18CUB_300001_SM_10006detail11EmptyKernelIvEEvv --------------------------
	.section	.nv.constant0._ZN3cub18CUB_300001_SM_10006detail11EmptyKernelIvEEvv,"a",@progbits
	.sectionflags	@""
	.align	4
.nv.constant0._ZN3cub18CUB_300001_SM_10006detail11EmptyKernelIvEEvv:
	.zero		896


//--------------------- .nv.constant0._Z10node_splitPiPjS_S_S_S_S_S_iiiii --------------------------
	.section	.nv.constant0._Z10node_splitPiPjS_S_S_S_S_S_iiiii,"a",@progbits
	.sectionflags	@""
	.align	4
.nv.constant0._Z10node_splitPiPjS_S_S_S_S_S_iiiii:
	.zero		980


//--------------------- .nv.constant0._Z28compute_node_split_decisionsPfPiPjiffS0_ --------------------------
	.section	.nv.constant0._Z28compute_node_split_decisionsPfPiPjiffS0_,"a",@progbits
	.sectionflags	@""
	.align	4
.nv.constant0._Z28compute_node_split_decisionsPfPiPjiffS0_:
	.zero		944


//--------------------- .nv.constant0._Z24compute_information_gainPiPfi --------------------------
	.section	.nv.constant0._Z24compute_information_gainPiPfi,"a",@progbits
	.sectionflags	@""
	.align	4
.nv.constant0._Z24compute_information_gainPiPfi:
	.zero		916


//--------------------- .nv.constant0._Z16counter_increasePiS_S_ii --------------------------
	.section	.nv.constant0._Z16counter_increasePiS_S_ii,"a",@progbits
	.sectionflags	@""
	.align	4
.nv.constant0._Z16counter_increasePiS_S_ii:
	.zero		928


//--------------------- .nv.constant0._Z14tree_traversalPiS_S_S_S_S_ii --------------------------
	.section	.nv.constant0._Z14tree_traversalPiS_S_S_S_S_ii,"a",@progbits
	.sectionflags	@""
	.align	4
.nv.constant0._Z14tree_traversalPiS_S_S_S_S_ii:
	.zero		952


//--------------------- SYMBOLS --------------------------

	.type		.nv.reservedSmem.offset0,@object
	.size		.nv.reservedSmem.offset0,0x4
	.type		vprintf,@function
	.type		malloc,@function
	.type		free,@function
